	.target	sm_100a

	.elftype	@"ET_EXEC"


//--------------------- .note.nv.tkinfo           --------------------------
	.section	.note.nv.tkinfo,"",@"SHT_NOTE"
	.sectionflags	@"SHF_NOTE_NV_TKINFO"
	.tkinfo
        /*0018*/ 	.word	0x00000002
        /*0030*/ 	.string	""
        /*0030*/ 	.string	"ptxas"
        /*0030*/ 	.string	"Cuda compilation tools, release 13.0, V13.0.88"
        /*0030*/ 	.string	"Build cuda_13.0.r13.0/compiler.36424714_0"
        /*0030*/ 	.string	"-arch sm_100a -m 64 "



//--------------------- .note.nv.cuinfo           --------------------------
	.section	.note.nv.cuinfo,"",@"SHT_NOTE"
	.sectionflags	@"SHF_NOTE_NV_CUINFO"
        /*0018*/ 	.short	0x0002
        /*001a*/ 	.short	0x0064
        /*001c*/ 	.short	0x0082
	.zero		2


//--------------------- .nv.info                  --------------------------
	.section	.nv.info,"",@"SHT_CUDA_INFO"
	.align	4


	//----- nvinfo : EIATTR_REGCOUNT
	.align		4
        /*0000*/ 	.byte	0x04, 0x2f
        /*0002*/ 	.short	(.L_12 - .L_11)
	.align		4
.L_11:
        /*0004*/ 	.word	index@(_ZN7cutlass13device_kernelIN5flash11enable_sm90INS1_16FlashAttnFwdSm90INS1_25CollectiveMainloopFwdSm90ILi2EN4cute5tupleIJNS5_1CILi1EEES8_S8_EEENS6_IJNS7_ILi192EEENS7_ILi128EEENS7_ILi64EEEEEELi64ENS_6half_tEfNS_4arch4Sm90ELb1ELb0ELb1ELb1ELb0ELb1ELb0ELb1ELb1ELb1ELb0ELb0EEENS1_21CollectiveEpilogueFwdINS6_IJSA_SC_SB_EEES9_SE_SG_Li384ELb1ELb1ELb0ELb0EEENS1_36VarlenDynamicPersistentTileSchedulerILi192ELi128ELi384ELi128ELb0ELb1ELb1ELb1ELb1ELb1EEEEEEEEEvNT_6ParamsE)
        /*0008*/ 	.word	0x00000004


	//----- nvinfo : EIATTR_FRAME_SIZE
	.align		4
.L_12:
        /*000c*/ 	.byte	0x04, 0x11
        /*000e*/ 	.short	(.L_14 - .L_13)
	.align		4
.L_13:
        /*0010*/ 	.word	index@(_ZN7cutlass13device_kernelIN5flash11enable_sm90INS1_16FlashAttnFwdSm90INS1_25CollectiveMainloopFwdSm90ILi2EN4cute5tupleIJNS5_1CILi1EEES8_S8_EEENS6_IJNS7_ILi192EEENS7_ILi128EEENS7_ILi64EEEEEELi64ENS_6half_tEfNS_4arch4Sm90ELb1ELb0ELb1ELb1ELb0ELb1ELb0ELb1ELb1ELb1ELb0ELb0EEENS1_21CollectiveEpilogueFwdINS6_IJSA_SC_SB_EEES9_SE_SG_Li384ELb1ELb1ELb0ELb0EEENS1_36VarlenDynamicPersistentTileSchedulerILi192ELi128ELi384ELi128ELb0ELb1ELb1ELb1ELb1ELb1EEEEEEEEEvNT_6ParamsE)
        /*0014*/ 	.word	0x00000000


	//----- nvinfo : EIATTR_REGCOUNT
	.align		4
.L_14:
        /*0018*/ 	.byte	0x04, 0x2f
        /*001a*/ 	.short	(.L_16 - .L_15)
	.align		4
.L_15:
        /*001c*/ 	.word	index@(_ZN7cutlass13device_kernelIN5flash11enable_sm90INS1_16FlashAttnFwdSm90INS1_25CollectiveMainloopFwdSm90ILi2EN4cute5tupleIJNS5_1CILi1EEES8_S8_EEENS6_IJNS7_ILi192EEENS7_ILi128EEENS7_ILi64EEEEEELi64ENS_6half_tEfNS_4arch4Sm90ELb1ELb0ELb1ELb1ELb0ELb0ELb0ELb1ELb1ELb1ELb0ELb0EEENS1_21CollectiveEpilogueFwdINS6_IJSA_SC_SB_EEES9_SE_SG_Li384ELb1ELb1ELb0ELb0EEENS1_36VarlenDynamicPersistentTileSchedulerILi192ELi128ELi384ELi128ELb0ELb1ELb1ELb1ELb1ELb1EEEEEEEEEvNT_6ParamsE)
        /*0020*/ 	.word	0x00000004


	//----- nvinfo : EIATTR_FRAME_SIZE
	.align		4
.L_16:
        /*0024*/ 	.byte	0x04, 0x11
        /*0026*/ 	.short	(.L_18 - .L_17)
	.align		4
.L_17:
        /*0028*/ 	.word	index@(_ZN7cutlass13device_kernelIN5flash11enable_sm90INS1_16FlashAttnFwdSm90INS1_25CollectiveMainloopFwdSm90ILi2EN4cute5tupleIJNS5_1CILi1EEES8_S8_EEENS6_IJNS7_ILi192EEENS7_ILi128EEENS7_ILi64EEEEEELi64ENS_6half_tEfNS_4arch4Sm90ELb1ELb0ELb1ELb1ELb0ELb0ELb0ELb1ELb1ELb1ELb0ELb0EEENS1_21CollectiveEpilogueFwdINS6_IJSA_SC_SB_EEES9_SE_SG_Li384ELb1ELb1ELb0ELb0EEENS1_36VarlenDynamicPersistentTileSchedulerILi192ELi128ELi384ELi128ELb0ELb1ELb1ELb1ELb1ELb1EEEEEEEEEvNT_6ParamsE)
        /*002c*/ 	.word	0x00000000


	//----- nvinfo : EIATTR_REGCOUNT
	.align		4
.L_18:
        /*0030*/ 	.byte	0x04, 0x2f
        /*0032*/ 	.short	(.L_20 - .L_19)
	.align		4
.L_19:
        /*0034*/ 	.word	index@(_ZN7cutlass13device_kernelIN5flash11enable_sm90INS1_16FlashAttnFwdSm90INS1_25CollectiveMainloopFwdSm90ILi2EN4cute5tupleIJNS5_1CILi1EEES8_S8_EEENS6_IJNS7_ILi192EEENS7_ILi128EEENS7_ILi64EEEEEELi64ENS_6half_tEfNS_4arch4Sm90ELb1ELb0ELb1ELb0ELb0ELb0ELb0ELb1ELb1ELb1ELb0ELb0EEENS1_21CollectiveEpilogueFwdINS6_IJSA_SC_SB_EEES9_SE_SG_Li384ELb0ELb1ELb0ELb0EEENS1_30DynamicPersistentTileSchedulerILi384ELi128ELb0ELb1ELb1EEEEEEEEEvNT_6ParamsE)
        /*0038*/ 	.word	0x00000004


	//----- nvinfo : EIATTR_FRAME_SIZE
	.align		4
.L_20:
        /*003c*/ 	.byte	0x04, 0x11
        /*003e*/ 	.short	(.L_22 - .L_21)
	.align		4
.L_21:
        /*0040*/ 	.word	index@(_ZN7cutlass13device_kernelIN5flash11enable_sm90INS1_16FlashAttnFwdSm90INS1_25CollectiveMainloopFwdSm90ILi2EN4cute5tupleIJNS5_1CILi1EEES8_S8_EEENS6_IJNS7_ILi192EEENS7_ILi128EEENS7_ILi64EEEEEELi64ENS_6half_tEfNS_4arch4Sm90ELb1ELb0ELb1ELb0ELb0ELb0ELb0ELb1ELb1ELb1ELb0ELb0EEENS1_21CollectiveEpilogueFwdINS6_IJSA_SC_SB_EEES9_SE_SG_Li384ELb0ELb1ELb0ELb0EEENS1_30DynamicPersistentTileSchedulerILi384ELi128ELb0ELb1ELb1EEEEEEEEEvNT_6ParamsE)
        /*0044*/ 	.word	0x00000000


	//----- nvinfo : EIATTR_REGCOUNT
	.align		4
.L_22:
        /*0048*/ 	.byte	0x04, 0x2f
        /*004a*/ 	.short	(.L_24 - .L_23)
	.align		4
.L_23:
        /*004c*/ 	.word	index@(_ZN7cutlass13device_kernelIN5flash11enable_sm90INS1_16FlashAttnFwdSm90INS1_25CollectiveMainloopFwdSm90ILi2EN4cute5tupleIJNS5_1CILi1EEES8_S8_EEENS6_IJNS7_ILi192EEENS7_ILi128EEENS7_ILi64EEEEEELi64ENS_6half_tEfNS_4arch4Sm90ELb0ELb1ELb1ELb1ELb0ELb1ELb0ELb1ELb1ELb1ELb0ELb0EEENS1_21CollectiveEpilogueFwdINS6_IJSA_SC_SB_EEES9_SE_SG_Li384ELb1ELb1ELb0ELb0EEENS1_36VarlenDynamicPersistentTileSchedulerILi192ELi128ELi384ELi128ELb0ELb1ELb1ELb1ELb0ELb1EEEEEEEEEvNT_6ParamsE)
        /*0050*/ 	.word	0x00000004


	//----- nvinfo : EIATTR_FRAME_SIZE
	.align		4
.L_24:
        /*0054*/ 	.byte	0x04, 0x11
        /*0056*/ 	.short	(.L_26 - .L_25)
	.align		4
.L_25:
        /*0058*/ 	.word	index@(_ZN7cutlass13device_kernelIN5flash11enable_sm90INS1_16FlashAttnFwdSm90INS1_25CollectiveMainloopFwdSm90ILi2EN4cute5tupleIJNS5_1CILi1EEES8_S8_EEENS6_IJNS7_ILi192EEENS7_ILi128EEENS7_ILi64EEEEEELi64ENS_6half_tEfNS_4arch4Sm90ELb0ELb1ELb1ELb1ELb0ELb1ELb0ELb1ELb1ELb1ELb0ELb0EEENS1_21CollectiveEpilogueFwdINS6_IJSA_SC_SB_EEES9_SE_SG_Li384ELb1ELb1ELb0ELb0EEENS1_36VarlenDynamicPersistentTileSchedulerILi192ELi128ELi384ELi128ELb0ELb1ELb1ELb1ELb0ELb1EEEEEEEEEvNT_6ParamsE)
        /*005c*/ 	.word	0x00000000


	//----- nvinfo : EIATTR_REGCOUNT
	.align		4
.L_26:
        /*0060*/ 	.byte	0x04, 0x2f
        /*0062*/ 	.short	(.L_28 - .L_27)
	.align		4
.L_27:
        /*0064*/ 	.word	index@(_ZN7cutlass13device_kernelIN5flash11enable_sm90INS1_16FlashAttnFwdSm90INS1_25CollectiveMainloopFwdSm90ILi2EN4cute5tupleIJNS5_1CILi1EEES8_S8_EEENS6_IJNS7_ILi192EEENS7_ILi128EEENS7_ILi64EEEEEELi64ENS_6half_tEfNS_4arch4Sm90ELb0ELb1ELb1ELb1ELb0ELb0ELb0ELb1ELb1ELb1ELb0ELb0EEENS1_21CollectiveEpilogueFwdINS6_IJSA_SC_SB_EEES9_SE_SG_Li384ELb1ELb1ELb0ELb0EEENS1_36VarlenDynamicPersistentTileSchedulerILi192ELi128ELi384ELi128ELb0ELb1ELb1ELb1ELb0ELb1EEEEEEEEEvNT_6ParamsE)
        /*0068*/ 	.word	0x00000004


	//----- nvinfo : EIATTR_FRAME_SIZE
	.align		4
.L_28:
        /*006c*/ 	.byte	0x04, 0x11
        /*006e*/ 	.short	(.L_30 - .L_29)
	.align		4
.L_29:
        /*0070*/ 	.word	index@(_ZN7cutlass13device_kernelIN5flash11enable_sm90INS1_16FlashAttnFwdSm90INS1_25CollectiveMainloopFwdSm90ILi2EN4cute5tupleIJNS5_1CILi1EEES8_S8_EEENS6_IJNS7_ILi192EEENS7_ILi128EEENS7_ILi64EEEEEELi64ENS_6half_tEfNS_4arch4Sm90ELb0ELb1ELb1ELb1ELb0ELb0ELb0ELb1ELb1ELb1ELb0ELb0EEENS1_21CollectiveEpilogueFwdINS6_IJSA_SC_SB_EEES9_SE_SG_Li384ELb1ELb1ELb0ELb0EEENS1_36VarlenDynamicPersistentTileSchedulerILi192ELi128ELi384ELi128ELb0ELb1ELb1ELb1ELb0ELb1EEEEEEEEEvNT_6ParamsE)
        /*0074*/ 	.word	0x00000000


	//----- nvinfo : EIATTR_REGCOUNT
	.align		4
.L_30:
        /*0078*/ 	.byte	0x04, 0x2f
        /*007a*/ 	.short	(.L_32 - .L_31)
	.align		4
.L_31:
        /*007c*/ 	.word	index@(_ZN7cutlass13device_kernelIN5flash11enable_sm90INS1_16FlashAttnFwdSm90INS1_25CollectiveMainloopFwdSm90ILi2EN4cute5tupleIJNS5_1CILi1EEES8_S8_EEENS6_IJNS7_ILi192EEENS7_ILi128EEENS7_ILi64EEEEEELi64ENS_6half_tEfNS_4arch4Sm90ELb0ELb1ELb1ELb0ELb0ELb0ELb0ELb1ELb1ELb1ELb0ELb0EEENS1_21CollectiveEpilogueFwdINS6_IJSA_SC_SB_EEES9_SE_SG_Li384ELb0ELb1ELb0ELb0EEENS1_30DynamicPersistentTileSchedulerILi384ELi128ELb0ELb1ELb1EEEEEEEEEvNT_6ParamsE)
        /*0080*/ 	.word	0x00000004


	//----- nvinfo : EIATTR_FRAME_SIZE
	.align		4
.L_32:
        /*0084*/ 	.byte	0x04, 0x11
        /*0086*/ 	.short	(.L_34 - .L_33)
	.align		4
.L_33:
        /*0088*/ 	.word	index@(_ZN7cutlass13device_kernelIN5flash11enable_sm90INS1_16FlashAttnFwdSm90INS1_25CollectiveMainloopFwdSm90ILi2EN4cute5tupleIJNS5_1CILi1EEES8_S8_EEENS6_IJNS7_ILi192EEENS7_ILi128EEENS7_ILi64EEEEEELi64ENS_6half_tEfNS_4arch4Sm90ELb0ELb1ELb1ELb0ELb0ELb0ELb0ELb1ELb1ELb1ELb0ELb0EEENS1_21CollectiveEpilogueFwdINS6_IJSA_SC_SB_EEES9_SE_SG_Li384ELb0ELb1ELb0ELb0EEENS1_30DynamicPersistentTileSchedulerILi384ELi128ELb0ELb1ELb1EEEEEEEEEvNT_6ParamsE)
        /*008c*/ 	.word	0x00000000


	//----- nvinfo : EIATTR_REGCOUNT
	.align		4
.L_34:
        /*0090*/ 	.byte	0x04, 0x2f
        /*0092*/ 	.short	(.L_36 - .L_35)
	.align		4
.L_35:
        /*0094*/ 	.word	index@(_ZN7cutlass13device_kernelIN5flash11enable_sm90INS1_16FlashAttnFwdSm90INS1_25CollectiveMainloopFwdSm90ILi2EN4cute5tupleIJNS5_1CILi1EEES8_S8_EEENS6_IJNS7_ILi192EEESA_NS7_ILi64EEEEEELi64ENS_6half_tEfNS_4arch4Sm90ELb0ELb0ELb1ELb1ELb0ELb1ELb0ELb0ELb1ELb1ELb0ELb0EEENS1_21CollectiveEpilogueFwdINS6_IJSA_SB_SA_EEES9_SD_SF_Li384ELb1ELb1ELb0ELb0EEENS1_36VarlenDynamicPersistentTileSchedulerILi192ELi192ELi384ELi128ELb0ELb1ELb1ELb0ELb1ELb1EEEEEEEEEvNT_6ParamsE)
        /*0098*/ 	.word	0x00000004


	//----- nvinfo : EIATTR_FRAME_SIZE
	.align		4
.L_36:
        /*009c*/ 	.byte	0x04, 0x11
        /*009e*/ 	.short	(.L_38 - .L_37)
	.align		4
.L_37:
        /*00a0*/ 	.word	index@(_ZN7cutlass13device_kernelIN5flash11enable_sm90INS1_16FlashAttnFwdSm90INS1_25CollectiveMainloopFwdSm90ILi2EN4cute5tupleIJNS5_1CILi1EEES8_S8_EEENS6_IJNS7_ILi192EEESA_NS7_ILi64EEEEEELi64ENS_6half_tEfNS_4arch4Sm90ELb0ELb0ELb1ELb1ELb0ELb1ELb0ELb0ELb1ELb1ELb0ELb0EEENS1_21CollectiveEpilogueFwdINS6_IJSA_SB_SA_EEES9_SD_SF_Li384ELb1ELb1ELb0ELb0EEENS1_36VarlenDynamicPersistentTileSchedulerILi192ELi192ELi384ELi128ELb0ELb1ELb1ELb0ELb1ELb1EEEEEEEEEvNT_6ParamsE)
        /*00a4*/ 	.word	0x00000000


	//----- nvinfo : EIATTR_REGCOUNT
	.align		4
.L_38:
        /*00a8*/ 	.byte	0x04, 0x2f
        /*00aa*/ 	.short	(.L_40 - .L_39)
	.align		4
.L_39:
        /*00ac*/ 	.word	index@(_ZN7cutlass13device_kernelIN5flash11enable_sm90INS1_16FlashAttnFwdSm90INS1_25CollectiveMainloopFwdSm90ILi2EN4cute5tupleIJNS5_1CILi1EEES8_S8_EEENS6_IJNS7_ILi192EEESA_NS7_ILi64EEEEEELi64ENS_6half_tEfNS_4arch4Sm90ELb0ELb0ELb1ELb1ELb0ELb0ELb0ELb0ELb1ELb1ELb0ELb0EEENS1_21CollectiveEpilogueFwdINS6_IJSA_SB_SA_EEES9_SD_SF_Li384ELb1ELb1ELb0ELb0EEENS1_36VarlenDynamicPersistentTileSchedulerILi192ELi192ELi384ELi128ELb0ELb1ELb1ELb0ELb1ELb1EEEEEEEEEvNT_6ParamsE)
        /*00b0*/ 	.word	0x00000004


	//----- nvinfo : EIATTR_FRAME_SIZE
	.align		4
.L_40:
        /*00b4*/ 	.byte	0x04, 0x11
        /*00b6*/ 	.short	(.L_42 - .L_41)
	.align		4
.L_41:
        /*00b8*/ 	.word	index@(_ZN7cutlass13device_kernelIN5flash11enable_sm90INS1_16FlashAttnFwdSm90INS1_25CollectiveMainloopFwdSm90ILi2EN4cute5tupleIJNS5_1CILi1EEES8_S8_EEENS6_IJNS7_ILi192EEESA_NS7_ILi64EEEEEELi64ENS_6half_tEfNS_4arch4Sm90ELb0ELb0ELb1ELb1ELb0ELb0ELb0ELb0ELb1ELb1ELb0ELb0EEENS1_21CollectiveEpilogueFwdINS6_IJSA_SB_SA_EEES9_SD_SF_Li384ELb1ELb1ELb0ELb0EEENS1_36VarlenDynamicPersistentTileSchedulerILi192ELi192ELi384ELi128ELb0ELb1ELb1ELb0ELb1ELb1EEEEEEEEEvNT_6ParamsE)
        /*00bc*/ 	.word	0x00000000


	//----- nvinfo : EIATTR_REGCOUNT
	.align		4
.L_42:
        /*00c0*/ 	.byte	0x04, 0x2f
        /*00c2*/ 	.short	(.L_44 - .L_43)
	.align		4
.L_43:
        /*00c4*/ 	.word	index@(_ZN7cutlass13device_kernelIN5flash11enable_sm90INS1_16FlashAttnFwdSm90INS1_25CollectiveMainloopFwdSm90ILi2EN4cute5tupleIJNS5_1CILi1EEES8_S8_EEENS6_IJNS7_ILi192EEESA_NS7_ILi64EEEEEELi64ENS_6half_tEfNS_4arch4Sm90ELb0ELb0ELb1ELb0ELb0ELb0ELb0ELb0ELb1ELb1ELb0ELb0EEENS1_21CollectiveEpilogueFwdINS6_IJSA_SB_SA_EEES9_SD_SF_Li384ELb0ELb1ELb0ELb0EEENS1_29StaticPersistentTileSchedulerILb0EEEEEEEEEvNT_6ParamsE)
        /*00c8*/ 	.word	0x00000004


	//----- nvinfo : EIATTR_FRAME_SIZE
	.align		4
.L_44:
        /*00cc*/ 	.byte	0x04, 0x11
        /*00ce*/ 	.short	(.L_46 - .L_45)
	.align		4
.L_45:
        /*00d0*/ 	.word	index@(_ZN7cutlass13device_kernelIN5flash11enable_sm90INS1_16FlashAttnFwdSm90INS1_25CollectiveMainloopFwdSm90ILi2EN4cute5tupleIJNS5_1CILi1EEES8_S8_EEENS6_IJNS7_ILi192EEESA_NS7_ILi64EEEEEELi64ENS_6half_tEfNS_4arch4Sm90ELb0ELb0ELb1ELb0ELb0ELb0ELb0ELb0ELb1ELb1ELb0ELb0EEENS1_21CollectiveEpilogueFwdINS6_IJSA_SB_SA_EEES9_SD_SF_Li384ELb0ELb1ELb0ELb0EEENS1_29StaticPersistentTileSchedulerILb0EEEEEEEEEvNT_6ParamsE)
        /*00d4*/ 	.word	0x00000000


	//----- nvinfo : EIATTR_REGCOUNT
	.align		4
.L_46:
        /*00d8*/ 	.byte	0x04, 0x2f
        /*00da*/ 	.short	(.L_48 - .L_47)
	.align		4
.L_47:
        /*00dc*/ 	.word	index@(_ZN7cutlass13device_kernelIN5flash11enable_sm90INS1_16FlashAttnFwdSm90INS1_25CollectiveMainloopFwdSm90ILi2EN4cute5tupleIJNS5_1CILi1EEES8_S8_EEENS6_IJNS7_ILi192EEENS7_ILi144EEENS7_ILi96EEEEEELi96ENS_6half_tEfNS_4arch4Sm90ELb1ELb0ELb1ELb1ELb0ELb1ELb0ELb0ELb1ELb1ELb0ELb0EEENS1_21CollectiveEpilogueFwdINS6_IJSA_SC_SB_EEES9_SE_SG_Li384ELb1ELb1ELb0ELb0EEENS1_36VarlenDynamicPersistentTileSchedulerILi192ELi144ELi384ELi128ELb0ELb1ELb1ELb1ELb1ELb1EEEEEEEEEvNT_6ParamsE)
        /*00e0*/ 	.word	0x00000004


	//----- nvinfo : EIATTR_FRAME_SIZE
	.align		4
.L_48:
        /*00e4*/ 	.byte	0x04, 0x11
        /*00e6*/ 	.short	(.L_50 - .L_49)
	.align		4
.L_49:
        /*00e8*/ 	.word	index@(_ZN7cutlass13device_kernelIN5flash11enable_sm90INS1_16FlashAttnFwdSm90INS1_25CollectiveMainloopFwdSm90ILi2EN4cute5tupleIJNS5_1CILi1EEES8_S8_EEENS6_IJNS7_ILi192EEENS7_ILi144EEENS7_ILi96EEEEEELi96ENS_6half_tEfNS_4arch4Sm90ELb1ELb0ELb1ELb1ELb0ELb1ELb0ELb0ELb1ELb1ELb0ELb0EEENS1_21CollectiveEpilogueFwdINS6_IJSA_SC_SB_EEES9_SE_SG_Li384ELb1ELb1ELb0ELb0EEENS1_36VarlenDynamicPersistentTileSchedulerILi192ELi144ELi384ELi128ELb0ELb1ELb1ELb1ELb1ELb1EEEEEEEEEvNT_6ParamsE)
        /*00ec*/ 	.word	0x00000000


	//----- nvinfo : EIATTR_REGCOUNT
	.align		4
.L_50:
        /*00f0*/ 	.byte	0x04, 0x2f
        /*00f2*/ 	.short	(.L_52 - .L_51)
	.align		4
.L_51:
        /*00f4*/ 	.word	index@(_ZN7cutlass13device_kernelIN5flash11enable_sm90INS1_16FlashAttnFwdSm90INS1_25CollectiveMainloopFwdSm90ILi2EN4cute5tupleIJNS5_1CILi1EEES8_S8_EEENS6_IJNS7_ILi192EEENS7_ILi144EEENS7_ILi96EEEEEELi96ENS_6half_tEfNS_4arch4Sm90ELb1ELb0ELb1ELb1ELb0ELb0ELb0ELb0ELb1ELb1ELb0ELb0EEENS1_21CollectiveEpilogueFwdINS6_IJSA_SC_SB_EEES9_SE_SG_Li384ELb1ELb1ELb0ELb0EEENS1_36VarlenDynamicPersistentTileSchedulerILi192ELi144ELi384ELi128ELb0ELb1ELb1ELb1ELb1ELb1EEEEEEEEEvNT_6ParamsE)
        /*00f8*/ 	.word	0x00000004


	//----- nvinfo : EIATTR_FRAME_SIZE
	.align		4
.L_52:
        /*00fc*/ 	.byte	0x04, 0x11
        /*00fe*/ 	.short	(.L_54 - .L_53)
	.align		4
.L_53:
        /*0100*/ 	.word	index@(_ZN7cutlass13device_kernelIN5flash11enable_sm90INS1_16FlashAttnFwdSm90INS1_25CollectiveMainloopFwdSm90ILi2EN4cute5tupleIJNS5_1CILi1EEES8_S8_EEENS6_IJNS7_ILi192EEENS7_ILi144EEENS7_ILi96EEEEEELi96ENS_6half_tEfNS_4arch4Sm90ELb1ELb0ELb1ELb1ELb0ELb0ELb0ELb0ELb1ELb1ELb0ELb0EEENS1_21CollectiveEpilogueFwdINS6_IJSA_SC_SB_EEES9_SE_SG_Li384ELb1ELb1ELb0ELb0EEENS1_36VarlenDynamicPersistentTileSchedulerILi192ELi144ELi384ELi128ELb0ELb1ELb1ELb1ELb1ELb1EEEEEEEEEvNT_6ParamsE)
        /*0104*/ 	.word	0x00000000


	//----- nvinfo : EIATTR_REGCOUNT
	.align		4
.L_54:
        /*0108*/ 	.byte	0x04, 0x2f
        /*010a*/ 	.short	(.L_56 - .L_55)
	.align		4
.L_55:
        /*010c*/ 	.word	index@(_ZN7cutlass13device_kernelIN5flash11enable_sm90INS1_16FlashAttnFwdSm90INS1_25CollectiveMainloopFwdSm90ILi2EN4cute5tupleIJNS5_1CILi1EEES8_S8_EEENS6_IJNS7_ILi192EEENS7_ILi144EEENS7_ILi96EEEEEELi96ENS_6half_tEfNS_4arch4Sm90ELb1ELb0ELb1ELb0ELb0ELb0ELb0ELb0ELb1ELb1ELb0ELb0EEENS1_21CollectiveEpilogueFwdINS6_IJSA_SC_SB_EEES9_SE_SG_Li384ELb0ELb1ELb0ELb0EEENS1_30DynamicPersistentTileSchedulerILi384ELi128ELb0ELb1ELb1EEEEEEEEEvNT_6ParamsE)
        /*0110*/ 	.word	0x00000004


	//----- nvinfo : EIATTR_FRAME_SIZE
	.align		4
.L_56:
        /*0114*/ 	.byte	0x04, 0x11
        /*0116*/ 	.short	(.L_58 - .L_57)
	.align		4
.L_57:
        /*0118*/ 	.word	index@(_ZN7cutlass13device_kernelIN5flash11enable_sm90INS1_16FlashAttnFwdSm90INS1_25CollectiveMainloopFwdSm90ILi2EN4cute5tupleIJNS5_1CILi1EEES8_S8_EEENS6_IJNS7_ILi192EEENS7_ILi144EEENS7_ILi96EEEEEELi96ENS_6half_tEfNS_4arch4Sm90ELb1ELb0ELb1ELb0ELb0ELb0ELb0ELb0ELb1ELb1ELb0ELb0EEENS1_21CollectiveEpilogueFwdINS6_IJSA_SC_SB_EEES9_SE_SG_Li384ELb0ELb1ELb0ELb0EEENS1_30DynamicPersistentTileSchedulerILi384ELi128ELb0ELb1ELb1EEEEEEEEEvNT_6ParamsE)
        /*011c*/ 	.word	0x00000000


	//----- nvinfo : EIATTR_REGCOUNT
	.align		4
.L_58:
        /*0120*/ 	.byte	0x04, 0x2f
        /*0122*/ 	.short	(.L_60 - .L_59)
	.align		4
.L_59:
        /*0124*/ 	.word	index@(_ZN7cutlass13device_kernelIN5flash11enable_sm90INS1_16FlashAttnFwdSm90INS1_25CollectiveMainloopFwdSm90ILi2EN4cute5tupleIJNS5_1CILi1EEES8_S8_EEENS6_IJNS7_ILi192EEENS7_ILi128EEENS7_ILi96EEEEEELi96ENS_6half_tEfNS_4arch4Sm90ELb0ELb1ELb1ELb1ELb0ELb1ELb0ELb0ELb1ELb1ELb0ELb0EEENS1_21CollectiveEpilogueFwdINS6_IJSA_SC_SB_EEES9_SE_SG_Li384ELb1ELb1ELb0ELb0EEENS1_36VarlenDynamicPersistentTileSchedulerILi192ELi128ELi384ELi128ELb0ELb1ELb1ELb1ELb0ELb1EEEEEEEEEvNT_6ParamsE)
        /*0128*/ 	.word	0x00000004


	//----- nvinfo : EIATTR_FRAME_SIZE
	.align		4
.L_60:
        /*012c*/ 	.byte	0x04, 0x11
        /*012e*/ 	.short	(.L_62 - .L_61)
	.align		4
.L_61:
        /*0130*/ 	.word	index@(_ZN7cutlass13device_kernelIN5flash11enable_sm90INS1_16FlashAttnFwdSm90INS1_25CollectiveMainloopFwdSm90ILi2EN4cute5tupleIJNS5_1CILi1EEES8_S8_EEENS6_IJNS7_ILi192EEENS7_ILi128EEENS7_ILi96EEEEEELi96ENS_6half_tEfNS_4arch4Sm90ELb0ELb1ELb1ELb1ELb0ELb1ELb0ELb0ELb1ELb1ELb0ELb0EEENS1_21CollectiveEpilogueFwdINS6_IJSA_SC_SB_EEES9_SE_SG_Li384ELb1ELb1ELb0ELb0EEENS1_36VarlenDynamicPersistentTileSchedulerILi192ELi128ELi384ELi128ELb0ELb1ELb1ELb1ELb0ELb1EEEEEEEEEvNT_6ParamsE)
        /*0134*/ 	.word	0x00000000


	//----- nvinfo : EIATTR_REGCOUNT
	.align		4
.L_62:
        /*0138*/ 	.byte	0x04, 0x2f
        /*013a*/ 	.short	(.L_64 - .L_63)
	.align		4
.L_63:
        /*013c*/ 	.word	index@(_ZN7cutlass13device_kernelIN5flash11enable_sm90INS1_16FlashAttnFwdSm90INS1_25CollectiveMainloopFwdSm90ILi2EN4cute5tupleIJNS5_1CILi1EEES8_S8_EEENS6_IJNS7_ILi192EEENS7_ILi128EEENS7_ILi96EEEEEELi96ENS_6half_tEfNS_4arch4Sm90ELb0ELb1ELb1ELb1ELb0ELb0ELb0ELb0ELb1ELb1ELb0ELb0EEENS1_21CollectiveEpilogueFwdINS6_IJSA_SC_SB_EEES9_SE_SG_Li384ELb1ELb1ELb0ELb0EEENS1_36VarlenDynamicPersistentTileSchedulerILi192ELi128ELi384ELi128ELb0ELb1ELb1ELb1ELb0ELb1EEEEEEEEEvNT_6ParamsE)
        /*0140*/ 	.word	0x00000004


	//----- nvinfo : EIATTR_FRAME_SIZE
	.align		4
.L_64:
        /*0144*/ 	.byte	0x04, 0x11
        /*0146*/ 	.short	(.L_66 - .L_65)
	.align		4
.L_65:
        /*0148*/ 	.word	index@(_ZN7cutlass13device_kernelIN5flash11enable_sm90INS1_16FlashAttnFwdSm90INS1_25CollectiveMainloopFwdSm90ILi2EN4cute5tupleIJNS5_1CILi1EEES8_S8_EEENS6_IJNS7_ILi192EEENS7_ILi128EEENS7_ILi96EEEEEELi96ENS_6half_tEfNS_4arch4Sm90ELb0ELb1ELb1ELb1ELb0ELb0ELb0ELb0ELb1ELb1ELb0ELb0EEENS1_21CollectiveEpilogueFwdINS6_IJSA_SC_SB_EEES9_SE_SG_Li384ELb1ELb1ELb0ELb0EEENS1_36VarlenDynamicPersistentTileSchedulerILi192ELi128ELi384ELi128ELb0ELb1ELb1ELb1ELb0ELb1EEEEEEEEEvNT_6ParamsE)
        /*014c*/ 	.word	0x00000000


	//----- nvinfo : EIATTR_REGCOUNT
	.align		4
.L_66:
        /*0150*/ 	.byte	0x04, 0x2f
        /*0152*/ 	.short	(.L_68 - .L_67)
	.align		4
.L_67:
        /*0154*/ 	.word	index@(_ZN7cutlass13device_kernelIN5flash11enable_sm90INS1_16FlashAttnFwdSm90INS1_25CollectiveMainloopFwdSm90ILi2EN4cute5tupleIJNS5_1CILi1EEES8_S8_EEENS6_IJNS7_ILi192EEENS7_ILi128EEENS7_ILi96EEEEEELi96ENS_6half_tEfNS_4arch4Sm90ELb0ELb1ELb1ELb0ELb0ELb0ELb0ELb0ELb1ELb1ELb0ELb0EEENS1_21CollectiveEpilogueFwdINS6_IJSA_SC_SB_EEES9_SE_SG_Li384ELb0ELb1ELb0ELb0EEENS1_30DynamicPersistentTileSchedulerILi384ELi128ELb0ELb1ELb1EEEEEEEEEvNT_6ParamsE)
        /*0158*/ 	.word	0x00000004


	//----- nvinfo : EIATTR_FRAME_SIZE
	.align		4
.L_68:
        /*015c*/ 	.byte	0x04, 0x11
        /*015e*/ 	.short	(.L_70 - .L_69)
	.align		4
.L_69:
        /*0160*/ 	.word	index@(_ZN7cutlass13device_kernelIN5flash11enable_sm90INS1_16FlashAttnFwdSm90INS1_25CollectiveMainloopFwdSm90ILi2EN4cute5tupleIJNS5_1CILi1EEES8_S8_EEENS6_IJNS7_ILi192EEENS7_ILi128EEENS7_ILi96EEEEEELi96ENS_6half_tEfNS_4arch4Sm90ELb0ELb1ELb1ELb0ELb0ELb0ELb0ELb0ELb1ELb1ELb0ELb0EEENS1_21CollectiveEpilogueFwdINS6_IJSA_SC_SB_EEES9_SE_SG_Li384ELb0ELb1ELb0ELb0EEENS1_30DynamicPersistentTileSchedulerILi384ELi128ELb0ELb1ELb1EEEEEEEEEvNT_6ParamsE)
        /*0164*/ 	.word	0x00000000


	//----- nvinfo : EIATTR_REGCOUNT
	.align		4
.L_70:
        /*0168*/ 	.byte	0x04, 0x2f
        /*016a*/ 	.short	(.L_72 - .L_71)
	.align		4
.L_71:
        /*016c*/ 	.word	index@(_ZN7cutlass13device_kernelIN5flash11enable_sm90INS1_16FlashAttnFwdSm90INS1_25CollectiveMainloopFwdSm90ILi2EN4cute5tupleIJNS5_1CILi1EEES8_S8_EEENS6_IJNS7_ILi192EEENS7_ILi144EEENS7_ILi96EEEEEELi96ENS_6half_tEfNS_4arch4Sm90ELb0ELb0ELb1ELb1ELb0ELb1ELb0ELb0ELb1ELb1ELb0ELb0EEENS1_21CollectiveEpilogueFwdINS6_IJSA_SC_SB_EEES9_SE_SG_Li384ELb1ELb1ELb0ELb0EEENS1_36VarlenDynamicPersistentTileSchedulerILi192ELi144ELi384ELi128ELb0ELb1ELb1ELb0ELb1ELb1EEEEEEEEEvNT_6ParamsE)
        /*0170*/ 	.word	0x00000004


	//----- nvinfo : EIATTR_FRAME_SIZE
	.align		4
.L_72:
        /*0174*/ 	.byte	0x04, 0x11
        /*0176*/ 	.short	(.L_74 - .L_73)
	.align		4
.L_73:
        /*0178*/ 	.word	index@(_ZN7cutlass13device_kernelIN5flash11enable_sm90INS1_16FlashAttnFwdSm90INS1_25CollectiveMainloopFwdSm90ILi2EN4cute5tupleIJNS5_1CILi1EEES8_S8_EEENS6_IJNS7_ILi192EEENS7_ILi144EEENS7_ILi96EEEEEELi96ENS_6half_tEfNS_4arch4Sm90ELb0ELb0ELb1ELb1ELb0ELb1ELb0ELb0ELb1ELb1ELb0ELb0EEENS1_21CollectiveEpilogueFwdINS6_IJSA_SC_SB_EEES9_SE_SG_Li384ELb1ELb1ELb0ELb0EEENS1_36VarlenDynamicPersistentTileSchedulerILi192ELi144ELi384ELi128ELb0ELb1ELb1ELb0ELb1ELb1EEEEEEEEEvNT_6ParamsE)
        /*017c*/ 	.word	0x00000000


	//----- nvinfo : EIATTR_REGCOUNT
	.align		4
.L_74:
        /*0180*/ 	.byte	0x04, 0x2f
        /*0182*/ 	.short	(.L_76 - .L_75)
	.align		4
.L_75:
        /*0184*/ 	.word	index@(_ZN7cutlass13device_kernelIN5flash11enable_sm90INS1_16FlashAttnFwdSm90INS1_25CollectiveMainloopFwdSm90ILi2EN4cute5tupleIJNS5_1CILi1EEES8_S8_EEENS6_IJNS7_ILi192EEENS7_ILi144EEENS7_ILi96EEEEEELi96ENS_6half_tEfNS_4arch4Sm90ELb0ELb0ELb1ELb1ELb0ELb0ELb0ELb0ELb1ELb1ELb0ELb0EEENS1_21CollectiveEpilogueFwdINS6_IJSA_SC_SB_EEES9_SE_SG_Li384ELb1ELb1ELb0ELb0EEENS1_36VarlenDynamicPersistentTileSchedulerILi192ELi144ELi384ELi128ELb0ELb1ELb1ELb0ELb1ELb1EEEEEEEEEvNT_6ParamsE)
        /*0188*/ 	.word	0x00000004


	//----- nvinfo : EIATTR_FRAME_SIZE
	.align		4
.L_76:
        /*018c*/ 	.byte	0x04, 0x11
        /*018e*/ 	.short	(.L_78 - .L_77)
	.align		4
.L_77:
        /*0190*/ 	.word	index@(_ZN7cutlass13device_kernelIN5flash11enable_sm90INS1_16FlashAttnFwdSm90INS1_25CollectiveMainloopFwdSm90ILi2EN4cute5tupleIJNS5_1CILi1EEES8_S8_EEENS6_IJNS7_ILi192EEENS7_ILi144EEENS7_ILi96EEEEEELi96ENS_6half_tEfNS_4arch4Sm90ELb0ELb0ELb1ELb1ELb0ELb0ELb0ELb0ELb1ELb1ELb0ELb0EEENS1_21CollectiveEpilogueFwdINS6_IJSA_SC_SB_EEES9_SE_SG_Li384ELb1ELb1ELb0ELb0EEENS1_36VarlenDynamicPersistentTileSchedulerILi192ELi144ELi384ELi128ELb0ELb1ELb1ELb0ELb1ELb1EEEEEEEEEvNT_6ParamsE)
        /*0194*/ 	.word	0x00000000


	//----- nvinfo : EIATTR_REGCOUNT
	.align		4
.L_78:
        /*0198*/ 	.byte	0x04, 0x2f
        /*019a*/ 	.short	(.L_80 - .L_79)
	.align		4
.L_79:
        /*019c*/ 	.word	index@(_ZN7cutlass13device_kernelIN5flash11enable_sm90INS1_16FlashAttnFwdSm90INS1_25CollectiveMainloopFwdSm90ILi2EN4cute5tupleIJNS5_1CILi1EEES8_S8_EEENS6_IJNS7_ILi192EEENS7_ILi144EEENS7_ILi96EEEEEELi96ENS_6half_tEfNS_4arch4Sm90ELb0ELb0ELb1ELb0ELb0ELb0ELb0ELb0ELb1ELb1ELb0ELb0EEENS1_21CollectiveEpilogueFwdINS6_IJSA_SC_SB_EEES9_SE_SG_Li384ELb0ELb1ELb0ELb0EEENS1_29StaticPersistentTileSchedulerILb0EEEEEEEEEvNT_6ParamsE)
        /*01a0*/ 	.word	0x00000004


	//----- nvinfo : EIATTR_FRAME_SIZE
	.align		4
.L_80:
        /*01a4*/ 	.byte	0x04, 0x11
        /*01a6*/ 	.short	(.L_82 - .L_81)
	.align		4
.L_81:
        /*01a8*/ 	.word	index@(_ZN7cutlass13device_kernelIN5flash11enable_sm90INS1_16FlashAttnFwdSm90INS1_25CollectiveMainloopFwdSm90ILi2EN4cute5tupleIJNS5_1CILi1EEES8_S8_EEENS6_IJNS7_ILi192EEENS7_ILi144EEENS7_ILi96EEEEEELi96ENS_6half_tEfNS_4arch4Sm90ELb0ELb0ELb1ELb0ELb0ELb0ELb0ELb0ELb1ELb1ELb0ELb0EEENS1_21CollectiveEpilogueFwdINS6_IJSA_SC_SB_EEES9_SE_SG_Li384ELb0ELb1ELb0ELb0EEENS1_29StaticPersistentTileSchedulerILb0EEEEEEEEEvNT_6ParamsE)
        /*01ac*/ 	.word	0x00000000


	//----- nvinfo : EIATTR_REGCOUNT
	.align		4
.L_82:
        /*01b0*/ 	.byte	0x04, 0x2f
        /*01b2*/ 	.short	(.L_84 - .L_83)
	.align		4
.L_83:
        /*01b4*/ 	.word	index@(_ZN7cutlass13device_kernelIN5flash11enable_sm90INS1_16FlashAttnFwdSm90INS1_25CollectiveMainloopFwdSm90ILi2EN4cute5tupleIJNS5_1CILi1EEES8_S8_EEENS6_IJNS7_ILi128EEESA_SA_EEELi128ENS_6half_tEfNS_4arch4Sm90ELb1ELb0ELb1ELb1ELb0ELb1ELb0ELb1ELb1ELb1ELb0ELb0EEENS1_21CollectiveEpilogueFwdISB_S9_SC_SE_Li256ELb1ELb1ELb0ELb0EEENS1_36VarlenDynamicPersistentTileSchedulerILi128ELi128ELi256ELi128ELb0ELb1ELb1ELb1ELb1ELb1EEEEEEEEEvNT_6ParamsE)
        /*01b8*/ 	.word	0x00000004


	//----- nvinfo : EIATTR_FRAME_SIZE
	.align		4
.L_84:
        /*01bc*/ 	.byte	0x04, 0x11
        /*01be*/ 	.short	(.L_86 - .L_85)
	.align		4
.L_85:
        /*01c0*/ 	.word	index@(_ZN7cutlass13device_kernelIN5flash11enable_sm90INS1_16FlashAttnFwdSm90INS1_25CollectiveMainloopFwdSm90ILi2EN4cute5tupleIJNS5_1CILi1EEES8_S8_EEENS6_IJNS7_ILi128EEESA_SA_EEELi128ENS_6half_tEfNS_4arch4Sm90ELb1ELb0ELb1ELb1ELb0ELb1ELb0ELb1ELb1ELb1ELb0ELb0EEENS1_21CollectiveEpilogueFwdISB_S9_SC_SE_Li256ELb1ELb1ELb0ELb0EEENS1_36VarlenDynamicPersistentTileSchedulerILi128ELi128ELi256ELi128ELb0ELb1ELb1ELb1ELb1ELb1EEEEEEEEEvNT_6ParamsE)
        /*01c4*/ 	.word	0x00000000


	//----- nvinfo : EIATTR_REGCOUNT
	.align		4
.L_86:
        /*01c8*/ 	.byte	0x04, 0x2f
        /*01ca*/ 	.short	(.L_88 - .L_87)
	.align		4
.L_87:
        /*01cc*/ 	.word	index@(_ZN7cutlass13device_kernelIN5flash11enable_sm90INS1_16FlashAttnFwdSm90INS1_25CollectiveMainloopFwdSm90ILi2EN4cute5tupleIJNS5_1CILi1EEES8_S8_EEENS6_IJNS7_ILi128EEESA_SA_EEELi128ENS_6half_tEfNS_4arch4Sm90ELb1ELb0ELb1ELb1ELb0ELb0ELb0ELb1ELb1ELb1ELb0ELb0EEENS1_21CollectiveEpilogueFwdISB_S9_SC_SE_Li256ELb1ELb1ELb0ELb0EEENS1_36VarlenDynamicPersistentTileSchedulerILi128ELi128ELi256ELi128ELb0ELb1ELb1ELb1ELb1ELb1EEEEEEEEEvNT_6ParamsE)
        /*01d0*/ 	.word	0x00000004


	//----- nvinfo : EIATTR_FRAME_SIZE
	.align		4
.L_88:
        /*01d4*/ 	.byte	0x04, 0x11
        /*01d6*/ 	.short	(.L_90 - .L_89)
	.align		4
.L_89:
        /*01d8*/ 	.word	index@(_ZN7cutlass13device_kernelIN5flash11enable_sm90INS1_16FlashAttnFwdSm90INS1_25CollectiveMainloopFwdSm90ILi2EN4cute5tupleIJNS5_1CILi1EEES8_S8_EEENS6_IJNS7_ILi128EEESA_SA_EEELi128ENS_6half_tEfNS_4arch4Sm90ELb1ELb0ELb1ELb1ELb0ELb0ELb0ELb1ELb1ELb1ELb0ELb0EEENS1_21CollectiveEpilogueFwdISB_S9_SC_SE_Li256ELb1ELb1ELb0ELb0EEENS1_36VarlenDynamicPersistentTileSchedulerILi128ELi128ELi256ELi128ELb0ELb1ELb1ELb1ELb1ELb1EEEEEEEEEvNT_6ParamsE)
        /*01dc*/ 	.word	0x00000000


	//----- nvinfo : EIATTR_REGCOUNT
	.align		4
.L_90:
        /*01e0*/ 	.byte	0x04, 0x2f
        /*01e2*/ 	.short	(.L_92 - .L_91)
	.align		4
.L_91:
        /*01e4*/ 	.word	index@(_ZN7cutlass13device_kernelIN5flash11enable_sm90INS1_16FlashAttnFwdSm90INS1_25CollectiveMainloopFwdSm90ILi2EN4cute5tupleIJNS5_1CILi1EEES8_S8_EEENS6_IJNS7_ILi128EEESA_SA_EEELi128ENS_6half_tEfNS_4arch4Sm90ELb1ELb0ELb1ELb0ELb0ELb0ELb0ELb1ELb1ELb1ELb0ELb0EEENS1_21CollectiveEpilogueFwdISB_S9_SC_SE_Li256ELb0ELb1ELb0ELb0EEENS1_30DynamicPersistentTileSchedulerILi256ELi128ELb0ELb1ELb1EEEEEEEEEvNT_6ParamsE)
        /*01e8*/ 	.word	0x00000004


	//----- nvinfo : EIATTR_FRAME_SIZE
	.align		4
.L_92:
        /*01ec*/ 	.byte	0x04, 0x11
        /*01ee*/ 	.short	(.L_94 - .L_93)
	.align		4
.L_93:
        /*01f0*/ 	.word	index@(_ZN7cutlass13device_kernelIN5flash11enable_sm90INS1_16FlashAttnFwdSm90INS1_25CollectiveMainloopFwdSm90ILi2EN4cute5tupleIJNS5_1CILi1EEES8_S8_EEENS6_IJNS7_ILi128EEESA_SA_EEELi128ENS_6half_tEfNS_4arch4Sm90ELb1ELb0ELb1ELb0ELb0ELb0ELb0ELb1ELb1ELb1ELb0ELb0EEENS1_21CollectiveEpilogueFwdISB_S9_SC_SE_Li256ELb0ELb1ELb0ELb0EEENS1_30DynamicPersistentTileSchedulerILi256ELi128ELb0ELb1ELb1EEEEEEEEEvNT_6ParamsE)
        /*01f4*/ 	.word	0x00000000


	//----- nvinfo : EIATTR_REGCOUNT
	.align		4
.L_94:
        /*01f8*/ 	.byte	0x04, 0x2f
        /*01fa*/ 	.short	(.L_96 - .L_95)
	.align		4
.L_95:
        /*01fc*/ 	.word	index@(_ZN7cutlass13device_kernelIN5flash11enable_sm90INS1_16FlashAttnFwdSm90INS1_25CollectiveMainloopFwdSm90ILi2EN4cute5tupleIJNS5_1CILi1EEES8_S8_EEENS6_IJNS7_ILi128EEESA_SA_EEELi128ENS_6half_tEfNS_4arch4Sm90ELb0ELb1ELb1ELb1ELb0ELb1ELb0ELb1ELb1ELb1ELb0ELb0EEENS1_21CollectiveEpilogueFwdISB_S9_SC_SE_Li256ELb1ELb1ELb0ELb0EEENS1_36VarlenDynamicPersistentTileSchedulerILi128ELi128ELi256ELi128ELb0ELb1ELb1ELb1ELb0ELb1EEEEEEEEEvNT_6ParamsE)
        /*0200*/ 	.word	0x00000004


	//----- nvinfo : EIATTR_FRAME_SIZE
	.align		4
.L_96:
        /*0204*/ 	.byte	0x04, 0x11
        /*0206*/ 	.short	(.L_98 - .L_97)
	.align		4
.L_97:
        /*0208*/ 	.word	index@(_ZN7cutlass13device_kernelIN5flash11enable_sm90INS1_16FlashAttnFwdSm90INS1_25CollectiveMainloopFwdSm90ILi2EN4cute5tupleIJNS5_1CILi1EEES8_S8_EEENS6_IJNS7_ILi128EEESA_SA_EEELi128ENS_6half_tEfNS_4arch4Sm90ELb0ELb1ELb1ELb1ELb0ELb1ELb0ELb1ELb1ELb1ELb0ELb0EEENS1_21CollectiveEpilogueFwdISB_S9_SC_SE_Li256ELb1ELb1ELb0ELb0EEENS1_36VarlenDynamicPersistentTileSchedulerILi128ELi128ELi256ELi128ELb0ELb1ELb1ELb1ELb0ELb1EEEEEEEEEvNT_6ParamsE)
        /*020c*/ 	.word	0x00000000


	//----- nvinfo : EIATTR_REGCOUNT
	.align		4
.L_98:
        /*0210*/ 	.byte	0x04, 0x2f
        /*0212*/ 	.short	(.L_100 - .L_99)
	.align		4
.L_99:
        /*0214*/ 	.word	index@(_ZN7cutlass13device_kernelIN5flash11enable_sm90INS1_16FlashAttnFwdSm90INS1_25CollectiveMainloopFwdSm90ILi2EN4cute5tupleIJNS5_1CILi1EEES8_S8_EEENS6_IJNS7_ILi128EEESA_SA_EEELi128ENS_6half_tEfNS_4arch4Sm90ELb0ELb1ELb1ELb1ELb0ELb0ELb0ELb1ELb1ELb1ELb0ELb0EEENS1_21CollectiveEpilogueFwdISB_S9_SC_SE_Li256ELb1ELb1ELb0ELb0EEENS1_36VarlenDynamicPersistentTileSchedulerILi128ELi128ELi256ELi128ELb0ELb1ELb1ELb1ELb0ELb1EEEEEEEEEvNT_6ParamsE)
        /*0218*/ 	.word	0x00000004


	//----- nvinfo : EIATTR_FRAME_SIZE
	.align		4
.L_100:
        /*021c*/ 	.byte	0x04, 0x11
        /*021e*/ 	.short	(.L_102 - .L_101)
	.align		4
.L_101:
        /*0220*/ 	.word	index@(_ZN7cutlass13device_kernelIN5flash11enable_sm90INS1_16FlashAttnFwdSm90INS1_25CollectiveMainloopFwdSm90ILi2EN4cute5tupleIJNS5_1CILi1EEES8_S8_EEENS6_IJNS7_ILi128EEESA_SA_EEELi128ENS_6half_tEfNS_4arch4Sm90ELb0ELb1ELb1ELb1ELb0ELb0ELb0ELb1ELb1ELb1ELb0ELb0EEENS1_21CollectiveEpilogueFwdISB_S9_SC_SE_Li256ELb1ELb1ELb0ELb0EEENS1_36VarlenDynamicPersistentTileSchedulerILi128ELi128ELi256ELi128ELb0ELb1ELb1ELb1ELb0ELb1EEEEEEEEEvNT_6ParamsE)
        /*0224*/ 	.word	0x00000000


	//----- nvinfo : EIATTR_REGCOUNT
	.align		4
.L_102:
        /*0228*/ 	.byte	0x04, 0x2f
        /*022a*/ 	.short	(.L_104 - .L_103)
	.align		4
.L_103:
        /*022c*/ 	.word	index@(_ZN7cutlass13device_kernelIN5flash11enable_sm90INS1_16FlashAttnFwdSm90INS1_25CollectiveMainloopFwdSm90ILi2EN4cute5tupleIJNS5_1CILi1EEES8_S8_EEENS6_IJNS7_ILi128EEESA_SA_EEELi128ENS_6half_tEfNS_4arch4Sm90ELb0ELb1ELb1ELb0ELb0ELb0ELb0ELb1ELb1ELb1ELb0ELb0EEENS1_21CollectiveEpilogueFwdISB_S9_SC_SE_Li256ELb0ELb1ELb0ELb0EEENS1_30DynamicPersistentTileSchedulerILi256ELi128ELb0ELb1ELb1EEEEEEEEEvNT_6ParamsE)
        /*0230*/ 	.word	0x00000004


	//----- nvinfo : EIATTR_FRAME_SIZE
	.align		4
.L_104:
        /*0234*/ 	.byte	0x04, 0x11
        /*0236*/ 	.short	(.L_106 - .L_105)
	.align		4
.L_105:
        /*0238*/ 	.word	index@(_ZN7cutlass13device_kernelIN5flash11enable_sm90INS1_16FlashAttnFwdSm90INS1_25CollectiveMainloopFwdSm90ILi2EN4cute5tupleIJNS5_1CILi1EEES8_S8_EEENS6_IJNS7_ILi128EEESA_SA_EEELi128ENS_6half_tEfNS_4arch4Sm90ELb0ELb1ELb1ELb0ELb0ELb0ELb0ELb1ELb1ELb1ELb0ELb0EEENS1_21CollectiveEpilogueFwdISB_S9_SC_SE_Li256ELb0ELb1ELb0ELb0EEENS1_30DynamicPersistentTileSchedulerILi256ELi128ELb0ELb1ELb1EEEEEEEEEvNT_6ParamsE)
        /*023c*/ 	.word	0x00000000


	//----- nvinfo : EIATTR_REGCOUNT
	.align		4
.L_106:
        /*0240*/ 	.byte	0x04, 0x2f
        /*0242*/ 	.short	(.L_108 - .L_107)
	.align		4
.L_107:
        /*0244*/ 	.word	index@(_ZN7cutlass13device_kernelIN5flash11enable_sm90INS1_16FlashAttnFwdSm90INS1_25CollectiveMainloopFwdSm90ILi2EN4cute5tupleIJNS5_1CILi1EEES8_S8_EEENS6_IJNS7_ILi128EEENS7_ILi176EEESA_EEELi128ENS_6half_tEfNS_4arch4Sm90ELb0ELb0ELb1ELb1ELb0ELb1ELb0ELb1ELb1ELb1ELb0ELb0EEENS1_21CollectiveEpilogueFwdINS6_IJSA_SA_SB_EEES9_SD_SF_Li256ELb1ELb1ELb0ELb0EEENS1_36VarlenDynamicPersistentTileSchedulerILi128ELi176ELi256ELi128ELb0ELb1ELb1ELb0ELb1ELb1EEEEEEEEEvNT_6ParamsE)
        /*0248*/ 	.word	0x00000004


	//----- nvinfo : EIATTR_FRAME_SIZE
	.align		4
.L_108:
        /*024c*/ 	.byte	0x04, 0x11
        /*024e*/ 	.short	(.L_110 - .L_109)
	.align		4
.L_109:
        /*0250*/ 	.word	index@(_ZN7cutlass13device_kernelIN5flash11enable_sm90INS1_16FlashAttnFwdSm90INS1_25CollectiveMainloopFwdSm90ILi2EN4cute5tupleIJNS5_1CILi1EEES8_S8_EEENS6_IJNS7_ILi128EEENS7_ILi176EEESA_EEELi128ENS_6half_tEfNS_4arch4Sm90ELb0ELb0ELb1ELb1ELb0ELb1ELb0ELb1ELb1ELb1ELb0ELb0EEENS1_21CollectiveEpilogueFwdINS6_IJSA_SA_SB_EEES9_SD_SF_Li256ELb1ELb1ELb0ELb0EEENS1_36VarlenDynamicPersistentTileSchedulerILi128ELi176ELi256ELi128ELb0ELb1ELb1ELb0ELb1ELb1EEEEEEEEEvNT_6ParamsE)
        /*0254*/ 	.word	0x00000000


	//----- nvinfo : EIATTR_REGCOUNT
	.align		4
.L_110:
        /*0258*/ 	.byte	0x04, 0x2f
        /*025a*/ 	.short	(.L_112 - .L_111)
	.align		4
.L_111:
        /*025c*/ 	.word	index@(_ZN7cutlass13device_kernelIN5flash11enable_sm90INS1_16FlashAttnFwdSm90INS1_25CollectiveMainloopFwdSm90ILi2EN4cute5tupleIJNS5_1CILi1EEES8_S8_EEENS6_IJNS7_ILi128EEENS7_ILi176EEESA_EEELi128ENS_6half_tEfNS_4arch4Sm90ELb0ELb0ELb1ELb1ELb0ELb0ELb0ELb1ELb1ELb1ELb0ELb0EEENS1_21CollectiveEpilogueFwdINS6_IJSA_SA_SB_EEES9_SD_SF_Li256ELb1ELb1ELb0ELb0EEENS1_36VarlenDynamicPersistentTileSchedulerILi128ELi176ELi256ELi128ELb0ELb1ELb1ELb0ELb1ELb1EEEEEEEEEvNT_6ParamsE)
        /*0260*/ 	.word	0x00000004


	//----- nvinfo : EIATTR_FRAME_SIZE
	.align		4
.L_112:
        /*0264*/ 	.byte	0x04, 0x11
        /*0266*/ 	.short	(.L_114 - .L_113)
	.align		4
.L_113:
        /*0268*/ 	.word	index@(_ZN7cutlass13device_kernelIN5flash11enable_sm90INS1_16FlashAttnFwdSm90INS1_25CollectiveMainloopFwdSm90ILi2EN4cute5tupleIJNS5_1CILi1EEES8_S8_EEENS6_IJNS7_ILi128EEENS7_ILi176EEESA_EEELi128ENS_6half_tEfNS_4arch4Sm90ELb0ELb0ELb1ELb1ELb0ELb0ELb0ELb1ELb1ELb1ELb0ELb0EEENS1_21CollectiveEpilogueFwdINS6_IJSA_SA_SB_EEES9_SD_SF_Li256ELb1ELb1ELb0ELb0EEENS1_36VarlenDynamicPersistentTileSchedulerILi128ELi176ELi256ELi128ELb0ELb1ELb1ELb0ELb1ELb1EEEEEEEEEvNT_6ParamsE)
        /*026c*/ 	.word	0x00000000


	//----- nvinfo : EIATTR_REGCOUNT
	.align		4
.L_114:
        /*0270*/ 	.byte	0x04, 0x2f
        /*0272*/ 	.short	(.L_116 - .L_115)
	.align		4
.L_115:
        /*0274*/ 	.word	index@(_ZN7cutlass13device_kernelIN5flash11enable_sm90INS1_16FlashAttnFwdSm90INS1_25CollectiveMainloopFwdSm90ILi2EN4cute5tupleIJNS5_1CILi2EEENS7_ILi1EEES9_EEENS6_IJNS7_ILi128EEENS7_ILi176EEESB_EEELi128ENS_6half_tEfNS_4arch4Sm90ELb0ELb0ELb1ELb0ELb0ELb0ELb0ELb1ELb1ELb1ELb0ELb0EEENS1_21CollectiveEpilogueFwdINS6_IJSB_SB_SC_EEESA_SE_SG_Li256ELb0ELb1ELb0ELb0EEENS1_29StaticPersistentTileSchedulerILb0EEEEEEEEEvNT_6ParamsE)
        /*0278*/ 	.word	0x00000004


	//----- nvinfo : EIATTR_FRAME_SIZE
	.align		4
.L_116:
        /*027c*/ 	.byte	0x04, 0x11
        /*027e*/ 	.short	(.L_118 - .L_117)
	.align		4
.L_117:
        /*0280*/ 	.word	index@(_ZN7cutlass13device_kernelIN5flash11enable_sm90INS1_16FlashAttnFwdSm90INS1_25CollectiveMainloopFwdSm90ILi2EN4cute5tupleIJNS5_1CILi2EEENS7_ILi1EEES9_EEENS6_IJNS7_ILi128EEENS7_ILi176EEESB_EEELi128ENS_6half_tEfNS_4arch4Sm90ELb0ELb0ELb1ELb0ELb0ELb0ELb0ELb1ELb1ELb1ELb0ELb0EEENS1_21CollectiveEpilogueFwdINS6_IJSB_SB_SC_EEESA_SE_SG_Li256ELb0ELb1ELb0ELb0EEENS1_29StaticPersistentTileSchedulerILb0EEEEEEEEEvNT_6ParamsE)
        /*0284*/ 	.word	0x00000000


	//----- nvinfo : EIATTR_REGCOUNT
	.align		4
.L_118:
        /*0288*/ 	.byte	0x04, 0x2f
        /*028a*/ 	.short	(.L_120 - .L_119)
	.align		4
.L_119:
        /*028c*/ 	.word	index@(_ZN7cutlass13device_kernelIN5flash11enable_sm90INS1_16FlashAttnFwdSm90INS1_25CollectiveMainloopFwdSm90ILi2EN4cute5tupleIJNS5_1CILi1EEES8_S8_EEENS6_IJNS7_ILi128EEENS7_ILi176EEESA_EEELi128ENS_6half_tEfNS_4arch4Sm90ELb0ELb0ELb1ELb0ELb0ELb0ELb0ELb1ELb1ELb1ELb0ELb0EEENS1_21CollectiveEpilogueFwdINS6_IJSA_SA_SB_EEES9_SD_SF_Li256ELb0ELb1ELb0ELb0EEENS1_29StaticPersistentTileSchedulerILb0EEEEEEEEEvNT_6ParamsE)
        /*0290*/ 	.word	0x00000004


	//----- nvinfo : EIATTR_FRAME_SIZE
	.align		4
.L_120:
        /*0294*/ 	.byte	0x04, 0x11
        /*0296*/ 	.short	(.L_122 - .L_121)
	.align		4
.L_121:
        /*0298*/ 	.word	index@(_ZN7cutlass13device_kernelIN5flash11enable_sm90INS1_16FlashAttnFwdSm90INS1_25CollectiveMainloopFwdSm90ILi2EN4cute5tupleIJNS5_1CILi1EEES8_S8_EEENS6_IJNS7_ILi128EEENS7_ILi176EEESA_EEELi128ENS_6half_tEfNS_4arch4Sm90ELb0ELb0ELb1ELb0ELb0ELb0ELb0ELb1ELb1ELb1ELb0ELb0EEENS1_21CollectiveEpilogueFwdINS6_IJSA_SA_SB_EEES9_SD_SF_Li256ELb0ELb1ELb0ELb0EEENS1_29StaticPersistentTileSchedulerILb0EEEEEEEEEvNT_6ParamsE)
        /*029c*/ 	.word	0x00000000


	//----- nvinfo : EIATTR_REGCOUNT
	.align		4
.L_122:
        /*02a0*/ 	.byte	0x04, 0x2f
        /*02a2*/ 	.short	(.L_124 - .L_123)
	.align		4
.L_123:
        /*02a4*/ 	.word	index@(_ZN7cutlass13device_kernelIN5flash11enable_sm90INS1_16FlashAttnFwdSm90INS1_25CollectiveMainloopFwdSm90ILi2EN4cute5tupleIJNS5_1CILi1EEES8_S8_EEENS6_IJNS7_ILi128EEENS7_ILi112EEENS7_ILi192EEEEEELi192ENS_6half_tEfNS_4arch4Sm90ELb1ELb0ELb1ELb1ELb0ELb1ELb0ELb1ELb1ELb1ELb0ELb0EEENS1_21CollectiveEpilogueFwdINS6_IJSA_SC_SB_EEES9_SE_SG_Li256ELb1ELb1ELb0ELb0EEENS1_36VarlenDynamicPersistentTileSchedulerILi128ELi112ELi256ELi128ELb0ELb1ELb1ELb1ELb1ELb1EEEEEEEEEvNT_6ParamsE)
        /*02a8*/ 	.word	0x00000004


	//----- nvinfo : EIATTR_FRAME_SIZE
	.align		4
.L_124:
        /*02ac*/ 	.byte	0x04, 0x11
        /*02ae*/ 	.short	(.L_126 - .L_125)
	.align		4
.L_125:
        /*02b0*/ 	.word	index@(_ZN7cutlass13device_kernelIN5flash11enable_sm90INS1_16FlashAttnFwdSm90INS1_25CollectiveMainloopFwdSm90ILi2EN4cute5tupleIJNS5_1CILi1EEES8_S8_EEENS6_IJNS7_ILi128EEENS7_ILi112EEENS7_ILi192EEEEEELi192ENS_6half_tEfNS_4arch4Sm90ELb1ELb0ELb1ELb1ELb0ELb1ELb0ELb1ELb1ELb1ELb0ELb0EEENS1_21CollectiveEpilogueFwdINS6_IJSA_SC_SB_EEES9_SE_SG_Li256ELb1ELb1ELb0ELb0EEENS1_36VarlenDynamicPersistentTileSchedulerILi128ELi112ELi256ELi128ELb0ELb1ELb1ELb1ELb1ELb1EEEEEEEEEvNT_6ParamsE)
        /*02b4*/ 	.word	0x00000000


	//----- nvinfo : EIATTR_REGCOUNT
	.align		4
.L_126:
        /*02b8*/ 	.byte	0x04, 0x2f
        /*02ba*/ 	.short	(.L_128 - .L_127)
	.align		4
.L_127:
        /*02bc*/ 	.word	index@(_ZN7cutlass13device_kernelIN5flash11enable_sm90INS1_16FlashAttnFwdSm90INS1_25CollectiveMainloopFwdSm90ILi2EN4cute5tupleIJNS5_1CILi1EEES8_S8_EEENS6_IJNS7_ILi128EEENS7_ILi112EEENS7_ILi192EEEEEELi192ENS_6half_tEfNS_4arch4Sm90ELb1ELb0ELb1ELb1ELb0ELb0ELb0ELb1ELb1ELb1ELb0ELb0EEENS1_21CollectiveEpilogueFwdINS6_IJSA_SC_SB_EEES9_SE_SG_Li256ELb1ELb1ELb0ELb0EEENS1_36VarlenDynamicPersistentTileSchedulerILi128ELi112ELi256ELi128ELb0ELb1ELb1ELb1ELb1ELb1EEEEEEEEEvNT_6ParamsE)
        /*02c0*/ 	.word	0x00000004


	//----- nvinfo : EIATTR_FRAME_SIZE
	.align		4
.L_128:
        /*02c4*/ 	.byte	0x04, 0x11
        /*02c6*/ 	.short	(.L_130 - .L_129)
	.align		4
.L_129:
        /*02c8*/ 	.word	index@(_ZN7cutlass13device_kernelIN5flash11enable_sm90INS1_16FlashAttnFwdSm90INS1_25CollectiveMainloopFwdSm90ILi2EN4cute5tupleIJNS5_1CILi1EEES8_S8_EEENS6_IJNS7_ILi128EEENS7_ILi112EEENS7_ILi192EEEEEELi192ENS_6half_tEfNS_4arch4Sm90ELb1ELb0ELb1ELb1ELb0ELb0ELb0ELb1ELb1ELb1ELb0ELb0EEENS1_21CollectiveEpilogueFwdINS6_IJSA_SC_SB_EEES9_SE_SG_Li256ELb1ELb1ELb0ELb0EEENS1_36VarlenDynamicPersistentTileSchedulerILi128ELi112ELi256ELi128ELb0ELb1ELb1ELb1ELb1ELb1EEEEEEEEEvNT_6ParamsE)
        /*02cc*/ 	.word	0x00000000


	//----- nvinfo : EIATTR_REGCOUNT
	.align		4
.L_130:
        /*02d0*/ 	.byte	0x04, 0x2f
        /*02d2*/ 	.short	(.L_132 - .L_131)
	.align		4
.L_131:
        /*02d4*/ 	.word	index@(_ZN7cutlass13device_kernelIN5flash11enable_sm90INS1_16FlashAttnFwdSm90INS1_25CollectiveMainloopFwdSm90ILi2EN4cute5tupleIJNS5_1CILi1EEES8_S8_EEENS6_IJNS7_ILi128EEENS7_ILi112EEENS7_ILi192EEEEEELi192ENS_6half_tEfNS_4arch4Sm90ELb1ELb0ELb1ELb0ELb0ELb0ELb0ELb1ELb1ELb1ELb0ELb0EEENS1_21CollectiveEpilogueFwdINS6_IJSA_SC_SB_EEES9_SE_SG_Li256ELb0ELb1ELb0ELb0EEENS1_30DynamicPersistentTileSchedulerILi256ELi128ELb0ELb1ELb1EEEEEEEEEvNT_6ParamsE)
        /*02d8*/ 	.word	0x00000004


	//----- nvinfo : EIATTR_FRAME_SIZE
	.align		4
.L_132:
        /*02dc*/ 	.byte	0x04, 0x11
        /*02de*/ 	.short	(.L_134 - .L_133)
	.align		4
.L_133:
        /*02e0*/ 	.word	index@(_ZN7cutlass13device_kernelIN5flash11enable_sm90INS1_16FlashAttnFwdSm90INS1_25CollectiveMainloopFwdSm90ILi2EN4cute5tupleIJNS5_1CILi1EEES8_S8_EEENS6_IJNS7_ILi128EEENS7_ILi112EEENS7_ILi192EEEEEELi192ENS_6half_tEfNS_4arch4Sm90ELb1ELb0ELb1ELb0ELb0ELb0ELb0ELb1ELb1ELb1ELb0ELb0EEENS1_21CollectiveEpilogueFwdINS6_IJSA_SC_SB_EEES9_SE_SG_Li256ELb0ELb1ELb0ELb0EEENS1_30DynamicPersistentTileSchedulerILi256ELi128ELb0ELb1ELb1EEEEEEEEEvNT_6ParamsE)
        /*02e4*/ 	.word	0x00000000


	//----- nvinfo : EIATTR_REGCOUNT
	.align		4
.L_134:
        /*02e8*/ 	.byte	0x04, 0x2f
        /*02ea*/ 	.short	(.L_136 - .L_135)
	.align		4
.L_135:
        /*02ec*/ 	.word	index@(_ZN7cutlass13device_kernelIN5flash11enable_sm90INS1_16FlashAttnFwdSm90INS1_25CollectiveMainloopFwdSm90ILi2EN4cute5tupleIJNS5_1CILi1EEES8_S8_EEENS6_IJNS7_ILi128EEENS7_ILi96EEENS7_ILi192EEEEEELi192ENS_6half_tEfNS_4arch4Sm90ELb0ELb1ELb1ELb1ELb0ELb1ELb0ELb1ELb1ELb1ELb0ELb0EEENS1_21CollectiveEpilogueFwdINS6_IJSA_SC_SB_EEES9_SE_SG_Li256ELb1ELb1ELb0ELb0EEENS1_36VarlenDynamicPersistentTileSchedulerILi128ELi96ELi256ELi128ELb0ELb1ELb1ELb1ELb0ELb1EEEEEEEEEvNT_6ParamsE)
        /*02f0*/ 	.word	0x00000004


	//----- nvinfo : EIATTR_FRAME_SIZE
	.align		4
.L_136:
        /*02f4*/ 	.byte	0x04, 0x11
        /*02f6*/ 	.short	(.L_138 - .L_137)
	.align		4
.L_137:
        /*02f8*/ 	.word	index@(_ZN7cutlass13device_kernelIN5flash11enable_sm90INS1_16FlashAttnFwdSm90INS1_25CollectiveMainloopFwdSm90ILi2EN4cute5tupleIJNS5_1CILi1EEES8_S8_EEENS6_IJNS7_ILi128EEENS7_ILi96EEENS7_ILi192EEEEEELi192ENS_6half_tEfNS_4arch4Sm90ELb0ELb1ELb1ELb1ELb0ELb1ELb0ELb1ELb1ELb1ELb0ELb0EEENS1_21CollectiveEpilogueFwdINS6_IJSA_SC_SB_EEES9_SE_SG_Li256ELb1ELb1ELb0ELb0EEENS1_36VarlenDynamicPersistentTileSchedulerILi128ELi96ELi256ELi128ELb0ELb1ELb1ELb1ELb0ELb1EEEEEEEEEvNT_6ParamsE)
        /*02fc*/ 	.word	0x00000000


	//----- nvinfo : EIATTR_REGCOUNT
	.align		4
.L_138:
        /*0300*/ 	.byte	0x04, 0x2f
        /*0302*/ 	.short	(.L_140 - .L_139)
	.align		4
.L_139:
        /*0304*/ 	.word	index@(_ZN7cutlass13device_kernelIN5flash11enable_sm90INS1_16FlashAttnFwdSm90INS1_25CollectiveMainloopFwdSm90ILi2EN4cute5tupleIJNS5_1CILi1EEES8_S8_EEENS6_IJNS7_ILi128EEENS7_ILi96EEENS7_ILi192EEEEEELi192ENS_6half_tEfNS_4arch4Sm90ELb0ELb1ELb1ELb1ELb0ELb0ELb0ELb1ELb1ELb1ELb0ELb0EEENS1_21CollectiveEpilogueFwdINS6_IJSA_SC_SB_EEES9_SE_SG_Li256ELb1ELb1ELb0ELb0EEENS1_36VarlenDynamicPersistentTileSchedulerILi128ELi96ELi256ELi128ELb0ELb1ELb1ELb1ELb0ELb1EEEEEEEEEvNT_6ParamsE)
        /*0308*/ 	.word	0x00000004


	//----- nvinfo : EIATTR_FRAME_SIZE
	.align		4
.L_140:
        /*030c*/ 	.byte	0x04, 0x11
        /*030e*/ 	.short	(.L_142 - .L_141)
	.align		4
.L_141:
        /*0310*/ 	.word	index@(_ZN7cutlass13device_kernelIN5flash11enable_sm90INS1_16FlashAttnFwdSm90INS1_25CollectiveMainloopFwdSm90ILi2EN4cute5tupleIJNS5_1CILi1EEES8_S8_EEENS6_IJNS7_ILi128EEENS7_ILi96EEENS7_ILi192EEEEEELi192ENS_6half_tEfNS_4arch4Sm90ELb0ELb1ELb1ELb1ELb0ELb0ELb0ELb1ELb1ELb1ELb0ELb0EEENS1_21CollectiveEpilogueFwdINS6_IJSA_SC_SB_EEES9_SE_SG_Li256ELb1ELb1ELb0ELb0EEENS1_36VarlenDynamicPersistentTileSchedulerILi128ELi96ELi256ELi128ELb0ELb1ELb1ELb1ELb0ELb1EEEEEEEEEvNT_6ParamsE)
        /*0314*/ 	.word	0x00000000


	//----- nvinfo : EIATTR_REGCOUNT
	.align		4
.L_142:
        /*0318*/ 	.byte	0x04, 0x2f
        /*031a*/ 	.short	(.L_144 - .L_143)
	.align		4
.L_143:
        /*031c*/ 	.word	index@(_ZN7cutlass13device_kernelIN5flash11enable_sm90INS1_16FlashAttnFwdSm90INS1_25CollectiveMainloopFwdSm90ILi2EN4cute5tupleIJNS5_1CILi1EEES8_S8_EEENS6_IJNS7_ILi128EEENS7_ILi96EEENS7_ILi192EEEEEELi192ENS_6half_tEfNS_4arch4Sm90ELb0ELb1ELb1ELb0ELb0ELb0ELb0ELb1ELb1ELb1ELb0ELb0EEENS1_21CollectiveEpilogueFwdINS6_IJSA_SC_SB_EEES9_SE_SG_Li256ELb0ELb1ELb0ELb0EEENS1_30DynamicPersistentTileSchedulerILi256ELi128ELb0ELb1ELb1EEEEEEEEEvNT_6ParamsE)
        /*0320*/ 	.word	0x00000004


	//----- nvinfo : EIATTR_FRAME_SIZE
	.align		4
.L_144:
        /*0324*/ 	.byte	0x04, 0x11
        /*0326*/ 	.short	(.L_146 - .L_145)
	.align		4
.L_145:
        /*0328*/ 	.word	index@(_ZN7cutlass13device_kernelIN5flash11enable_sm90INS1_16FlashAttnFwdSm90INS1_25CollectiveMainloopFwdSm90ILi2EN4cute5tupleIJNS5_1CILi1EEES8_S8_EEENS6_IJNS7_ILi128EEENS7_ILi96EEENS7_ILi192EEEEEELi192ENS_6half_tEfNS_4arch4Sm90ELb0ELb1ELb1ELb0ELb0ELb0ELb0ELb1ELb1ELb1ELb0ELb0EEENS1_21CollectiveEpilogueFwdINS6_IJSA_SC_SB_EEES9_SE_SG_Li256ELb0ELb1ELb0ELb0EEENS1_30DynamicPersistentTileSchedulerILi256ELi128ELb0ELb1ELb1EEEEEEEEEvNT_6ParamsE)
        /*032c*/ 	.word	0x00000000


	//----- nvinfo : EIATTR_REGCOUNT
	.align		4
.L_146:
        /*0330*/ 	.byte	0x04, 0x2f
        /*0332*/ 	.short	(.L_148 - .L_147)
	.align		4
.L_147:
        /*0334*/ 	.word	index@(_ZN7cutlass13device_kernelIN5flash11enable_sm90INS1_16FlashAttnFwdSm90INS1_25CollectiveMainloopFwdSm90ILi2EN4cute5tupleIJNS5_1CILi1EEES8_S8_EEENS6_IJNS7_ILi128EEENS7_ILi112EEENS7_ILi192EEEEEELi192ENS_6half_tEfNS_4arch4Sm90ELb0ELb0ELb1ELb1ELb0ELb1ELb0ELb1ELb1ELb1ELb0ELb0EEENS1_21CollectiveEpilogueFwdINS6_IJSA_SC_SB_EEES9_SE_SG_Li256ELb1ELb1ELb0ELb0EEENS1_36VarlenDynamicPersistentTileSchedulerILi128ELi112ELi256ELi128ELb0ELb1ELb1ELb0ELb1ELb1EEEEEEEEEvNT_6ParamsE)
        /*0338*/ 	.word	0x00000004


	//----- nvinfo : EIATTR_FRAME_SIZE
	.align		4
.L_148:
        /*033c*/ 	.byte	0x04, 0x11
        /*033e*/ 	.short	(.L_150 - .L_149)
	.align		4
.L_149:
        /*0340*/ 	.word	index@(_ZN7cutlass13device_kernelIN5flash11enable_sm90INS1_16FlashAttnFwdSm90INS1_25CollectiveMainloopFwdSm90ILi2EN4cute5tupleIJNS5_1CILi1EEES8_S8_EEENS6_IJNS7_ILi128EEENS7_ILi112EEENS7_ILi192EEEEEELi192ENS_6half_tEfNS_4arch4Sm90ELb0ELb0ELb1ELb1ELb0ELb1ELb0ELb1ELb1ELb1ELb0ELb0EEENS1_21CollectiveEpilogueFwdINS6_IJSA_SC_SB_EEES9_SE_SG_Li256ELb1ELb1ELb0ELb0EEENS1_36VarlenDynamicPersistentTileSchedulerILi128ELi112ELi256ELi128ELb0ELb1ELb1ELb0ELb1ELb1EEEEEEEEEvNT_6ParamsE)
        /*0344*/ 	.word	0x00000000


	//----- nvinfo : EIATTR_REGCOUNT
	.align		4
.L_150:
        /*0348*/ 	.byte	0x04, 0x2f
        /*034a*/ 	.short	(.L_152 - .L_151)
	.align		4
.L_151:
        /*034c*/ 	.word	index@(_ZN7cutlass13device_kernelIN5flash11enable_sm90INS1_16FlashAttnFwdSm90INS1_25CollectiveMainloopFwdSm90ILi2EN4cute5tupleIJNS5_1CILi1EEES8_S8_EEENS6_IJNS7_ILi128EEENS7_ILi112EEENS7_ILi192EEEEEELi192ENS_6half_tEfNS_4arch4Sm90ELb0ELb0ELb1ELb1ELb0ELb0ELb0ELb1ELb1ELb1ELb0ELb0EEENS1_21CollectiveEpilogueFwdINS6_IJSA_SC_SB_EEES9_SE_SG_Li256ELb1ELb1ELb0ELb0EEENS1_36VarlenDynamicPersistentTileSchedulerILi128ELi112ELi256ELi128ELb0ELb1ELb1ELb0ELb1ELb1EEEEEEEEEvNT_6ParamsE)
        /*0350*/ 	.word	0x00000004


	//----- nvinfo : EIATTR_FRAME_SIZE
	.align		4
.L_152:
        /*0354*/ 	.byte	0x04, 0x11
        /*0356*/ 	.short	(.L_154 - .L_153)
	.align		4
.L_153:
        /*0358*/ 	.word	index@(_ZN7cutlass13device_kernelIN5flash11enable_sm90INS1_16FlashAttnFwdSm90INS1_25CollectiveMainloopFwdSm90ILi2EN4cute5tupleIJNS5_1CILi1EEES8_S8_EEENS6_IJNS7_ILi128EEENS7_ILi112EEENS7_ILi192EEEEEELi192ENS_6half_tEfNS_4arch4Sm90ELb0ELb0ELb1ELb1ELb0ELb0ELb0ELb1ELb1ELb1ELb0ELb0EEENS1_21CollectiveEpilogueFwdINS6_IJSA_SC_SB_EEES9_SE_SG_Li256ELb1ELb1ELb0ELb0EEENS1_36VarlenDynamicPersistentTileSchedulerILi128ELi112ELi256ELi128ELb0ELb1ELb1ELb0ELb1ELb1EEEEEEEEEvNT_6ParamsE)
        /*035c*/ 	.word	0x00000000


	//----- nvinfo : EIATTR_REGCOUNT
	.align		4
.L_154:
        /*0360*/ 	.byte	0x04, 0x2f
        /*0362*/ 	.short	(.L_156 - .L_155)
	.align		4
.L_155:
        /*0364*/ 	.word	index@(_ZN7cutlass13device_kernelIN5flash11enable_sm90INS1_16FlashAttnFwdSm90INS1_25CollectiveMainloopFwdSm90ILi2EN4cute5tupleIJNS5_1CILi2EEENS7_ILi1EEES9_EEENS6_IJNS7_ILi128EEENS7_ILi112EEENS7_ILi192EEEEEELi192ENS_6half_tEfNS_4arch4Sm90ELb0ELb0ELb1ELb0ELb0ELb0ELb0ELb1ELb1ELb1ELb0ELb0EEENS1_21CollectiveEpilogueFwdINS6_IJSB_SD_SC_EEESA_SF_SH_Li256ELb0ELb1ELb0ELb0EEENS1_29StaticPersistentTileSchedulerILb0EEEEEEEEEvNT_6ParamsE)
        /*0368*/ 	.word	0x00000004


	//----- nvinfo : EIATTR_FRAME_SIZE
	.align		4
.L_156:
        /*036c*/ 	.byte	0x04, 0x11
        /*036e*/ 	.short	(.L_158 - .L_157)
	.align		4
.L_157:
        /*0370*/ 	.word	index@(_ZN7cutlass13device_kernelIN5flash11enable_sm90INS1_16FlashAttnFwdSm90INS1_25CollectiveMainloopFwdSm90ILi2EN4cute5tupleIJNS5_1CILi2EEENS7_ILi1EEES9_EEENS6_IJNS7_ILi128EEENS7_ILi112EEENS7_ILi192EEEEEELi192ENS_6half_tEfNS_4arch4Sm90ELb0ELb0ELb1ELb0ELb0ELb0ELb0ELb1ELb1ELb1ELb0ELb0EEENS1_21CollectiveEpilogueFwdINS6_IJSB_SD_SC_EEESA_SF_SH_Li256ELb0ELb1ELb0ELb0EEENS1_29StaticPersistentTileSchedulerILb0EEEEEEEEEvNT_6ParamsE)
        /*0374*/ 	.word	0x00000000


	//----- nvinfo : EIATTR_REGCOUNT
	.align		4
.L_158:
        /*0378*/ 	.byte	0x04, 0x2f
        /*037a*/ 	.short	(.L_160 - .L_159)
	.align		4
.L_159:
        /*037c*/ 	.word	index@(_ZN7cutlass13device_kernelIN5flash11enable_sm90INS1_16FlashAttnFwdSm90INS1_25CollectiveMainloopFwdSm90ILi2EN4cute5tupleIJNS5_1CILi1EEES8_S8_EEENS6_IJNS7_ILi128EEENS7_ILi112EEENS7_ILi192EEEEEELi192ENS_6half_tEfNS_4arch4Sm90ELb0ELb0ELb1ELb0ELb0ELb0ELb0ELb1ELb1ELb1ELb0ELb0EEENS1_21CollectiveEpilogueFwdINS6_IJSA_SC_SB_EEES9_SE_SG_Li256ELb0ELb1ELb0ELb0EEENS1_29StaticPersistentTileSchedulerILb0EEEEEEEEEvNT_6ParamsE)
        /*0380*/ 	.word	0x00000004


	//----- nvinfo : EIATTR_FRAME_SIZE
	.align		4
.L_160:
        /*0384*/ 	.byte	0x04, 0x11
        /*0386*/ 	.short	(.L_162 - .L_161)
	.align		4
.L_161:
        /*0388*/ 	.word	index@(_ZN7cutlass13device_kernelIN5flash11enable_sm90INS1_16FlashAttnFwdSm90INS1_25CollectiveMainloopFwdSm90ILi2EN4cute5tupleIJNS5_1CILi1EEES8_S8_EEENS6_IJNS7_ILi128EEENS7_ILi112EEENS7_ILi192EEEEEELi192ENS_6half_tEfNS_4arch4Sm90ELb0ELb0ELb1ELb0ELb0ELb0ELb0ELb1ELb1ELb1ELb0ELb0EEENS1_21CollectiveEpilogueFwdINS6_IJSA_SC_SB_EEES9_SE_SG_Li256ELb0ELb1ELb0ELb0EEENS1_29StaticPersistentTileSchedulerILb0EEEEEEEEEvNT_6ParamsE)
        /*038c*/ 	.word	0x00000000


	//----- nvinfo : EIATTR_REGCOUNT
	.align		4
.L_162:
        /*0390*/ 	.byte	0x04, 0x2f
        /*0392*/ 	.short	(.L_164 - .L_163)
	.align		4
.L_163:
        /*0394*/ 	.word	index@(_ZN7cutlass13device_kernelIN5flash11enable_sm90INS1_16FlashAttnFwdSm90INS1_25CollectiveMainloopFwdSm90ILi2EN4cute5tupleIJNS5_1CILi1EEES8_S8_EEENS6_IJNS7_ILi128EEENS7_ILi80EEENS7_ILi256EEEEEELi256ENS_6half_tEfNS_4arch4Sm90ELb1ELb0ELb1ELb1ELb0ELb1ELb0ELb1ELb1ELb1ELb0ELb0EEENS1_21CollectiveEpilogueFwdINS6_IJSA_SC_SB_EEES9_SE_SG_Li256ELb1ELb1ELb0ELb0EEENS1_36VarlenDynamicPersistentTileSchedulerILi128ELi80ELi256ELi128ELb0ELb1ELb1ELb1ELb1ELb1EEEEEEEEEvNT_6ParamsE)
        /*0398*/ 	.word	0x00000004


	//----- nvinfo : EIATTR_FRAME_SIZE
	.align		4
.L_164:
        /*039c*/ 	.byte	0x04, 0x11
        /*039e*/ 	.short	(.L_166 - .L_165)
	.align		4
.L_165:
        /*03a0*/ 	.word	index@(_ZN7cutlass13device_kernelIN5flash11enable_sm90INS1_16FlashAttnFwdSm90INS1_25CollectiveMainloopFwdSm90ILi2EN4cute5tupleIJNS5_1CILi1EEES8_S8_EEENS6_IJNS7_ILi128EEENS7_ILi80EEENS7_ILi256EEEEEELi256ENS_6half_tEfNS_4arch4Sm90ELb1ELb0ELb1ELb1ELb0ELb1ELb0ELb1ELb1ELb1ELb0ELb0EEENS1_21CollectiveEpilogueFwdINS6_IJSA_SC_SB_EEES9_SE_SG_Li256ELb1ELb1ELb0ELb0EEENS1_36VarlenDynamicPersistentTileSchedulerILi128ELi80ELi256ELi128ELb0ELb1ELb1ELb1ELb1ELb1EEEEEEEEEvNT_6ParamsE)
        /*03a4*/ 	.word	0x00000000


	//----- nvinfo : EIATTR_REGCOUNT
	.align		4
.L_166:
        /*03a8*/ 	.byte	0x04, 0x2f
        /*03aa*/ 	.short	(.L_168 - .L_167)
	.align		4
.L_167:
        /*03ac*/ 	.word	index@(_ZN7cutlass13device_kernelIN5flash11enable_sm90INS1_16FlashAttnFwdSm90INS1_25CollectiveMainloopFwdSm90ILi2EN4cute5tupleIJNS5_1CILi1EEES8_S8_EEENS6_IJNS7_ILi128EEENS7_ILi80EEENS7_ILi256EEEEEELi256ENS_6half_tEfNS_4arch4Sm90ELb1ELb0ELb1ELb1ELb0ELb0ELb0ELb1ELb1ELb1ELb0ELb0EEENS1_21CollectiveEpilogueFwdINS6_IJSA_SC_SB_EEES9_SE_SG_Li256ELb1ELb1ELb0ELb0EEENS1_36VarlenDynamicPersistentTileSchedulerILi128ELi80ELi256ELi128ELb0ELb1ELb1ELb1ELb1ELb1EEEEEEEEEvNT_6ParamsE)
        /*03b0*/ 	.word	0x00000004


	//----- nvinfo : EIATTR_FRAME_SIZE
	.align		4
.L_168:
        /*03b4*/ 	.byte	0x04, 0x11
        /*03b6*/ 	.short	(.L_170 - .L_169)
	.align		4
.L_169:
        /*03b8*/ 	.word	index@(_ZN7cutlass13device_kernelIN5flash11enable_sm90INS1_16FlashAttnFwdSm90INS1_25CollectiveMainloopFwdSm90ILi2EN4cute5tupleIJNS5_1CILi1EEES8_S8_EEENS6_IJNS7_ILi128EEENS7_ILi80EEENS7_ILi256EEEEEELi256ENS_6half_tEfNS_4arch4Sm90ELb1ELb0ELb1ELb1ELb0ELb0ELb0ELb1ELb1ELb1ELb0ELb0EEENS1_21CollectiveEpilogueFwdINS6_IJSA_SC_SB_EEES9_SE_SG_Li256ELb1ELb1ELb0ELb0EEENS1_36VarlenDynamicPersistentTileSchedulerILi128ELi80ELi256ELi128ELb0ELb1ELb1ELb1ELb1ELb1EEEEEEEEEvNT_6ParamsE)
        /*03bc*/ 	.word	0x00000000


	//----- nvinfo : EIATTR_REGCOUNT
	.align		4
.L_170:
        /*03c0*/ 	.byte	0x04, 0x2f
        /*03c2*/ 	.short	(.L_172 - .L_171)
	.align		4
.L_171:
        /*03c4*/ 	.word	index@(_ZN7cutlass13device_kernelIN5flash11enable_sm90INS1_16FlashAttnFwdSm90INS1_25CollectiveMainloopFwdSm90ILi2EN4cute5tupleIJNS5_1CILi1EEES8_S8_EEENS6_IJNS7_ILi128EEENS7_ILi80EEENS7_ILi256EEEEEELi256ENS_6half_tEfNS_4arch4Sm90ELb1ELb0ELb1ELb0ELb0ELb0ELb0ELb1ELb1ELb1ELb0ELb0EEENS1_21CollectiveEpilogueFwdINS6_IJSA_SC_SB_EEES9_SE_SG_Li256ELb0ELb1ELb0ELb0EEENS1_30DynamicPersistentTileSchedulerILi256ELi128ELb0ELb1ELb1EEEEEEEEEvNT_6ParamsE)
        /*03c8*/ 	.word	0x00000004


	//----- nvinfo : EIATTR_FRAME_SIZE
	.align		4
.L_172:
        /*03cc*/ 	.byte	0x04, 0x11
        /*03ce*/ 	.short	(.L_174 - .L_173)
	.align		4
.L_173:
        /*03d0*/ 	.word	index@(_ZN7cutlass13device_kernelIN5flash11enable_sm90INS1_16FlashAttnFwdSm90INS1_25CollectiveMainloopFwdSm90ILi2EN4cute5tupleIJNS5_1CILi1EEES8_S8_EEENS6_IJNS7_ILi128EEENS7_ILi80EEENS7_ILi256EEEEEELi256ENS_6half_tEfNS_4arch4Sm90ELb1ELb0ELb1ELb0ELb0ELb0ELb0ELb1ELb1ELb1ELb0ELb0EEENS1_21CollectiveEpilogueFwdINS6_IJSA_SC_SB_EEES9_SE_SG_Li256ELb0ELb1ELb0ELb0EEENS1_30DynamicPersistentTileSchedulerILi256ELi128ELb0ELb1ELb1EEEEEEEEEvNT_6ParamsE)
        /*03d4*/ 	.word	0x00000000


	//----- nvinfo : EIATTR_REGCOUNT
	.align		4
.L_174:
        /*03d8*/ 	.byte	0x04, 0x2f
        /*03da*/ 	.short	(.L_176 - .L_175)
	.align		4
.L_175:
        /*03dc*/ 	.word	index@(_ZN7cutlass13device_kernelIN5flash11enable_sm90INS1_16FlashAttnFwdSm90INS1_25CollectiveMainloopFwdSm90ILi2EN4cute5tupleIJNS5_1CILi1EEES8_S8_EEENS6_IJNS7_ILi128EEENS7_ILi64EEENS7_ILi256EEEEEELi256ENS_6half_tEfNS_4arch4Sm90ELb0ELb1ELb1ELb1ELb0ELb1ELb0ELb1ELb1ELb1ELb0ELb0EEENS1_21CollectiveEpilogueFwdINS6_IJSA_SC_SB_EEES9_SE_SG_Li256ELb1ELb1ELb0ELb0EEENS1_36VarlenDynamicPersistentTileSchedulerILi128ELi64ELi256ELi128ELb0ELb1ELb1ELb1ELb0ELb1EEEEEEEEEvNT_6ParamsE)
        /*03e0*/ 	.word	0x00000004


	//----- nvinfo : EIATTR_FRAME_SIZE
	.align		4
.L_176:
        /*03e4*/ 	.byte	0x04, 0x11
        /*03e6*/ 	.short	(.L_178 - .L_177)
	.align		4
.L_177:
        /*03e8*/ 	.word	index@(_ZN7cutlass13device_kernelIN5flash11enable_sm90INS1_16FlashAttnFwdSm90INS1_25CollectiveMainloopFwdSm90ILi2EN4cute5tupleIJNS5_1CILi1EEES8_S8_EEENS6_IJNS7_ILi128EEENS7_ILi64EEENS7_ILi256EEEEEELi256ENS_6half_tEfNS_4arch4Sm90ELb0ELb1ELb1ELb1ELb0ELb1ELb0ELb1ELb1ELb1ELb0ELb0EEENS1_21CollectiveEpilogueFwdINS6_IJSA_SC_SB_EEES9_SE_SG_Li256ELb1ELb1ELb0ELb0EEENS1_36VarlenDynamicPersistentTileSchedulerILi128ELi64ELi256ELi128ELb0ELb1ELb1ELb1ELb0ELb1EEEEEEEEEvNT_6ParamsE)
        /*03ec*/ 	.word	0x00000000


	//----- nvinfo : EIATTR_REGCOUNT
	.align		4
.L_178:
        /*03f0*/ 	.byte	0x04, 0x2f
        /*03f2*/ 	.short	(.L_180 - .L_179)
	.align		4
.L_179:
        /*03f4*/ 	.word	index@(_ZN7cutlass13device_kernelIN5flash11enable_sm90INS1_16FlashAttnFwdSm90INS1_25CollectiveMainloopFwdSm90ILi2EN4cute5tupleIJNS5_1CILi1EEES8_S8_EEENS6_IJNS7_ILi128EEENS7_ILi64EEENS7_ILi256EEEEEELi256ENS_6half_tEfNS_4arch4Sm90ELb0ELb1ELb1ELb1ELb0ELb0ELb0ELb1ELb1ELb1ELb0ELb0EEENS1_21CollectiveEpilogueFwdINS6_IJSA_SC_SB_EEES9_SE_SG_Li256ELb1ELb1ELb0ELb0EEENS1_36VarlenDynamicPersistentTileSchedulerILi128ELi64ELi256ELi128ELb0ELb1ELb1ELb1ELb0ELb1EEEEEEEEEvNT_6ParamsE)
        /*03f8*/ 	.word	0x00000004


	//----- nvinfo : EIATTR_FRAME_SIZE
	.align		4
.L_180:
        /*03fc*/ 	.byte	0x04, 0x11
        /*03fe*/ 	.short	(.L_182 - .L_181)
	.align		4
.L_181:
        /*0400*/ 	.word	index@(_ZN7cutlass13device_kernelIN5flash11enable_sm90INS1_16FlashAttnFwdSm90INS1_25CollectiveMainloopFwdSm90ILi2EN4cute5tupleIJNS5_1CILi1EEES8_S8_EEENS6_IJNS7_ILi128EEENS7_ILi64EEENS7_ILi256EEEEEELi256ENS_6half_tEfNS_4arch4Sm90ELb0ELb1ELb1ELb1ELb0ELb0ELb0ELb1ELb1ELb1ELb0ELb0EEENS1_21CollectiveEpilogueFwdINS6_IJSA_SC_SB_EEES9_SE_SG_Li256ELb1ELb1ELb0ELb0EEENS1_36VarlenDynamicPersistentTileSchedulerILi128ELi64ELi256ELi128ELb0ELb1ELb1ELb1ELb0ELb1EEEEEEEEEvNT_6ParamsE)
        /*0404*/ 	.word	0x00000000


	//----- nvinfo : EIATTR_REGCOUNT
	.align		4
.L_182:
        /*0408*/ 	.byte	0x04, 0x2f
        /*040a*/ 	.short	(.L_184 - .L_183)
	.align		4
.L_183:
        /*040c*/ 	.word	index@(_ZN7cutlass13device_kernelIN5flash11enable_sm90INS1_16FlashAttnFwdSm90INS1_25CollectiveMainloopFwdSm90ILi2EN4cute5tupleIJNS5_1CILi1EEES8_S8_EEENS6_IJNS7_ILi128EEENS7_ILi64EEENS7_ILi256EEEEEELi256ENS_6half_tEfNS_4arch4Sm90ELb0ELb1ELb1ELb0ELb0ELb0ELb0ELb1ELb1ELb1ELb0ELb0EEENS1_21CollectiveEpilogueFwdINS6_IJSA_SC_SB_EEES9_SE_SG_Li256ELb0ELb1ELb0ELb0EEENS1_30DynamicPersistentTileSchedulerILi256ELi128ELb0ELb1ELb1EEEEEEEEEvNT_6ParamsE)
        /*0410*/ 	.word	0x00000004


	//----- nvinfo : EIATTR_FRAME_SIZE
	.align		4
.L_184:
        /*0414*/ 	.byte	0x04, 0x11
        /*0416*/ 	.short	(.L_186 - .L_185)
	.align		4
.L_185:
        /*0418*/ 	.word	index@(_ZN7cutlass13device_kernelIN5flash11enable_sm90INS1_16FlashAttnFwdSm90INS1_25CollectiveMainloopFwdSm90ILi2EN4cute5tupleIJNS5_1CILi1EEES8_S8_EEENS6_IJNS7_ILi128EEENS7_ILi64EEENS7_ILi256EEEEEELi256ENS_6half_tEfNS_4arch4Sm90ELb0ELb1ELb1ELb0ELb0ELb0ELb0ELb1ELb1ELb1ELb0ELb0EEENS1_21CollectiveEpilogueFwdINS6_IJSA_SC_SB_EEES9_SE_SG_Li256ELb0ELb1ELb0ELb0EEENS1_30DynamicPersistentTileSchedulerILi256ELi128ELb0ELb1ELb1EEEEEEEEEvNT_6ParamsE)
        /*041c*/ 	.word	0x00000000


	//----- nvinfo : EIATTR_REGCOUNT
	.align		4
.L_186:
        /*0420*/ 	.byte	0x04, 0x2f
        /*0422*/ 	.short	(.L_188 - .L_187)
	.align		4
.L_187:
        /*0424*/ 	.word	index@(_ZN7cutlass13device_kernelIN5flash11enable_sm90INS1_16FlashAttnFwdSm90INS1_25CollectiveMainloopFwdSm90ILi2EN4cute5tupleIJNS5_1CILi1EEES8_S8_EEENS6_IJNS7_ILi128EEENS7_ILi80EEENS7_ILi256EEEEEELi256ENS_6half_tEfNS_4arch4Sm90ELb0ELb0ELb1ELb1ELb0ELb1ELb0ELb1ELb1ELb1ELb0ELb0EEENS1_21CollectiveEpilogueFwdINS6_IJSA_SC_SB_EEES9_SE_SG_Li256ELb1ELb1ELb0ELb0EEENS1_36VarlenDynamicPersistentTileSchedulerILi128ELi80ELi256ELi128ELb0ELb1ELb1ELb0ELb1ELb1EEEEEEEEEvNT_6ParamsE)
        /*0428*/ 	.word	0x00000004


	//----- nvinfo : EIATTR_FRAME_SIZE
	.align		4
.L_188:
        /*042c*/ 	.byte	0x04, 0x11
        /*042e*/ 	.short	(.L_190 - .L_189)
	.align		4
.L_189:
        /*0430*/ 	.word	index@(_ZN7cutlass13device_kernelIN5flash11enable_sm90INS1_16FlashAttnFwdSm90INS1_25CollectiveMainloopFwdSm90ILi2EN4cute5tupleIJNS5_1CILi1EEES8_S8_EEENS6_IJNS7_ILi128EEENS7_ILi80EEENS7_ILi256EEEEEELi256ENS_6half_tEfNS_4arch4Sm90ELb0ELb0ELb1ELb1ELb0ELb1ELb0ELb1ELb1ELb1ELb0ELb0EEENS1_21CollectiveEpilogueFwdINS6_IJSA_SC_SB_EEES9_SE_SG_Li256ELb1ELb1ELb0ELb0EEENS1_36VarlenDynamicPersistentTileSchedulerILi128ELi80ELi256ELi128ELb0ELb1ELb1ELb0ELb1ELb1EEEEEEEEEvNT_6ParamsE)
        /*0434*/ 	.word	0x00000000


	//----- nvinfo : EIATTR_REGCOUNT
	.align		4
.L_190:
        /*0438*/ 	.byte	0x04, 0x2f
        /*043a*/ 	.short	(.L_192 - .L_191)
	.align		4
.L_191:
        /*043c*/ 	.word	index@(_ZN7cutlass13device_kernelIN5flash11enable_sm90INS1_16FlashAttnFwdSm90INS1_25CollectiveMainloopFwdSm90ILi2EN4cute5tupleIJNS5_1CILi1EEES8_S8_EEENS6_IJNS7_ILi128EEENS7_ILi80EEENS7_ILi256EEEEEELi256ENS_6half_tEfNS_4arch4Sm90ELb0ELb0ELb1ELb1ELb0ELb0ELb0ELb1ELb1ELb1ELb0ELb0EEENS1_21CollectiveEpilogueFwdINS6_IJSA_SC_SB_EEES9_SE_SG_Li256ELb1ELb1ELb0ELb0EEENS1_36VarlenDynamicPersistentTileSchedulerILi128ELi80ELi256ELi128ELb0ELb1ELb1ELb0ELb1ELb1EEEEEEEEEvNT_6ParamsE)
        /*0440*/ 	.word	0x00000004


	//----- nvinfo : EIATTR_FRAME_SIZE
	.align		4
.L_192:
        /*0444*/ 	.byte	0x04, 0x11
        /*0446*/ 	.short	(.L_194 - .L_193)
	.align		4
.L_193:
        /*0448*/ 	.word	index@(_ZN7cutlass13device_kernelIN5flash11enable_sm90INS1_16FlashAttnFwdSm90INS1_25CollectiveMainloopFwdSm90ILi2EN4cute5tupleIJNS5_1CILi1EEES8_S8_EEENS6_IJNS7_ILi128EEENS7_ILi80EEENS7_ILi256EEEEEELi256ENS_6half_tEfNS_4arch4Sm90ELb0ELb0ELb1ELb1ELb0ELb0ELb0ELb1ELb1ELb1ELb0ELb0EEENS1_21CollectiveEpilogueFwdINS6_IJSA_SC_SB_EEES9_SE_SG_Li256ELb1ELb1ELb0ELb0EEENS1_36VarlenDynamicPersistentTileSchedulerILi128ELi80ELi256ELi128ELb0ELb1ELb1ELb0ELb1ELb1EEEEEEEEEvNT_6ParamsE)
        /*044c*/ 	.word	0x00000000


	//----- nvinfo : EIATTR_REGCOUNT
	.align		4
.L_194:
        /*0450*/ 	.byte	0x04, 0x2f
        /*0452*/ 	.short	(.L_196 - .L_195)
	.align		4
.L_195:
        /*0454*/ 	.word	index@(_ZN7cutlass13device_kernelIN5flash11enable_sm90INS1_16FlashAttnFwdSm90INS1_25CollectiveMainloopFwdSm90ILi2EN4cute5tupleIJNS5_1CILi2EEENS7_ILi1EEES9_EEENS6_IJNS7_ILi128EEENS7_ILi80EEENS7_ILi256EEEEEELi256ENS_6half_tEfNS_4arch4Sm90ELb0ELb0ELb1ELb0ELb0ELb0ELb0ELb1ELb1ELb1ELb0ELb0EEENS1_21CollectiveEpilogueFwdINS6_IJSB_SD_SC_EEESA_SF_SH_Li256ELb0ELb1ELb0ELb0EEENS1_29StaticPersistentTileSchedulerILb0EEEEEEEEEvNT_6ParamsE)
        /*0458*/ 	.word	0x00000004


	//----- nvinfo : EIATTR_FRAME_SIZE
	.align		4
.L_196:
        /*045c*/ 	.byte	0x04, 0x11
        /*045e*/ 	.short	(.L_198 - .L_197)
	.align		4
.L_197:
        /*0460*/ 	.word	index@(_ZN7cutlass13device_kernelIN5flash11enable_sm90INS1_16FlashAttnFwdSm90INS1_25CollectiveMainloopFwdSm90ILi2EN4cute5tupleIJNS5_1CILi2EEENS7_ILi1EEES9_EEENS6_IJNS7_ILi128EEENS7_ILi80EEENS7_ILi256EEEEEELi256ENS_6half_tEfNS_4arch4Sm90ELb0ELb0ELb1ELb0ELb0ELb0ELb0ELb1ELb1ELb1ELb0ELb0EEENS1_21CollectiveEpilogueFwdINS6_IJSB_SD_SC_EEESA_SF_SH_Li256ELb0ELb1ELb0ELb0EEENS1_29StaticPersistentTileSchedulerILb0EEEEEEEEEvNT_6ParamsE)
        /*0464*/ 	.word	0x00000000


	//----- nvinfo : EIATTR_REGCOUNT
	.align		4
.L_198:
        /*0468*/ 	.byte	0x04, 0x2f
        /*046a*/ 	.short	(.L_200 - .L_199)
	.align		4
.L_199:
        /*046c*/ 	.word	index@(_ZN7cutlass13device_kernelIN5flash11enable_sm90INS1_16FlashAttnFwdSm90INS1_25CollectiveMainloopFwdSm90ILi2EN4cute5tupleIJNS5_1CILi1EEES8_S8_EEENS6_IJNS7_ILi128EEENS7_ILi80EEENS7_ILi256EEEEEELi256ENS_6half_tEfNS_4arch4Sm90ELb0ELb0ELb1ELb0ELb0ELb0ELb0ELb1ELb1ELb1ELb0ELb0EEENS1_21CollectiveEpilogueFwdINS6_IJSA_SC_SB_EEES9_SE_SG_Li256ELb0ELb1ELb0ELb0EEENS1_29StaticPersistentTileSchedulerILb0EEEEEEEEEvNT_6ParamsE)
        /*0470*/ 	.word	0x00000004


	//----- nvinfo : EIATTR_FRAME_SIZE
	.align		4
.L_200:
        /*0474*/ 	.byte	0x04, 0x11
        /*0476*/ 	.short	(.L_202 - .L_201)
	.align		4
.L_201:
        /*0478*/ 	.word	index@(_ZN7cutlass13device_kernelIN5flash11enable_sm90INS1_16FlashAttnFwdSm90INS1_25CollectiveMainloopFwdSm90ILi2EN4cute5tupleIJNS5_1CILi1EEES8_S8_EEENS6_IJNS7_ILi128EEENS7_ILi80EEENS7_ILi256EEEEEELi256ENS_6half_tEfNS_4arch4Sm90ELb0ELb0ELb1ELb0ELb0ELb0ELb0ELb1ELb1ELb1ELb0ELb0EEENS1_21CollectiveEpilogueFwdINS6_IJSA_SC_SB_EEES9_SE_SG_Li256ELb0ELb1ELb0ELb0EEENS1_29StaticPersistentTileSchedulerILb0EEEEEEEEEvNT_6ParamsE)
        /*047c*/ 	.word	0x00000000


	//----- nvinfo : EIATTR_MIN_STACK_SIZE
	.align		4
.L_202:
        /*0480*/ 	.byte	0x04, 0x12
        /*0482*/ 	.short	(.L_204 - .L_203)
	.align		4
.L_203:
        /*0484*/ 	.word	index@(_ZN7cutlass13device_kernelIN5flash11enable_sm90INS1_16FlashAttnFwdSm90INS1_25CollectiveMainloopFwdSm90ILi2EN4cute5tupleIJNS5_1CILi1EEES8_S8_EEENS6_IJNS7_ILi128EEENS7_ILi80EEENS7_ILi256EEEEEELi256ENS_6half_tEfNS_4arch4Sm90ELb0ELb0ELb1ELb0ELb0ELb0ELb0ELb1ELb1ELb1ELb0ELb0EEENS1_21CollectiveEpilogueFwdINS6_IJSA_SC_SB_EEES9_SE_SG_Li256ELb0ELb1ELb0ELb0EEENS1_29StaticPersistentTileSchedulerILb0EEEEEEEEEvNT_6ParamsE)
        /*0488*/ 	.word	0x00000000


	//----- nvinfo : EIATTR_MIN_STACK_SIZE
	.align		4
.L_204:
        /*048c*/ 	.byte	0x04, 0x12
        /*048e*/ 	.short	(.L_206 - .L_205)
	.align		4
.L_205:
        /*0490*/ 	.word	index@(_ZN7cutlass13device_kernelIN5flash11enable_sm90INS1_16FlashAttnFwdSm90INS1_25CollectiveMainloopFwdSm90ILi2EN4cute5tupleIJNS5_1CILi2EEENS7_ILi1EEES9_EEENS6_IJNS7_ILi128EEENS7_ILi80EEENS7_ILi256EEEEEELi256ENS_6half_tEfNS_4arch4Sm90ELb0ELb0ELb1ELb0ELb0ELb0ELb0ELb1ELb1ELb1ELb0ELb0EEENS1_21CollectiveEpilogueFwdINS6_IJSB_SD_SC_EEESA_SF_SH_Li256ELb0ELb1ELb0ELb0EEENS1_29StaticPersistentTileSchedulerILb0EEEEEEEEEvNT_6ParamsE)
        /*0494*/ 	.word	0x00000000


	//----- nvinfo : EIATTR_MIN_STACK_SIZE
	.align		4
.L_206:
        /*0498*/ 	.byte	0x04, 0x12
        /*049a*/ 	.short	(.L_208 - .L_207)
	.align		4
.L_207:
        /*049c*/ 	.word	index@(_ZN7cutlass13device_kernelIN5flash11enable_sm90INS1_16FlashAttnFwdSm90INS1_25CollectiveMainloopFwdSm90ILi2EN4cute5tupleIJNS5_1CILi1EEES8_S8_EEENS6_IJNS7_ILi128EEENS7_ILi80EEENS7_ILi256EEEEEELi256ENS_6half_tEfNS_4arch4Sm90ELb0ELb0ELb1ELb1ELb0ELb0ELb0ELb1ELb1ELb1ELb0ELb0EEENS1_21CollectiveEpilogueFwdINS6_IJSA_SC_SB_EEES9_SE_SG_Li256ELb1ELb1ELb0ELb0EEENS1_36VarlenDynamicPersistentTileSchedulerILi128ELi80ELi256ELi128ELb0ELb1ELb1ELb0ELb1ELb1EEEEEEEEEvNT_6ParamsE)
        /*04a0*/ 	.word	0x00000000


	//----- nvinfo : EIATTR_MIN_STACK_SIZE
	.align		4
.L_208:
        /*04a4*/ 	.byte	0x04, 0x12
        /*04a6*/ 	.short	(.L_210 - .L_209)
	.align		4
.L_209:
        /*04a8*/ 	.word	index@(_ZN7cutlass13device_kernelIN5flash11enable_sm90INS1_16FlashAttnFwdSm90INS1_25CollectiveMainloopFwdSm90ILi2EN4cute5tupleIJNS5_1CILi1EEES8_S8_EEENS6_IJNS7_ILi128EEENS7_ILi80EEENS7_ILi256EEEEEELi256ENS_6half_tEfNS_4arch4Sm90ELb0ELb0ELb1ELb1ELb0ELb1ELb0ELb1ELb1ELb1ELb0ELb0EEENS1_21CollectiveEpilogueFwdINS6_IJSA_SC_SB_EEES9_SE_SG_Li256ELb1ELb1ELb0ELb0EEENS1_36VarlenDynamicPersistentTileSchedulerILi128ELi80ELi256ELi128ELb0ELb1ELb1ELb0ELb1ELb1EEEEEEEEEvNT_6ParamsE)
        /*04ac*/ 	.word	0x00000000


	//----- nvinfo : EIATTR_MIN_STACK_SIZE
	.align		4
.L_210:
        /*04b0*/ 	.byte	0x04, 0x12
        /*04b2*/ 	.short	(.L_212 - .L_211)
	.align		4
.L_211:
        /*04b4*/ 	.word	index@(_ZN7cutlass13device_kernelIN5flash11enable_sm90INS1_16FlashAttnFwdSm90INS1_25CollectiveMainloopFwdSm90ILi2EN4cute5tupleIJNS5_1CILi1EEES8_S8_EEENS6_IJNS7_ILi128EEENS7_ILi64EEENS7_ILi256EEEEEELi256ENS_6half_tEfNS_4arch4Sm90ELb0ELb1ELb1ELb0ELb0ELb0ELb0ELb1ELb1ELb1ELb0ELb0EEENS1_21CollectiveEpilogueFwdINS6_IJSA_SC_SB_EEES9_SE_SG_Li256ELb0ELb1ELb0ELb0EEENS1_30DynamicPersistentTileSchedulerILi256ELi128ELb0ELb1ELb1EEEEEEEEEvNT_6ParamsE)
        /*04b8*/ 	.word	0x00000000


	//----- nvinfo : EIATTR_MIN_STACK_SIZE
	.align		4
.L_212:
        /*04bc*/ 	.byte	0x04, 0x12
        /*04be*/ 	.short	(.L_214 - .L_213)
	.align		4
.L_213:
        /*04c0*/ 	.word	index@(_ZN7cutlass13device_kernelIN5flash11enable_sm90INS1_16FlashAttnFwdSm90INS1_25CollectiveMainloopFwdSm90ILi2EN4cute5tupleIJNS5_1CILi1EEES8_S8_EEENS6_IJNS7_ILi128EEENS7_ILi64EEENS7_ILi256EEEEEELi256ENS_6half_tEfNS_4arch4Sm90ELb0ELb1ELb1ELb1ELb0ELb0ELb0ELb1ELb1ELb1ELb0ELb0EEENS1_21CollectiveEpilogueFwdINS6_IJSA_SC_SB_EEES9_SE_SG_Li256ELb1ELb1ELb0ELb0EEENS1_36VarlenDynamicPersistentTileSchedulerILi128ELi64ELi256ELi128ELb0ELb1ELb1ELb1ELb0ELb1EEEEEEEEEvNT_6ParamsE)
        /*04c4*/ 	.word	0x00000000


	//----- nvinfo : EIATTR_MIN_STACK_SIZE
	.align		4
.L_214:
        /*04c8*/ 	.byte	0x04, 0x12
        /*04ca*/ 	.short	(.L_216 - .L_215)
	.align		4
.L_215:
        /*04cc*/ 	.word	index@(_ZN7cutlass13device_kernelIN5flash11enable_sm90INS1_16FlashAttnFwdSm90INS1_25CollectiveMainloopFwdSm90ILi2EN4cute5tupleIJNS5_1CILi1EEES8_S8_EEENS6_IJNS7_ILi128EEENS7_ILi64EEENS7_ILi256EEEEEELi256ENS_6half_tEfNS_4arch4Sm90ELb0ELb1ELb1ELb1ELb0ELb1ELb0ELb1ELb1ELb1ELb0ELb0EEENS1_21CollectiveEpilogueFwdINS6_IJSA_SC_SB_EEES9_SE_SG_Li256ELb1ELb1ELb0ELb0EEENS1_36VarlenDynamicPersistentTileSchedulerILi128ELi64ELi256ELi128ELb0ELb1ELb1ELb1ELb0ELb1EEEEEEEEEvNT_6ParamsE)
        /*04d0*/ 	.word	0x00000000


	//----- nvinfo : EIATTR_MIN_STACK_SIZE
	.align		4
.L_216:
        /*04d4*/ 	.byte	0x04, 0x12
        /*04d6*/ 	.short	(.L_218 - .L_217)
	.align		4
.L_217:
        /*04d8*/ 	.word	index@(_ZN7cutlass13device_kernelIN5flash11enable_sm90INS1_16FlashAttnFwdSm90INS1_25CollectiveMainloopFwdSm90ILi2EN4cute5tupleIJNS5_1CILi1EEES8_S8_EEENS6_IJNS7_ILi128EEENS7_ILi80EEENS7_ILi256EEEEEELi256ENS_6half_tEfNS_4arch4Sm90ELb1ELb0ELb1ELb0ELb0ELb0ELb0ELb1ELb1ELb1ELb0ELb0EEENS1_21CollectiveEpilogueFwdINS6_IJSA_SC_SB_EEES9_SE_SG_Li256ELb0ELb1ELb0ELb0EEENS1_30DynamicPersistentTileSchedulerILi256ELi128ELb0ELb1ELb1EEEEEEEEEvNT_6ParamsE)
        /*04dc*/ 	.word	0x00000000


	//----- nvinfo : EIATTR_MIN_STACK_SIZE
	.align		4
.L_218:
        /*04e0*/ 	.byte	0x04, 0x12
        /*04e2*/ 	.short	(.L_220 - .L_219)
	.align		4
.L_219:
        /*04e4*/ 	.word	index@(_ZN7cutlass13device_kernelIN5flash11enable_sm90INS1_16FlashAttnFwdSm90INS1_25CollectiveMainloopFwdSm90ILi2EN4cute5tupleIJNS5_1CILi1EEES8_S8_EEENS6_IJNS7_ILi128EEENS7_ILi80EEENS7_ILi256EEEEEELi256ENS_6half_tEfNS_4arch4Sm90ELb1ELb0ELb1ELb1ELb0ELb0ELb0ELb1ELb1ELb1ELb0ELb0EEENS1_21CollectiveEpilogueFwdINS6_IJSA_SC_SB_EEES9_SE_SG_Li256ELb1ELb1ELb0ELb0EEENS1_36VarlenDynamicPersistentTileSchedulerILi128ELi80ELi256ELi128ELb0ELb1ELb1ELb1ELb1ELb1EEEEEEEEEvNT_6ParamsE)
        /*04e8*/ 	.word	0x00000000


	//----- nvinfo : EIATTR_MIN_STACK_SIZE
	.align		4
.L_220:
        /*04ec*/ 	.byte	0x04, 0x12
        /*04ee*/ 	.short	(.L_222 - .L_221)
	.align		4
.L_221:
        /*04f0*/ 	.word	index@(_ZN7cutlass13device_kernelIN5flash11enable_sm90INS1_16FlashAttnFwdSm90INS1_25CollectiveMainloopFwdSm90ILi2EN4cute5tupleIJNS5_1CILi1EEES8_S8_EEENS6_IJNS7_ILi128EEENS7_ILi80EEENS7_ILi256EEEEEELi256ENS_6half_tEfNS_4arch4Sm90ELb1ELb0ELb1ELb1ELb0ELb1ELb0ELb1ELb1ELb1ELb0ELb0EEENS1_21CollectiveEpilogueFwdINS6_IJSA_SC_SB_EEES9_SE_SG_Li256ELb1ELb1ELb0ELb0EEENS1_36VarlenDynamicPersistentTileSchedulerILi128ELi80ELi256ELi128ELb0ELb1ELb1ELb1ELb1ELb1EEEEEEEEEvNT_6ParamsE)
        /*04f4*/ 	.word	0x00000000


	//----- nvinfo : EIATTR_MIN_STACK_SIZE
	.align		4
.L_222:
        /*04f8*/ 	.byte	0x04, 0x12
        /*04fa*/ 	.short	(.L_224 - .L_223)
	.align		4
.L_223:
        /*04fc*/ 	.word	index@(_ZN7cutlass13device_kernelIN5flash11enable_sm90INS1_16FlashAttnFwdSm90INS1_25CollectiveMainloopFwdSm90ILi2EN4cute5tupleIJNS5_1CILi1EEES8_S8_EEENS6_IJNS7_ILi128EEENS7_ILi112EEENS7_ILi192EEEEEELi192ENS_6half_tEfNS_4arch4Sm90ELb0ELb0ELb1ELb0ELb0ELb0ELb0ELb1ELb1ELb1ELb0ELb0EEENS1_21CollectiveEpilogueFwdINS6_IJSA_SC_SB_EEES9_SE_SG_Li256ELb0ELb1ELb0ELb0EEENS1_29StaticPersistentTileSchedulerILb0EEEEEEEEEvNT_6ParamsE)
        /*0500*/ 	.word	0x00000000


	//----- nvinfo : EIATTR_MIN_STACK_SIZE
	.align		4
.L_224:
        /*0504*/ 	.byte	0x04, 0x12
        /*0506*/ 	.short	(.L_226 - .L_225)
	.align		4
.L_225:
        /*0508*/ 	.word	index@(_ZN7cutlass13device_kernelIN5flash11enable_sm90INS1_16FlashAttnFwdSm90INS1_25CollectiveMainloopFwdSm90ILi2EN4cute5tupleIJNS5_1CILi2EEENS7_ILi1EEES9_EEENS6_IJNS7_ILi128EEENS7_ILi112EEENS7_ILi192EEEEEELi192ENS_6half_tEfNS_4arch4Sm90ELb0ELb0ELb1ELb0ELb0ELb0ELb0ELb1ELb1ELb1ELb0ELb0EEENS1_21CollectiveEpilogueFwdINS6_IJSB_SD_SC_EEESA_SF_SH_Li256ELb0ELb1ELb0ELb0EEENS1_29StaticPersistentTileSchedulerILb0EEEEEEEEEvNT_6ParamsE)
        /*050c*/ 	.word	0x00000000


	//----- nvinfo : EIATTR_MIN_STACK_SIZE
	.align		4
.L_226:
        /*0510*/ 	.byte	0x04, 0x12
        /*0512*/ 	.short	(.L_228 - .L_227)
	.align		4
.L_227:
        /*0514*/ 	.word	index@(_ZN7cutlass13device_kernelIN5flash11enable_sm90INS1_16FlashAttnFwdSm90INS1_25CollectiveMainloopFwdSm90ILi2EN4cute5tupleIJNS5_1CILi1EEES8_S8_EEENS6_IJNS7_ILi128EEENS7_ILi112EEENS7_ILi192EEEEEELi192ENS_6half_tEfNS_4arch4Sm90ELb0ELb0ELb1ELb1ELb0ELb0ELb0ELb1ELb1ELb1ELb0ELb0EEENS1_21CollectiveEpilogueFwdINS6_IJSA_SC_SB_EEES9_SE_SG_Li256ELb1ELb1ELb0ELb0EEENS1_36VarlenDynamicPersistentTileSchedulerILi128ELi112ELi256ELi128ELb0ELb1ELb1ELb0ELb1ELb1EEEEEEEEEvNT_6ParamsE)
        /*0518*/ 	.word	0x00000000


	//----- nvinfo : EIATTR_MIN_STACK_SIZE
	.align		4
.L_228:
        /*051c*/ 	.byte	0x04, 0x12
        /*051e*/ 	.short	(.L_230 - .L_229)
	.align		4
.L_229:
        /*0520*/ 	.word	index@(_ZN7cutlass13device_kernelIN5flash11enable_sm90INS1_16FlashAttnFwdSm90INS1_25CollectiveMainloopFwdSm90ILi2EN4cute5tupleIJNS5_1CILi1EEES8_S8_EEENS6_IJNS7_ILi128EEENS7_ILi112EEENS7_ILi192EEEEEELi192ENS_6half_tEfNS_4arch4Sm90ELb0ELb0ELb1ELb1ELb0ELb1ELb0ELb1ELb1ELb1ELb0ELb0EEENS1_21CollectiveEpilogueFwdINS6_IJSA_SC_SB_EEES9_SE_SG_Li256ELb1ELb1ELb0ELb0EEENS1_36VarlenDynamicPersistentTileSchedulerILi128ELi112ELi256ELi128ELb0ELb1ELb1ELb0ELb1ELb1EEEEEEEEEvNT_6ParamsE)
        /*0524*/ 	.word	0x00000000


	//----- nvinfo : EIATTR_MIN_STACK_SIZE
	.align		4
.L_230:
        /*0528*/ 	.byte	0x04, 0x12
        /*052a*/ 	.short	(.L_232 - .L_231)
	.align		4
.L_231:
        /*052c*/ 	.word	index@(_ZN7cutlass13device_kernelIN5flash11enable_sm90INS1_16FlashAttnFwdSm90INS1_25CollectiveMainloopFwdSm90ILi2EN4cute5tupleIJNS5_1CILi1EEES8_S8_EEENS6_IJNS7_ILi128EEENS7_ILi96EEENS7_ILi192EEEEEELi192ENS_6half_tEfNS_4arch4Sm90ELb0ELb1ELb1ELb0ELb0ELb0ELb0ELb1ELb1ELb1ELb0ELb0EEENS1_21CollectiveEpilogueFwdINS6_IJSA_SC_SB_EEES9_SE_SG_Li256ELb0ELb1ELb0ELb0EEENS1_30DynamicPersistentTileSchedulerILi256ELi128ELb0ELb1ELb1EEEEEEEEEvNT_6ParamsE)
        /*0530*/ 	.word	0x00000000


	//----- nvinfo : EIATTR_MIN_STACK_SIZE
	.align		4
.L_232:
        /*0534*/ 	.byte	0x04, 0x12
        /*0536*/ 	.short	(.L_234 - .L_233)
	.align		4
.L_233:
        /*0538*/ 	.word	index@(_ZN7cutlass13device_kernelIN5flash11enable_sm90INS1_16FlashAttnFwdSm90INS1_25CollectiveMainloopFwdSm90ILi2EN4cute5tupleIJNS5_1CILi1EEES8_S8_EEENS6_IJNS7_ILi128EEENS7_ILi96EEENS7_ILi192EEEEEELi192ENS_6half_tEfNS_4arch4Sm90ELb0ELb1ELb1ELb1ELb0ELb0ELb0ELb1ELb1ELb1ELb0ELb0EEENS1_21CollectiveEpilogueFwdINS6_IJSA_SC_SB_EEES9_SE_SG_Li256ELb1ELb1ELb0ELb0EEENS1_36VarlenDynamicPersistentTileSchedulerILi128ELi96ELi256ELi128ELb0ELb1ELb1ELb1ELb0ELb1EEEEEEEEEvNT_6ParamsE)
        /*053c*/ 	.word	0x00000000


	//----- nvinfo : EIATTR_MIN_STACK_SIZE
	.align		4
.L_234:
        /*0540*/ 	.byte	0x04, 0x12
        /*0542*/ 	.short	(.L_236 - .L_235)
	.align		4
.L_235:
        /*0544*/ 	.word	index@(_ZN7cutlass13device_kernelIN5flash11enable_sm90INS1_16FlashAttnFwdSm90INS1_25CollectiveMainloopFwdSm90ILi2EN4cute5tupleIJNS5_1CILi1EEES8_S8_EEENS6_IJNS7_ILi128EEENS7_ILi96EEENS7_ILi192EEEEEELi192ENS_6half_tEfNS_4arch4Sm90ELb0ELb1ELb1ELb1ELb0ELb1ELb0ELb1ELb1ELb1ELb0ELb0EEENS1_21CollectiveEpilogueFwdINS6_IJSA_SC_SB_EEES9_SE_SG_Li256ELb1ELb1ELb0ELb0EEENS1_36VarlenDynamicPersistentTileSchedulerILi128ELi96ELi256ELi128ELb0ELb1ELb1ELb1ELb0ELb1EEEEEEEEEvNT_6ParamsE)
        /*0548*/ 	.word	0x00000000


	//----- nvinfo : EIATTR_MIN_STACK_SIZE
	.align		4
.L_236:
        /*054c*/ 	.byte	0x04, 0x12
        /*054e*/ 	.short	(.L_238 - .L_237)
	.align		4
.L_237:
        /*0550*/ 	.word	index@(_ZN7cutlass13device_kernelIN5flash11enable_sm90INS1_16FlashAttnFwdSm90INS1_25CollectiveMainloopFwdSm90ILi2EN4cute5tupleIJNS5_1CILi1EEES8_S8_EEENS6_IJNS7_ILi128EEENS7_ILi112EEENS7_ILi192EEEEEELi192ENS_6half_tEfNS_4arch4Sm90ELb1ELb0ELb1ELb0ELb0ELb0ELb0ELb1ELb1ELb1ELb0ELb0EEENS1_21CollectiveEpilogueFwdINS6_IJSA_SC_SB_EEES9_SE_SG_Li256ELb0ELb1ELb0ELb0EEENS1_30DynamicPersistentTileSchedulerILi256ELi128ELb0ELb1ELb1EEEEEEEEEvNT_6ParamsE)
        /*0554*/ 	.word	0x00000000


	//----- nvinfo : EIATTR_MIN_STACK_SIZE
	.align		4
.L_238:
        /*0558*/ 	.byte	0x04, 0x12
        /*055a*/ 	.short	(.L_240 - .L_239)
	.align		4
.L_239:
        /*055c*/ 	.word	index@(_ZN7cutlass13device_kernelIN5flash11enable_sm90INS1_16FlashAttnFwdSm90INS1_25CollectiveMainloopFwdSm90ILi2EN4cute5tupleIJNS5_1CILi1EEES8_S8_EEENS6_IJNS7_ILi128EEENS7_ILi112EEENS7_ILi192EEEEEELi192ENS_6half_tEfNS_4arch4Sm90ELb1ELb0ELb1ELb1ELb0ELb0ELb0ELb1ELb1ELb1ELb0ELb0EEENS1_21CollectiveEpilogueFwdINS6_IJSA_SC_SB_EEES9_SE_SG_Li256ELb1ELb1ELb0ELb0EEENS1_36VarlenDynamicPersistentTileSchedulerILi128ELi112ELi256ELi128ELb0ELb1ELb1ELb1ELb1ELb1EEEEEEEEEvNT_6ParamsE)
        /*0560*/ 	.word	0x00000000


	//----- nvinfo : EIATTR_MIN_STACK_SIZE
	.align		4
.L_240:
        /*0564*/ 	.byte	0x04, 0x12
        /*0566*/ 	.short	(.L_242 - .L_241)
	.align		4
.L_241:
        /*0568*/ 	.word	index@(_ZN7cutlass13device_kernelIN5flash11enable_sm90INS1_16FlashAttnFwdSm90INS1_25CollectiveMainloopFwdSm90ILi2EN4cute5tupleIJNS5_1CILi1EEES8_S8_EEENS6_IJNS7_ILi128EEENS7_ILi112EEENS7_ILi192EEEEEELi192ENS_6half_tEfNS_4arch4Sm90ELb1ELb0ELb1ELb1ELb0ELb1ELb0ELb1ELb1ELb1ELb0ELb0EEENS1_21CollectiveEpilogueFwdINS6_IJSA_SC_SB_EEES9_SE_SG_Li256ELb1ELb1ELb0ELb0EEENS1_36VarlenDynamicPersistentTileSchedulerILi128ELi112ELi256ELi128ELb0ELb1ELb1ELb1ELb1ELb1EEEEEEEEEvNT_6ParamsE)
        /*056c*/ 	.word	0x00000000


	//----- nvinfo : EIATTR_MIN_STACK_SIZE
	.align		4
.L_242:
        /*0570*/ 	.byte	0x04, 0x12
        /*0572*/ 	.short	(.L_244 - .L_243)
	.align		4
.L_243:
        /*0574*/ 	.word	index@(_ZN7cutlass13device_kernelIN5flash11enable_sm90INS1_16FlashAttnFwdSm90INS1_25CollectiveMainloopFwdSm90ILi2EN4cute5tupleIJNS5_1CILi1EEES8_S8_EEENS6_IJNS7_ILi128EEENS7_ILi176EEESA_EEELi128ENS_6half_tEfNS_4arch4Sm90ELb0ELb0ELb1ELb0ELb0ELb0ELb0ELb1ELb1ELb1ELb0ELb0EEENS1_21CollectiveEpilogueFwdINS6_IJSA_SA_SB_EEES9_SD_SF_Li256ELb0ELb1ELb0ELb0EEENS1_29StaticPersistentTileSchedulerILb0EEEEEEEEEvNT_6ParamsE)
        /*0578*/ 	.word	0x00000000


	//----- nvinfo : EIATTR_MIN_STACK_SIZE
	.align		4
.L_244:
        /*057c*/ 	.byte	0x04, 0x12
        /*057e*/ 	.short	(.L_246 - .L_245)
	.align		4
.L_245:
        /*0580*/ 	.word	index@(_ZN7cutlass13device_kernelIN5flash11enable_sm90INS1_16FlashAttnFwdSm90INS1_25CollectiveMainloopFwdSm90ILi2EN4cute5tupleIJNS5_1CILi2EEENS7_ILi1EEES9_EEENS6_IJNS7_ILi128EEENS7_ILi176EEESB_EEELi128ENS_6half_tEfNS_4arch4Sm90ELb0ELb0ELb1ELb0ELb0ELb0ELb0ELb1ELb1ELb1ELb0ELb0EEENS1_21CollectiveEpilogueFwdINS6_IJSB_SB_SC_EEESA_SE_SG_Li256ELb0ELb1ELb0ELb0EEENS1_29StaticPersistentTileSchedulerILb0EEEEEEEEEvNT_6ParamsE)
        /*0584*/ 	.word	0x00000000


	//----- nvinfo : EIATTR_MIN_STACK_SIZE
	.align		4
.L_246:
        /*0588*/ 	.byte	0x04, 0x12
        /*058a*/ 	.short	(.L_248 - .L_247)
	.align		4
.L_247:
        /*058c*/ 	.word	index@(_ZN7cutlass13device_kernelIN5flash11enable_sm90INS1_16FlashAttnFwdSm90INS1_25CollectiveMainloopFwdSm90ILi2EN4cute5tupleIJNS5_1CILi1EEES8_S8_EEENS6_IJNS7_ILi128EEENS7_ILi176EEESA_EEELi128ENS_6half_tEfNS_4arch4Sm90ELb0ELb0ELb1ELb1ELb0ELb0ELb0ELb1ELb1ELb1ELb0ELb0EEENS1_21CollectiveEpilogueFwdINS6_IJSA_SA_SB_EEES9_SD_SF_Li256ELb1ELb1ELb0ELb0EEENS1_36VarlenDynamicPersistentTileSchedulerILi128ELi176ELi256ELi128ELb0ELb1ELb1ELb0ELb1ELb1EEEEEEEEEvNT_6ParamsE)
        /*0590*/ 	.word	0x00000000


	//----- nvinfo : EIATTR_MIN_STACK_SIZE
	.align		4
.L_248:
        /*0594*/ 	.byte	0x04, 0x12
        /*0596*/ 	.short	(.L_250 - .L_249)
	.align		4
.L_249:
        /*0598*/ 	.word	index@(_ZN7cutlass13device_kernelIN5flash11enable_sm90INS1_16FlashAttnFwdSm90INS1_25CollectiveMainloopFwdSm90ILi2EN4cute5tupleIJNS5_1CILi1EEES8_S8_EEENS6_IJNS7_ILi128EEENS7_ILi176EEESA_EEELi128ENS_6half_tEfNS_4arch4Sm90ELb0ELb0ELb1ELb1ELb0ELb1ELb0ELb1ELb1ELb1ELb0ELb0EEENS1_21CollectiveEpilogueFwdINS6_IJSA_SA_SB_EEES9_SD_SF_Li256ELb1ELb1ELb0ELb0EEENS1_36VarlenDynamicPersistentTileSchedulerILi128ELi176ELi256ELi128ELb0ELb1ELb1ELb0ELb1ELb1EEEEEEEEEvNT_6ParamsE)
        /*059c*/ 	.word	0x00000000


	//----- nvinfo : EIATTR_MIN_STACK_SIZE
	.align		4
.L_250:
        /*05a0*/ 	.byte	0x04, 0x12
        /*05a2*/ 	.short	(.L_252 - .L_251)
	.align		4
.L_251:
        /*05a4*/ 	.word	index@(_ZN7cutlass13device_kernelIN5flash11enable_sm90INS1_16FlashAttnFwdSm90INS1_25CollectiveMainloopFwdSm90ILi2EN4cute5tupleIJNS5_1CILi1EEES8_S8_EEENS6_IJNS7_ILi128EEESA_SA_EEELi128ENS_6half_tEfNS_4arch4Sm90ELb0ELb1ELb1ELb0ELb0ELb0ELb0ELb1ELb1ELb1ELb0ELb0EEENS1_21CollectiveEpilogueFwdISB_S9_SC_SE_Li256ELb0ELb1ELb0ELb0EEENS1_30DynamicPersistentTileSchedulerILi256ELi128ELb0ELb1ELb1EEEEEEEEEvNT_6ParamsE)
        /*05a8*/ 	.word	0x00000000


	//----- nvinfo : EIATTR_MIN_STACK_SIZE
	.align		4
.L_252:
        /*05ac*/ 	.byte	0x04, 0x12
        /*05ae*/ 	.short	(.L_254 - .L_253)
	.align		4
.L_253:
        /*05b0*/ 	.word	index@(_ZN7cutlass13device_kernelIN5flash11enable_sm90INS1_16FlashAttnFwdSm90INS1_25CollectiveMainloopFwdSm90ILi2EN4cute5tupleIJNS5_1CILi1EEES8_S8_EEENS6_IJNS7_ILi128EEESA_SA_EEELi128ENS_6half_tEfNS_4arch4Sm90ELb0ELb1ELb1ELb1ELb0ELb0ELb0ELb1ELb1ELb1ELb0ELb0EEENS1_21CollectiveEpilogueFwdISB_S9_SC_SE_Li256ELb1ELb1ELb0ELb0EEENS1_36VarlenDynamicPersistentTileSchedulerILi128ELi128ELi256ELi128ELb0ELb1ELb1ELb1ELb0ELb1EEEEEEEEEvNT_6ParamsE)
        /*05b4*/ 	.word	0x00000000


	//----- nvinfo : EIATTR_MIN_STACK_SIZE
	.align		4
.L_254:
        /*05b8*/ 	.byte	0x04, 0x12
        /*05ba*/ 	.short	(.L_256 - .L_255)
	.align		4
.L_255:
        /*05bc*/ 	.word	index@(_ZN7cutlass13device_kernelIN5flash11enable_sm90INS1_16FlashAttnFwdSm90INS1_25CollectiveMainloopFwdSm90ILi2EN4cute5tupleIJNS5_1CILi1EEES8_S8_EEENS6_IJNS7_ILi128EEESA_SA_EEELi128ENS_6half_tEfNS_4arch4Sm90ELb0ELb1ELb1ELb1ELb0ELb1ELb0ELb1ELb1ELb1ELb0ELb0EEENS1_21CollectiveEpilogueFwdISB_S9_SC_SE_Li256ELb1ELb1ELb0ELb0EEENS1_36VarlenDynamicPersistentTileSchedulerILi128ELi128ELi256ELi128ELb0ELb1ELb1ELb1ELb0ELb1EEEEEEEEEvNT_6ParamsE)
        /*05c0*/ 	.word	0x00000000


	//----- nvinfo : EIATTR_MIN_STACK_SIZE
	.align		4
.L_256:
        /*05c4*/ 	.byte	0x04, 0x12
        /*05c6*/ 	.short	(.L_258 - .L_257)
	.align		4
.L_257:
        /*05c8*/ 	.word	index@(_ZN7cutlass13device_kernelIN5flash11enable_sm90INS1_16FlashAttnFwdSm90INS1_25CollectiveMainloopFwdSm90ILi2EN4cute5tupleIJNS5_1CILi1EEES8_S8_EEENS6_IJNS7_ILi128EEESA_SA_EEELi128ENS_6half_tEfNS_4arch4Sm90ELb1ELb0ELb1ELb0ELb0ELb0ELb0ELb1ELb1ELb1ELb0ELb0EEENS1_21CollectiveEpilogueFwdISB_S9_SC_SE_Li256ELb0ELb1ELb0ELb0EEENS1_30DynamicPersistentTileSchedulerILi256ELi128ELb0ELb1ELb1EEEEEEEEEvNT_6ParamsE)
        /*05cc*/ 	.word	0x00000000


	//----- nvinfo : EIATTR_MIN_STACK_SIZE
	.align		4
.L_258:
        /*05d0*/ 	.byte	0x04, 0x12
        /*05d2*/ 	.short	(.L_260 - .L_259)
	.align		4
.L_259:
        /*05d4*/ 	.word	index@(_ZN7cutlass13device_kernelIN5flash11enable_sm90INS1_16FlashAttnFwdSm90INS1_25CollectiveMainloopFwdSm90ILi2EN4cute5tupleIJNS5_1CILi1EEES8_S8_EEENS6_IJNS7_ILi128EEESA_SA_EEELi128ENS_6half_tEfNS_4arch4Sm90ELb1ELb0ELb1ELb1ELb0ELb0ELb0ELb1ELb1ELb1ELb0ELb0EEENS1_21CollectiveEpilogueFwdISB_S9_SC_SE_Li256ELb1ELb1ELb0ELb0EEENS1_36VarlenDynamicPersistentTileSchedulerILi128ELi128ELi256ELi128ELb0ELb1ELb1ELb1ELb1ELb1EEEEEEEEEvNT_6ParamsE)
        /*05d8*/ 	.word	0x00000000


	//----- nvinfo : EIATTR_MIN_STACK_SIZE
	.align		4
.L_260:
        /*05dc*/ 	.byte	0x04, 0x12
        /*05de*/ 	.short	(.L_262 - .L_261)
	.align		4
.L_261:
        /*05e0*/ 	.word	index@(_ZN7cutlass13device_kernelIN5flash11enable_sm90INS1_16FlashAttnFwdSm90INS1_25CollectiveMainloopFwdSm90ILi2EN4cute5tupleIJNS5_1CILi1EEES8_S8_EEENS6_IJNS7_ILi128EEESA_SA_EEELi128ENS_6half_tEfNS_4arch4Sm90ELb1ELb0ELb1ELb1ELb0ELb1ELb0ELb1ELb1ELb1ELb0ELb0EEENS1_21CollectiveEpilogueFwdISB_S9_SC_SE_Li256ELb1ELb1ELb0ELb0EEENS1_36VarlenDynamicPersistentTileSchedulerILi128ELi128ELi256ELi128ELb0ELb1ELb1ELb1ELb1ELb1EEEEEEEEEvNT_6ParamsE)
        /*05e4*/ 	.word	0x00000000


	//----- nvinfo : EIATTR_MIN_STACK_SIZE
	.align		4
.L_262:
        /*05e8*/ 	.byte	0x04, 0x12
        /*05ea*/ 	.short	(.L_264 - .L_263)
	.align		4
.L_263:
        /*05ec*/ 	.word	index@(_ZN7cutlass13device_kernelIN5flash11enable_sm90INS1_16FlashAttnFwdSm90INS1_25CollectiveMainloopFwdSm90ILi2EN4cute5tupleIJNS5_1CILi1EEES8_S8_EEENS6_IJNS7_ILi192EEENS7_ILi144EEENS7_ILi96EEEEEELi96ENS_6half_tEfNS_4arch4Sm90ELb0ELb0ELb1ELb0ELb0ELb0ELb0ELb0ELb1ELb1ELb0ELb0EEENS1_21CollectiveEpilogueFwdINS6_IJSA_SC_SB_EEES9_SE_SG_Li384ELb0ELb1ELb0ELb0EEENS1_29StaticPersistentTileSchedulerILb0EEEEEEEEEvNT_6ParamsE)
        /*05f0*/ 	.word	0x00000000


	//----- nvinfo : EIATTR_MIN_STACK_SIZE
	.align		4
.L_264:
        /*05f4*/ 	.byte	0x04, 0x12
        /*05f6*/ 	.short	(.L_266 - .L_265)
	.align		4
.L_265:
        /*05f8*/ 	.word	index@(_ZN7cutlass13device_kernelIN5flash11enable_sm90INS1_16FlashAttnFwdSm90INS1_25CollectiveMainloopFwdSm90ILi2EN4cute5tupleIJNS5_1CILi1EEES8_S8_EEENS6_IJNS7_ILi192EEENS7_ILi144EEENS7_ILi96EEEEEELi96ENS_6half_tEfNS_4arch4Sm90ELb0ELb0ELb1ELb1ELb0ELb0ELb0ELb0ELb1ELb1ELb0ELb0EEENS1_21CollectiveEpilogueFwdINS6_IJSA_SC_SB_EEES9_SE_SG_Li384ELb1ELb1ELb0ELb0EEENS1_36VarlenDynamicPersistentTileSchedulerILi192ELi144ELi384ELi128ELb0ELb1ELb1ELb0ELb1ELb1EEEEEEEEEvNT_6ParamsE)
        /*05fc*/ 	.word	0x00000000


	//----- nvinfo : EIATTR_MIN_STACK_SIZE
	.align		4
.L_266:
        /*0600*/ 	.byte	0x04, 0x12
        /*0602*/ 	.short	(.L_268 - .L_267)
	.align		4
.L_267:
        /*0604*/ 	.word	index@(_ZN7cutlass13device_kernelIN5flash11enable_sm90INS1_16FlashAttnFwdSm90INS1_25CollectiveMainloopFwdSm90ILi2EN4cute5tupleIJNS5_1CILi1EEES8_S8_EEENS6_IJNS7_ILi192EEENS7_ILi144EEENS7_ILi96EEEEEELi96ENS_6half_tEfNS_4arch4Sm90ELb0ELb0ELb1ELb1ELb0ELb1ELb0ELb0ELb1ELb1ELb0ELb0EEENS1_21CollectiveEpilogueFwdINS6_IJSA_SC_SB_EEES9_SE_SG_Li384ELb1ELb1ELb0ELb0EEENS1_36VarlenDynamicPersistentTileSchedulerILi192ELi144ELi384ELi128ELb0ELb1ELb1ELb0ELb1ELb1EEEEEEEEEvNT_6ParamsE)
        /*0608*/ 	.word	0x00000000


	//----- nvinfo : EIATTR_MIN_STACK_SIZE
	.align		4
.L_268:
        /*060c*/ 	.byte	0x04, 0x12
        /*060e*/ 	.short	(.L_270 - .L_269)
	.align		4
.L_269:
        /*0610*/ 	.word	index@(_ZN7cutlass13device_kernelIN5flash11enable_sm90INS1_16FlashAttnFwdSm90INS1_25CollectiveMainloopFwdSm90ILi2EN4cute5tupleIJNS5_1CILi1EEES8_S8_EEENS6_IJNS7_ILi192EEENS7_ILi128EEENS7_ILi96EEEEEELi96ENS_6half_tEfNS_4arch4Sm90ELb0ELb1ELb1ELb0ELb0ELb0ELb0ELb0ELb1ELb1ELb0ELb0EEENS1_21CollectiveEpilogueFwdINS6_IJSA_SC_SB_EEES9_SE_SG_Li384ELb0ELb1ELb0ELb0EEENS1_30DynamicPersistentTileSchedulerILi384ELi128ELb0ELb1ELb1EEEEEEEEEvNT_6ParamsE)
        /*0614*/ 	.word	0x00000000


	//----- nvinfo : EIATTR_MIN_STACK_SIZE
	.align		4
.L_270:
        /*0618*/ 	.byte	0x04, 0x12
        /*061a*/ 	.short	(.L_272 - .L_271)
	.align		4
.L_271:
        /*061c*/ 	.word	index@(_ZN7cutlass13device_kernelIN5flash11enable_sm90INS1_16FlashAttnFwdSm90INS1_25CollectiveMainloopFwdSm90ILi2EN4cute5tupleIJNS5_1CILi1EEES8_S8_EEENS6_IJNS7_ILi192EEENS7_ILi128EEENS7_ILi96EEEEEELi96ENS_6half_tEfNS_4arch4Sm90ELb0ELb1ELb1ELb1ELb0ELb0ELb0ELb0ELb1ELb1ELb0ELb0EEENS1_21CollectiveEpilogueFwdINS6_IJSA_SC_SB_EEES9_SE_SG_Li384ELb1ELb1ELb0ELb0EEENS1_36VarlenDynamicPersistentTileSchedulerILi192ELi128ELi384ELi128ELb0ELb1ELb1ELb1ELb0ELb1EEEEEEEEEvNT_6ParamsE)
        /*0620*/ 	.word	0x00000000


	//----- nvinfo : EIATTR_MIN_STACK_SIZE
	.align		4
.L_272:
        /*0624*/ 	.byte	0x04, 0x12
        /*0626*/ 	.short	(.L_274 - .L_273)
	.align		4
.L_273:
        /*0628*/ 	.word	index@(_ZN7cutlass13device_kernelIN5flash11enable_sm90INS1_16FlashAttnFwdSm90INS1_25CollectiveMainloopFwdSm90ILi2EN4cute5tupleIJNS5_1CILi1EEES8_S8_EEENS6_IJNS7_ILi192EEENS7_ILi128EEENS7_ILi96EEEEEELi96ENS_6half_tEfNS_4arch4Sm90ELb0ELb1ELb1ELb1ELb0ELb1ELb0ELb0ELb1ELb1ELb0ELb0EEENS1_21CollectiveEpilogueFwdINS6_IJSA_SC_SB_EEES9_SE_SG_Li384ELb1ELb1ELb0ELb0EEENS1_36VarlenDynamicPersistentTileSchedulerILi192ELi128ELi384ELi128ELb0ELb1ELb1ELb1ELb0ELb1EEEEEEEEEvNT_6ParamsE)
        /*062c*/ 	.word	0x00000000


	//----- nvinfo : EIATTR_MIN_STACK_SIZE
	.align		4
.L_274:
        /*0630*/ 	.byte	0x04, 0x12
        /*0632*/ 	.short	(.L_276 - .L_275)
	.align		4
.L_275:
        /*0634*/ 	.word	index@(_ZN7cutlass13device_kernelIN5flash11enable_sm90INS1_16FlashAttnFwdSm90INS1_25CollectiveMainloopFwdSm90ILi2EN4cute5tupleIJNS5_1CILi1EEES8_S8_EEENS6_IJNS7_ILi192EEENS7_ILi144EEENS7_ILi96EEEEEELi96ENS_6half_tEfNS_4arch4Sm90ELb1ELb0ELb1ELb0ELb0ELb0ELb0ELb0ELb1ELb1ELb0ELb0EEENS1_21CollectiveEpilogueFwdINS6_IJSA_SC_SB_EEES9_SE_SG_Li384ELb0ELb1ELb0ELb0EEENS1_30DynamicPersistentTileSchedulerILi384ELi128ELb0ELb1ELb1EEEEEEEEEvNT_6ParamsE)
        /*0638*/ 	.word	0x00000000


	//----- nvinfo : EIATTR_MIN_STACK_SIZE
	.align		4
.L_276:
        /*063c*/ 	.byte	0x04, 0x12
        /*063e*/ 	.short	(.L_278 - .L_277)
	.align		4
.L_277:
        /*0640*/ 	.word	index@(_ZN7cutlass13device_kernelIN5flash11enable_sm90INS1_16FlashAttnFwdSm90INS1_25CollectiveMainloopFwdSm90ILi2EN4cute5tupleIJNS5_1CILi1EEES8_S8_EEENS6_IJNS7_ILi192EEENS7_ILi144EEENS7_ILi96EEEEEELi96ENS_6half_tEfNS_4arch4Sm90ELb1ELb0ELb1ELb1ELb0ELb0ELb0ELb0ELb1ELb1ELb0ELb0EEENS1_21CollectiveEpilogueFwdINS6_IJSA_SC_SB_EEES9_SE_SG_Li384ELb1ELb1ELb0ELb0EEENS1_36VarlenDynamicPersistentTileSchedulerILi192ELi144ELi384ELi128ELb0ELb1ELb1ELb1ELb1ELb1EEEEEEEEEvNT_6ParamsE)
        /*0644*/ 	.word	0x00000000


	//----- nvinfo : EIATTR_MIN_STACK_SIZE
	.align		4
.L_278:
        /*0648*/ 	.byte	0x04, 0x12
        /*064a*/ 	.short	(.L_280 - .L_279)
	.align		4
.L_279:
        /*064c*/ 	.word	index@(_ZN7cutlass13device_kernelIN5flash11enable_sm90INS1_16FlashAttnFwdSm90INS1_25CollectiveMainloopFwdSm90ILi2EN4cute5tupleIJNS5_1CILi1EEES8_S8_EEENS6_IJNS7_ILi192EEENS7_ILi144EEENS7_ILi96EEEEEELi96ENS_6half_tEfNS_4arch4Sm90ELb1ELb0ELb1ELb1ELb0ELb1ELb0ELb0ELb1ELb1ELb0ELb0EEENS1_21CollectiveEpilogueFwdINS6_IJSA_SC_SB_EEES9_SE_SG_Li384ELb1ELb1ELb0ELb0EEENS1_36VarlenDynamicPersistentTileSchedulerILi192ELi144ELi384ELi128ELb0ELb1ELb1ELb1ELb1ELb1EEEEEEEEEvNT_6ParamsE)
        /*0650*/ 	.word	0x00000000


	//----- nvinfo : EIATTR_MIN_STACK_SIZE
	.align		4
.L_280:
        /*0654*/ 	.byte	0x04, 0x12
        /*0656*/ 	.short	(.L_282 - .L_281)
	.align		4
.L_281:
        /*0658*/ 	.word	index@(_ZN7cutlass13device_kernelIN5flash11enable_sm90INS1_16FlashAttnFwdSm90INS1_25CollectiveMainloopFwdSm90ILi2EN4cute5tupleIJNS5_1CILi1EEES8_S8_EEENS6_IJNS7_ILi192EEESA_NS7_ILi64EEEEEELi64ENS_6half_tEfNS_4arch4Sm90ELb0ELb0ELb1ELb0ELb0ELb0ELb0ELb0ELb1ELb1ELb0ELb0EEENS1_21CollectiveEpilogueFwdINS6_IJSA_SB_SA_EEES9_SD_SF_Li384ELb0ELb1ELb0ELb0EEENS1_29StaticPersistentTileSchedulerILb0EEEEEEEEEvNT_6ParamsE)
        /*065c*/ 	.word	0x00000000


	//----- nvinfo : EIATTR_MIN_STACK_SIZE
	.align		4
.L_282:
        /*0660*/ 	.byte	0x04, 0x12
        /*0662*/ 	.short	(.L_284 - .L_283)
	.align		4
.L_283:
        /*0664*/ 	.word	index@(_ZN7cutlass13device_kernelIN5flash11enable_sm90INS1_16FlashAttnFwdSm90INS1_25CollectiveMainloopFwdSm90ILi2EN4cute5tupleIJNS5_1CILi1EEES8_S8_EEENS6_IJNS7_ILi192EEESA_NS7_ILi64EEEEEELi64ENS_6half_tEfNS_4arch4Sm90ELb0ELb0ELb1ELb1ELb0ELb0ELb0ELb0ELb1ELb1ELb0ELb0EEENS1_21CollectiveEpilogueFwdINS6_IJSA_SB_SA_EEES9_SD_SF_Li384ELb1ELb1ELb0ELb0EEENS1_36VarlenDynamicPersistentTileSchedulerILi192ELi192ELi384ELi128ELb0ELb1ELb1ELb0ELb1ELb1EEEEEEEEEvNT_6ParamsE)
        /*0668*/ 	.word	0x00000000


	//----- nvinfo : EIATTR_MIN_STACK_SIZE
	.align		4
.L_284:
        /*066c*/ 	.byte	0x04, 0x12
        /*066e*/ 	.short	(.L_286 - .L_285)
	.align		4
.L_285:
        /*0670*/ 	.word	index@(_ZN7cutlass13device_kernelIN5flash11enable_sm90INS1_16FlashAttnFwdSm90INS1_25CollectiveMainloopFwdSm90ILi2EN4cute5tupleIJNS5_1CILi1EEES8_S8_EEENS6_IJNS7_ILi192EEESA_NS7_ILi64EEEEEELi64ENS_6half_tEfNS_4arch4Sm90ELb0ELb0ELb1ELb1ELb0ELb1ELb0ELb0ELb1ELb1ELb0ELb0EEENS1_21CollectiveEpilogueFwdINS6_IJSA_SB_SA_EEES9_SD_SF_Li384ELb1ELb1ELb0ELb0EEENS1_36VarlenDynamicPersistentTileSchedulerILi192ELi192ELi384ELi128ELb0ELb1ELb1ELb0ELb1ELb1EEEEEEEEEvNT_6ParamsE)
        /*0674*/ 	.word	0x00000000


	//----- nvinfo : EIATTR_MIN_STACK_SIZE
	.align		4
.L_286:
        /*0678*/ 	.byte	0x04, 0x12
        /*067a*/ 	.short	(.L_288 - .L_287)
	.align		4
.L_287:
        /*067c*/ 	.word	index@(_ZN7cutlass13device_kernelIN5flash11enable_sm90INS1_16FlashAttnFwdSm90INS1_25CollectiveMainloopFwdSm90ILi2EN4cute5tupleIJNS5_1CILi1EEES8_S8_EEENS6_IJNS7_ILi192EEENS7_ILi128EEENS7_ILi64EEEEEELi64ENS_6half_tEfNS_4arch4Sm90ELb0ELb1ELb1ELb0ELb0ELb0ELb0ELb1ELb1ELb1ELb0ELb0EEENS1_21CollectiveEpilogueFwdINS6_IJSA_SC_SB_EEES9_SE_SG_Li384ELb0ELb1ELb0ELb0EEENS1_30DynamicPersistentTileSchedulerILi384ELi128ELb0ELb1ELb1EEEEEEEEEvNT_6ParamsE)
        /*0680*/ 	.word	0x00000000


	//----- nvinfo : EIATTR_MIN_STACK_SIZE
	.align		4
.L_288:
        /*0684*/ 	.byte	0x04, 0x12
        /*0686*/ 	.short	(.L_290 - .L_289)
	.align		4
.L_289:
        /*0688*/ 	.word	index@(_ZN7cutlass13device_kernelIN5flash11enable_sm90INS1_16FlashAttnFwdSm90INS1_25CollectiveMainloopFwdSm90ILi2EN4cute5tupleIJNS5_1CILi1EEES8_S8_EEENS6_IJNS7_ILi192EEENS7_ILi128EEENS7_ILi64EEEEEELi64ENS_6half_tEfNS_4arch4Sm90ELb0ELb1ELb1ELb1ELb0ELb0ELb0ELb1ELb1ELb1ELb0ELb0EEENS1_21CollectiveEpilogueFwdINS6_IJSA_SC_SB_EEES9_SE_SG_Li384ELb1ELb1ELb0ELb0EEENS1_36VarlenDynamicPersistentTileSchedulerILi192ELi128ELi384ELi128ELb0ELb1ELb1ELb1ELb0ELb1EEEEEEEEEvNT_6ParamsE)
        /*068c*/ 	.word	0x00000000


	//----- nvinfo : EIATTR_MIN_STACK_SIZE
	.align		4
.L_290:
        /*0690*/ 	.byte	0x04, 0x12
        /*0692*/ 	.short	(.L_292 - .L_291)
	.align		4
.L_291:
        /*0694*/ 	.word	index@(_ZN7cutlass13device_kernelIN5flash11enable_sm90INS1_16FlashAttnFwdSm90INS1_25CollectiveMainloopFwdSm90ILi2EN4cute5tupleIJNS5_1CILi1EEES8_S8_EEENS6_IJNS7_ILi192EEENS7_ILi128EEENS7_ILi64EEEEEELi64ENS_6half_tEfNS_4arch4Sm90ELb0ELb1ELb1ELb1ELb0ELb1ELb0ELb1ELb1ELb1ELb0ELb0EEENS1_21CollectiveEpilogueFwdINS6_IJSA_SC_SB_EEES9_SE_SG_Li384ELb1ELb1ELb0ELb0EEENS1_36VarlenDynamicPersistentTileSchedulerILi192ELi128ELi384ELi128ELb0ELb1ELb1ELb1ELb0ELb1EEEEEEEEEvNT_6ParamsE)
        /*0698*/ 	.word	0x00000000


	//----- nvinfo : EIATTR_MIN_STACK_SIZE
	.align		4
.L_292:
        /*069c*/ 	.byte	0x04, 0x12
        /*069e*/ 	.short	(.L_294 - .L_293)
	.align		4
.L_293:
        /*06a0*/ 	.word	index@(_ZN7cutlass13device_kernelIN5flash11enable_sm90INS1_16FlashAttnFwdSm90INS1_25CollectiveMainloopFwdSm90ILi2EN4cute5tupleIJNS5_1CILi1EEES8_S8_EEENS6_IJNS7_ILi192EEENS7_ILi128EEENS7_ILi64EEEEEELi64ENS_6half_tEfNS_4arch4Sm90ELb1ELb0ELb1ELb0ELb0ELb0ELb0ELb1ELb1ELb1ELb0ELb0EEENS1_21CollectiveEpilogueFwdINS6_IJSA_SC_SB_EEES9_SE_SG_Li384ELb0ELb1ELb0ELb0EEENS1_30DynamicPersistentTileSchedulerILi384ELi128ELb0ELb1ELb1EEEEEEEEEvNT_6ParamsE)
        /*06a4*/ 	.word	0x00000000


	//----- nvinfo : EIATTR_MIN_STACK_SIZE
	.align		4
.L_294:
        /*06a8*/ 	.byte	0x04, 0x12
        /*06aa*/ 	.short	(.L_296 - .L_295)
	.align		4
.L_295:
        /*06ac*/ 	.word	index@(_ZN7cutlass13device_kernelIN5flash11enable_sm90INS1_16FlashAttnFwdSm90INS1_25CollectiveMainloopFwdSm90ILi2EN4cute5tupleIJNS5_1CILi1EEES8_S8_EEENS6_IJNS7_ILi192EEENS7_ILi128EEENS7_ILi64EEEEEELi64ENS_6half_tEfNS_4arch4Sm90ELb1ELb0ELb1ELb1ELb0ELb0ELb0ELb1ELb1ELb1ELb0ELb0EEENS1_21CollectiveEpilogueFwdINS6_IJSA_SC_SB_EEES9_SE_SG_Li384ELb1ELb1ELb0ELb0EEENS1_36VarlenDynamicPersistentTileSchedulerILi192ELi128ELi384ELi128ELb0ELb1ELb1ELb1ELb1ELb1EEEEEEEEEvNT_6ParamsE)
        /*06b0*/ 	.word	0x00000000


	//----- nvinfo : EIATTR_MIN_STACK_SIZE
	.align		4
.L_296:
        /*06b4*/ 	.byte	0x04, 0x12
        /*06b6*/ 	.short	(.L_298 - .L_297)
	.align		4
.L_297:
        /*06b8*/ 	.word	index@(_ZN7cutlass13device_kernelIN5flash11enable_sm90INS1_16FlashAttnFwdSm90INS1_25CollectiveMainloopFwdSm90ILi2EN4cute5tupleIJNS5_1CILi1EEES8_S8_EEENS6_IJNS7_ILi192EEENS7_ILi128EEENS7_ILi64EEEEEELi64ENS_6half_tEfNS_4arch4Sm90ELb1ELb0ELb1ELb1ELb0ELb1ELb0ELb1ELb1ELb1ELb0ELb0EEENS1_21CollectiveEpilogueFwdINS6_IJSA_SC_SB_EEES9_SE_SG_Li384ELb1ELb1ELb0ELb0EEENS1_36VarlenDynamicPersistentTileSchedulerILi192ELi128ELi384ELi128ELb0ELb1ELb1ELb1ELb1ELb1EEEEEEEEEvNT_6ParamsE)
        /*06bc*/ 	.word	0x00000000
.L_298:


//--------------------- .nv.compat                --------------------------
	.section	.nv.compat,"",@"SHT_CUDA_COMPAT_INFO"
	.align	4
        /*0000*/ 	.byte	0x02, 0x09, 0x01, 0x00, 0x02, 0x02, 0x01, 0x00, 0x02, 0x05, 0x05, 0x00, 0x03, 0x07, 0x01, 0x01
        /*0010*/ 	.byte	0x02, 0x03, 0x00, 0x00, 0x02, 0x06, 0x01, 0x00, 0x04, 0x0b, 0x08, 0x00, 0x09, 0x00, 0x00, 0x00
        /*0020*/ 	.byte	0x00, 0x00, 0x00, 0x00


//--------------------- .nv.info._ZN7cutlass13device_kernelIN5flash11enable_sm90INS1_16FlashAttnFwdSm90INS1_25CollectiveMainloopFwdSm90ILi2EN4cute5tupleIJNS5_1CILi1EEES8_S8_EEENS6_IJNS7_ILi128EEENS7_ILi80EEENS7_ILi256EEEEEELi256ENS_6half_tEfNS_4arch4Sm90ELb0ELb0ELb1ELb0ELb0ELb0ELb0ELb1ELb1ELb1ELb0ELb0EEENS1_21CollectiveEpilogueFwdINS6_IJSA_SC_SB_EEES9_SE_SG_Li256ELb0ELb1ELb0ELb0EEENS1_29StaticPersistentTileSchedulerILb0EEEEEEEEEvNT_6ParamsE --------------------------
	.section	.nv.info._ZN7cutlass13device_kernelIN5flash11enable_sm90INS1_16FlashAttnFwdSm90INS1_25CollectiveMainloopFwdSm90ILi2EN4cute5tupleIJNS5_1CILi1EEES8_S8_EEENS6_IJNS7_ILi128EEENS7_ILi80EEENS7_ILi256EEEEEELi256ENS_6half_tEfNS_4arch4Sm90ELb0ELb0ELb1ELb0ELb0ELb0ELb0ELb1ELb1ELb1ELb0ELb0EEENS1_21CollectiveEpilogueFwdINS6_IJSA_SC_SB_EEES9_SE_SG_Li256ELb0ELb1ELb0ELb0EEENS1_29StaticPersistentTileSchedulerILb0EEEEEEEEEvNT_6ParamsE,"",@"SHT_CUDA_INFO"
	.sectionflags	@""
	.align	4


	//----- nvinfo : EIATTR_CUDA_API_VERSION
	.align		4
        /*0000*/ 	.byte	0x04, 0x37
        /*0002*/ 	.short	(.L_300 - .L_299)
.L_299:
        /*0004*/ 	.word	0x00000082


	//----- nvinfo : EIATTR_KPARAM_INFO
	.align		4
.L_300:
        /*0008*/ 	.byte	0x04, 0x17
        /*000a*/ 	.short	(.L_302 - .L_301)
.L_301:
        /*000c*/ 	.word	0x00000000
        /*0010*/ 	.short	0x0000
        /*0012*/ 	.short	0x0000
        /*0014*/ 	.byte	0x00, 0xf0, 0x01, 0x28


	//----- nvinfo : EIATTR_SPARSE_MMA_MASK
	.align		4
.L_302:
        /*0018*/ 	.byte	0x03, 0x50
        /*001a*/ 	.short	0x0000


	//----- nvinfo : EIATTR_MAXREG_COUNT
	.align		4
        /*001c*/ 	.byte	0x03, 0x1b
        /*001e*/ 	.short	0x00a8


	//----- nvinfo : EIATTR_MERCURY_ISA_VERSION
	.align		4
        /*0020*/ 	.byte	0x03, 0x5f
        /*0022*/ 	.short	0x0101


	//----- nvinfo : EIATTR_VRC_CTA_INIT_COUNT
	.align		4
        /*0024*/ 	.byte	0x02, 0x4a
	.zero		1
	.zero		1


	//----- nvinfo : EIATTR_EXIT_INSTR_OFFSETS
	.align		4
        /*0028*/ 	.byte	0x04, 0x1c
        /*002a*/ 	.short	(.L_304 - .L_303)


	//   ....[0]....
.L_303:
        /*002c*/ 	.word	0x00000010


	//----- nvinfo : EIATTR_MAX_THREADS
	.align		4
.L_304:
        /*0030*/ 	.byte	0x04, 0x05
        /*0032*/ 	.short	(.L_306 - .L_305)
.L_305:
        /*0034*/ 	.word	0x00000180
        /*0038*/ 	.word	0x00000001
        /*003c*/ 	.word	0x00000001


	//----- nvinfo : EIATTR_CBANK_PARAM_SIZE
	.align		4
.L_306:
        /*0040*/ 	.byte	0x03, 0x19
        /*0042*/ 	.short	0x0a00


	//----- nvinfo : EIATTR_PARAM_CBANK
	.align		4
        /*0044*/ 	.byte	0x04, 0x0a
        /*0046*/ 	.short	(.L_308 - .L_307)
	.align		4
.L_307:
        /*0048*/ 	.word	index@(.nv.constant0._ZN7cutlass13device_kernelIN5flash11enable_sm90INS1_16FlashAttnFwdSm90INS1_25CollectiveMainloopFwdSm90ILi2EN4cute5tupleIJNS5_1CILi1EEES8_S8_EEENS6_IJNS7_ILi128EEENS7_ILi80EEENS7_ILi256EEEEEELi256ENS_6half_tEfNS_4arch4Sm90ELb0ELb0ELb1ELb0ELb0ELb0ELb0ELb1ELb1ELb1ELb0ELb0EEENS1_21CollectiveEpilogueFwdINS6_IJSA_SC_SB_EEES9_SE_SG_Li256ELb0ELb1ELb0ELb0EEENS1_29StaticPersistentTileSchedulerILb0EEEEEEEEEvNT_6ParamsE)
        /*004c*/ 	.short	0x0380
        /*004e*/ 	.short	0x0a00


	//----- nvinfo : EIATTR_SW_WAR
	.align		4
.L_308:
        /*0050*/ 	.byte	0x04, 0x36
        /*0052*/ 	.short	(.L_310 - .L_309)
.L_309:
        /*0054*/ 	.word	0x00000008
.L_310:


//--------------------- .nv.info._ZN7cutlass13device_kernelIN5flash11enable_sm90INS1_16FlashAttnFwdSm90INS1_25CollectiveMainloopFwdSm90ILi2EN4cute5tupleIJNS5_1CILi2EEENS7_ILi1EEES9_EEENS6_IJNS7_ILi128EEENS7_ILi80EEENS7_ILi256EEEEEELi256ENS_6half_tEfNS_4arch4Sm90ELb0ELb0ELb1ELb0ELb0ELb0ELb0ELb1ELb1ELb1ELb0ELb0EEENS1_21CollectiveEpilogueFwdINS6_IJSB_SD_SC_EEESA_SF_SH_Li256ELb0ELb1ELb0ELb0EEENS1_29StaticPersistentTileSchedulerILb0EEEEEEEEEvNT_6ParamsE --------------------------
	.section	.nv.info._ZN7cutlass13device_kernelIN5flash11enable_sm90INS1_16FlashAttnFwdSm90INS1_25CollectiveMainloopFwdSm90ILi2EN4cute5tupleIJNS5_1CILi2EEENS7_ILi1EEES9_EEENS6_IJNS7_ILi128EEENS7_ILi80EEENS7_ILi256EEEEEELi256ENS_6half_tEfNS_4arch4Sm90ELb0ELb0ELb1ELb0ELb0ELb0ELb0ELb1ELb1ELb1ELb0ELb0EEENS1_21CollectiveEpilogueFwdINS6_IJSB_SD_SC_EEESA_SF_SH_Li256ELb0ELb1ELb0ELb0EEENS1_29StaticPersistentTileSchedulerILb0EEEEEEEEEvNT_6ParamsE,"",@"SHT_CUDA_INFO"
	.sectionflags	@""
	.align	4


	//----- nvinfo : EIATTR_CUDA_API_VERSION
	.align		4
        /*0000*/ 	.byte	0x04, 0x37
        /*0002*/ 	.short	(.L_312 - .L_311)
.L_311:
        /*0004*/ 	.word	0x00000082


	//----- nvinfo : EIATTR_KPARAM_INFO
	.align		4
.L_312:
        /*0008*/ 	.byte	0x04, 0x17
        /*000a*/ 	.short	(.L_314 - .L_313)
.L_313:
        /*000c*/ 	.word	0x00000000
        /*0010*/ 	.short	0x0000
        /*0012*/ 	.short	0x0000
        /*0014*/ 	.byte	0x00, 0xf0, 0x01, 0x28


	//----- nvinfo : EIATTR_SPARSE_MMA_MASK
	.align		4
.L_314:
        /*0018*/ 	.byte	0x03, 0x50
        /*001a*/ 	.short	0x0000


	//----- nvinfo : EIATTR_MAXREG_COUNT
	.align		4
        /*001c*/ 	.byte	0x03, 0x1b
        /*001e*/ 	.short	0x00a8


	//----- nvinfo : EIATTR_MERCURY_ISA_VERSION
	.align		4
        /*0020*/ 	.byte	0x03, 0x5f
        /*0022*/ 	.short	0x0101


	//----- nvinfo : EIATTR_VRC_CTA_INIT_COUNT
	.align		4
        /*0024*/ 	.byte	0x02, 0x4a
	.zero		1
	.zero		1


	//----- nvinfo : EIATTR_EXIT_INSTR_OFFSETS
	.align		4
        /*0028*/ 	.byte	0x04, 0x1c
        /*002a*/ 	.short	(.L_316 - .L_315)


	//   ....[0]....
.L_315:
        /*002c*/ 	.word	0x00000010


	//----- nvinfo : EIATTR_MAX_THREADS
	.align		4
.L_316:
        /*0030*/ 	.byte	0x04, 0x05
        /*0032*/ 	.short	(.L_318 - .L_317)
.L_317:
        /*0034*/ 	.word	0x00000180
        /*0038*/ 	.word	0x00000001
        /*003c*/ 	.word	0x00000001


	//----- nvinfo : EIATTR_CBANK_PARAM_SIZE
	.align		4
.L_318:
        /*0040*/ 	.byte	0x03, 0x19
        /*0042*/ 	.short	0x0a00


	//----- nvinfo : EIATTR_PARAM_CBANK
	.align		4
        /*0044*/ 	.byte	0x04, 0x0a
        /*0046*/ 	.short	(.L_320 - .L_319)
	.align		4
.L_319:
        /*0048*/ 	.word	index@(.nv.constant0._ZN7cutlass13device_kernelIN5flash11enable_sm90INS1_16FlashAttnFwdSm90INS1_25CollectiveMainloopFwdSm90ILi2EN4cute5tupleIJNS5_1CILi2EEENS7_ILi1EEES9_EEENS6_IJNS7_ILi128EEENS7_ILi80EEENS7_ILi256EEEEEELi256ENS_6half_tEfNS_4arch4Sm90ELb0ELb0ELb1ELb0ELb0ELb0ELb0ELb1ELb1ELb1ELb0ELb0EEENS1_21CollectiveEpilogueFwdINS6_IJSB_SD_SC_EEESA_SF_SH_Li256ELb0ELb1ELb0ELb0EEENS1_29StaticPersistentTileSchedulerILb0EEEEEEEEEvNT_6ParamsE)
        /*004c*/ 	.short	0x0380
        /*004e*/ 	.short	0x0a00


	//----- nvinfo : EIATTR_SW_WAR
	.align		4
.L_320:
        /*0050*/ 	.byte	0x04, 0x36
        /*0052*/ 	.short	(.L_322 - .L_321)
.L_321:
        /*0054*/ 	.word	0x00000008
.L_322:


//--------------------- .nv.info._ZN7cutlass13device_kernelIN5flash11enable_sm90INS1_16FlashAttnFwdSm90INS1_25CollectiveMainloopFwdSm90ILi2EN4cute5tupleIJNS5_1CILi1EEES8_S8_EEENS6_IJNS7_ILi128EEENS7_ILi80EEENS7_ILi256EEEEEELi256ENS_6half_tEfNS_4arch4Sm90ELb0ELb0ELb1ELb1ELb0ELb0ELb0ELb1ELb1ELb1ELb0ELb0EEENS1_21CollectiveEpilogueFwdINS6_IJSA_SC_SB_EEES9_SE_SG_Li256ELb1ELb1ELb0ELb0EEENS1_36VarlenDynamicPersistentTileSchedulerILi128ELi80ELi256ELi128ELb0ELb1ELb1ELb0ELb1ELb1EEEEEEEEEvNT_6ParamsE --------------------------
	.section	.nv.info._ZN7cutlass13device_kernelIN5flash11enable_sm90INS1_16FlashAttnFwdSm90INS1_25CollectiveMainloopFwdSm90ILi2EN4cute5tupleIJNS5_1CILi1EEES8_S8_EEENS6_IJNS7_ILi128EEENS7_ILi80EEENS7_ILi256EEEEEELi256ENS_6half_tEfNS_4arch4Sm90ELb0ELb0ELb1ELb1ELb0ELb0ELb0ELb1ELb1ELb1ELb0ELb0EEENS1_21CollectiveEpilogueFwdINS6_IJSA_SC_SB_EEES9_SE_SG_Li256ELb1ELb1ELb0ELb0EEENS1_36VarlenDynamicPersistentTileSchedulerILi128ELi80ELi256ELi128ELb0ELb1ELb1ELb0ELb1ELb1EEEEEEEEEvNT_6ParamsE,"",@"SHT_CUDA_INFO"
	.sectionflags	@""
	.align	4


	//----- nvinfo : EIATTR_CUDA_API_VERSION
	.align		4
        /*0000*/ 	.byte	0x04, 0x37
        /*0002*/ 	.short	(.L_324 - .L_323)
.L_323:
        /*0004*/ 	.word	0x00000082


	//----- nvinfo : EIATTR_KPARAM_INFO
	.align		4
.L_324:
        /*0008*/ 	.byte	0x04, 0x17
        /*000a*/ 	.short	(.L_326 - .L_325)
.L_325:
        /*000c*/ 	.word	0x00000000
        /*0010*/ 	.short	0x0000
        /*0012*/ 	.short	0x0000
        /*0014*/ 	.byte	0x00, 0xf0, 0x01, 0x2a


	//----- nvinfo : EIATTR_SPARSE_MMA_MASK
	.align		4
.L_326:
        /*0018*/ 	.byte	0x03, 0x50
        /*001a*/ 	.short	0x0000


	//----- nvinfo : EIATTR_MAXREG_COUNT
	.align		4
        /*001c*/ 	.byte	0x03, 0x1b
        /*001e*/ 	.short	0x00a8


	//----- nvinfo : EIATTR_MERCURY_ISA_VERSION
	.align		4
        /*0020*/ 	.byte	0x03, 0x5f
        /*0022*/ 	.short	0x0101


	//----- nvinfo : EIATTR_VRC_CTA_INIT_COUNT
	.align		4
        /*0024*/ 	.byte	0x02, 0x4a
	.zero		1
	.zero		1


	//----- nvinfo : EIATTR_EXIT_INSTR_OFFSETS
	.align		4
        /*0028*/ 	.byte	0x04, 0x1c
        /*002a*/ 	.short	(.L_328 - .L_327)


	//   ....[0]....
.L_327:
        /*002c*/ 	.word	0x00000010


	//----- nvinfo : EIATTR_MAX_THREADS
	.align		4
.L_328:
        /*0030*/ 	.byte	0x04, 0x05
        /*0032*/ 	.short	(.L_330 - .L_329)
.L_329:
        /*0034*/ 	.word	0x00000180
        /*0038*/ 	.word	0x00000001
        /*003c*/ 	.word	0x00000001


	//----- nvinfo : EIATTR_CBANK_PARAM_SIZE
	.align		4
.L_330:
        /*0040*/ 	.byte	0x03, 0x19
        /*0042*/ 	.short	0x0a80


	//----- nvinfo : EIATTR_PARAM_CBANK
	.align		4
        /*0044*/ 	.byte	0x04, 0x0a
        /*0046*/ 	.short	(.L_332 - .L_331)
	.align		4
.L_331:
        /*0048*/ 	.word	index@(.nv.constant0._ZN7cutlass13device_kernelIN5flash11enable_sm90INS1_16FlashAttnFwdSm90INS1_25CollectiveMainloopFwdSm90ILi2EN4cute5tupleIJNS5_1CILi1EEES8_S8_EEENS6_IJNS7_ILi128EEENS7_ILi80EEENS7_ILi256EEEEEELi256ENS_6half_tEfNS_4arch4Sm90ELb0ELb0ELb1ELb1ELb0ELb0ELb0ELb1ELb1ELb1ELb0ELb0EEENS1_21CollectiveEpilogueFwdINS6_IJSA_SC_SB_EEES9_SE_SG_Li256ELb1ELb1ELb0ELb0EEENS1_36VarlenDynamicPersistentTileSchedulerILi128ELi80ELi256ELi128ELb0ELb1ELb1ELb0ELb1ELb1EEEEEEEEEvNT_6ParamsE)
        /*004c*/ 	.short	0x0380
        /*004e*/ 	.short	0x0a80


	//----- nvinfo : EIATTR_SW_WAR
	.align		4
.L_332:
        /*0050*/ 	.byte	0x04, 0x36
        /*0052*/ 	.short	(.L_334 - .L_333)
.L_333:
        /*0054*/ 	.word	0x00000008
.L_334:


//--------------------- .nv.info._ZN7cutlass13device_kernelIN5flash11enable_sm90INS1_16FlashAttnFwdSm90INS1_25CollectiveMainloopFwdSm90ILi2EN4cute5tupleIJNS5_1CILi1EEES8_S8_EEENS6_IJNS7_ILi128EEENS7_ILi80EEENS7_ILi256EEEEEELi256ENS_6half_tEfNS_4arch4Sm90ELb0ELb0ELb1ELb1ELb0ELb1ELb0ELb1ELb1ELb1ELb0ELb0EEENS1_21CollectiveEpilogueFwdINS6_IJSA_SC_SB_EEES9_SE_SG_Li256ELb1ELb1ELb0ELb0EEENS1_36VarlenDynamicPersistentTileSchedulerILi128ELi80ELi256ELi128ELb0ELb1ELb1ELb0ELb1ELb1EEEEEEEEEvNT_6ParamsE --------------------------
	.section	.nv.info._ZN7cutlass13device_kernelIN5flash11enable_sm90INS1_16FlashAttnFwdSm90INS1_25CollectiveMainloopFwdSm90ILi2EN4cute5tupleIJNS5_1CILi1EEES8_S8_EEENS6_IJNS7_ILi128EEENS7_ILi80EEENS7_ILi256EEEEEELi256ENS_6half_tEfNS_4arch4Sm90ELb0ELb0ELb1ELb1ELb0ELb1ELb0ELb1ELb1ELb1ELb0ELb0EEENS1_21CollectiveEpilogueFwdINS6_IJSA_SC_SB_EEES9_SE_SG_Li256ELb1ELb1ELb0ELb0EEENS1_36VarlenDynamicPersistentTileSchedulerILi128ELi80ELi256ELi128ELb0ELb1ELb1ELb0ELb1ELb1EEEEEEEEEvNT_6ParamsE,"",@"SHT_CUDA_INFO"
	.sectionflags	@""
	.align	4


	//----- nvinfo : EIATTR_CUDA_API_VERSION
	.align		4
        /*0000*/ 	.byte	0x04, 0x37
        /*0002*/ 	.short	(.L_336 - .L_335)
.L_335:
        /*0004*/ 	.word	0x00000082


	//----- nvinfo : EIATTR_KPARAM_INFO
	.align		4
.L_336:
        /*0008*/ 	.byte	0x04, 0x17
        /*000a*/ 	.short	(.L_338 - .L_337)
.L_337:
        /*000c*/ 	.word	0x00000000
        /*0010*/ 	.short	0x0000
        /*0012*/ 	.short	0x0000
        /*0014*/ 	.byte	0x00, 0xf0, 0x01, 0x2a


	//----- nvinfo : EIATTR_SPARSE_MMA_MASK
	.align		4
.L_338:
        /*0018*/ 	.byte	0x03, 0x50
        /*001a*/ 	.short	0x0000


	//----- nvinfo : EIATTR_MAXREG_COUNT
	.align		4
        /*001c*/ 	.byte	0x03, 0x1b
        /*001e*/ 	.short	0x00a8


	//----- nvinfo : EIATTR_MERCURY_ISA_VERSION
	.align		4
        /*0020*/ 	.byte	0x03, 0x5f
        /*0022*/ 	.short	0x0101


	//----- nvinfo : EIATTR_VRC_CTA_INIT_COUNT
	.align		4
        /*0024*/ 	.byte	0x02, 0x4a
	.zero		1
	.zero		1


	//----- nvinfo : EIATTR_EXIT_INSTR_OFFSETS
	.align		4
        /*0028*/ 	.byte	0x04, 0x1c
        /*002a*/ 	.short	(.L_340 - .L_339)


	//   ....[0]....
.L_339:
        /*002c*/ 	.word	0x00000010


	//----- nvinfo : EIATTR_MAX_THREADS
	.align		4
.L_340:
        /*0030*/ 	.byte	0x04, 0x05
        /*0032*/ 	.short	(.L_342 - .L_341)
.L_341:
        /*0034*/ 	.word	0x00000180
        /*0038*/ 	.word	0x00000001
        /*003c*/ 	.word	0x00000001


	//----- nvinfo : EIATTR_CBANK_PARAM_SIZE
	.align		4
.L_342:
        /*0040*/ 	.byte	0x03, 0x19
        /*0042*/ 	.short	0x0a80


	//----- nvinfo : EIATTR_PARAM_CBANK
	.align		4
        /*0044*/ 	.byte	0x04, 0x0a
        /*0046*/ 	.short	(.L_344 - .L_343)
	.align		4
.L_343:
        /*0048*/ 	.word	index@(.nv.constant0._ZN7cutlass13device_kernelIN5flash11enable_sm90INS1_16FlashAttnFwdSm90INS1_25CollectiveMainloopFwdSm90ILi2EN4cute5tupleIJNS5_1CILi1EEES8_S8_EEENS6_IJNS7_ILi128EEENS7_ILi80EEENS7_ILi256EEEEEELi256ENS_6half_tEfNS_4arch4Sm90ELb0ELb0ELb1ELb1ELb0ELb1ELb0ELb1ELb1ELb1ELb0ELb0EEENS1_21CollectiveEpilogueFwdINS6_IJSA_SC_SB_EEES9_SE_SG_Li256ELb1ELb1ELb0ELb0EEENS1_36VarlenDynamicPersistentTileSchedulerILi128ELi80ELi256ELi128ELb0ELb1ELb1ELb0ELb1ELb1EEEEEEEEEvNT_6ParamsE)
        /*004c*/ 	.short	0x0380
        /*004e*/ 	.short	0x0a80


	//----- nvinfo : EIATTR_SW_WAR
	.align		4
.L_344:
        /*0050*/ 	.byte	0x04, 0x36
        /*0052*/ 	.short	(.L_346 - .L_345)
.L_345:
        /*0054*/ 	.word	0x00000008
.L_346:


//--------------------- .nv.info._ZN7cutlass13device_kernelIN5flash11enable_sm90INS1_16FlashAttnFwdSm90INS1_25CollectiveMainloopFwdSm90ILi2EN4cute5tupleIJNS5_1CILi1EEES8_S8_EEENS6_IJNS7_ILi128EEENS7_ILi64EEENS7_ILi256EEEEEELi256ENS_6half_tEfNS_4arch4Sm90ELb0ELb1ELb1ELb0ELb0ELb0ELb0ELb1ELb1ELb1ELb0ELb0EEENS1_21CollectiveEpilogueFwdINS6_IJSA_SC_SB_EEES9_SE_SG_Li256ELb0ELb1ELb0ELb0EEENS1_30DynamicPersistentTileSchedulerILi256ELi128ELb0ELb1ELb1EEEEEEEEEvNT_6ParamsE --------------------------
	.section	.nv.info._ZN7cutlass13device_kernelIN5flash11enable_sm90INS1_16FlashAttnFwdSm90INS1_25CollectiveMainloopFwdSm90ILi2EN4cute5tupleIJNS5_1CILi1EEES8_S8_EEENS6_IJNS7_ILi128EEENS7_ILi64EEENS7_ILi256EEEEEELi256ENS_6half_tEfNS_4arch4Sm90ELb0ELb1ELb1ELb0ELb0ELb0ELb0ELb1ELb1ELb1ELb0ELb0EEENS1_21CollectiveEpilogueFwdINS6_IJSA_SC_SB_EEES9_SE_SG_Li256ELb0ELb1ELb0ELb0EEENS1_30DynamicPersistentTileSchedulerILi256ELi128ELb0ELb1ELb1EEEEEEEEEvNT_6ParamsE,"",@"SHT_CUDA_INFO"
	.sectionflags	@""
	.align	4


	//----- nvinfo : EIATTR_CUDA_API_VERSION
	.align		4
        /*0000*/ 	.byte	0x04, 0x37
        /*0002*/ 	.short	(.L_348 - .L_347)
.L_347:
        /*0004*/ 	.word	0x00000082


	//----- nvinfo : EIATTR_KPARAM_INFO
	.align		4
.L_348:
        /*0008*/ 	.byte	0x04, 0x17
        /*000a*/ 	.short	(.L_350 - .L_349)
.L_349:
        /*000c*/ 	.word	0x00000000
        /*0010*/ 	.short	0x0000
        /*0012*/ 	.short	0x0000
        /*0014*/ 	.byte	0x00, 0xf0, 0x01, 0x2a


	//----- nvinfo : EIATTR_SPARSE_MMA_MASK
	.align		4
.L_350:
        /*0018*/ 	.byte	0x03, 0x50
        /*001a*/ 	.short	0x0000


	//----- nvinfo : EIATTR_MAXREG_COUNT
	.align		4
        /*001c*/ 	.byte	0x03, 0x1b
        /*001e*/ 	.short	0x00a8


	//----- nvinfo : EIATTR_MERCURY_ISA_VERSION
	.align		4
        /*0020*/ 	.byte	0x03, 0x5f
        /*0022*/ 	.short	0x0101


	//----- nvinfo : EIATTR_VRC_CTA_INIT_COUNT
	.align		4
        /*0024*/ 	.byte	0x02, 0x4a
	.zero		1
	.zero		1


	//----- nvinfo : EIATTR_EXIT_INSTR_OFFSETS
	.align		4
        /*0028*/ 	.byte	0x04, 0x1c
        /*002a*/ 	.short	(.L_352 - .L_351)


	//   ....[0]....
.L_351:
        /*002c*/ 	.word	0x00000010


	//----- nvinfo : EIATTR_MAX_THREADS
	.align		4
.L_352:
        /*0030*/ 	.byte	0x04, 0x05
        /*0032*/ 	.short	(.L_354 - .L_353)
.L_353:
        /*0034*/ 	.word	0x00000180
        /*0038*/ 	.word	0x00000001
        /*003c*/ 	.word	0x00000001


	//----- nvinfo : EIATTR_CBANK_PARAM_SIZE
	.align		4
.L_354:
        /*0040*/ 	.byte	0x03, 0x19
        /*0042*/ 	.short	0x0a80


	//----- nvinfo : EIATTR_PARAM_CBANK
	.align		4
        /*0044*/ 	.byte	0x04, 0x0a
        /*0046*/ 	.short	(.L_356 - .L_355)
	.align		4
.L_355:
        /*0048*/ 	.word	index@(.nv.constant0._ZN7cutlass13device_kernelIN5flash11enable_sm90INS1_16FlashAttnFwdSm90INS1_25CollectiveMainloopFwdSm90ILi2EN4cute5tupleIJNS5_1CILi1EEES8_S8_EEENS6_IJNS7_ILi128EEENS7_ILi64EEENS7_ILi256EEEEEELi256ENS_6half_tEfNS_4arch4Sm90ELb0ELb1ELb1ELb0ELb0ELb0ELb0ELb1ELb1ELb1ELb0ELb0EEENS1_21CollectiveEpilogueFwdINS6_IJSA_SC_SB_EEES9_SE_SG_Li256ELb0ELb1ELb0ELb0EEENS1_30DynamicPersistentTileSchedulerILi256ELi128ELb0ELb1ELb1EEEEEEEEEvNT_6ParamsE)
        /*004c*/ 	.short	0x0380
        /*004e*/ 	.short	0x0a80


	//----- nvinfo : EIATTR_SW_WAR
	.align		4
.L_356:
        /*0050*/ 	.byte	0x04, 0x36
        /*0052*/ 	.short	(.L_358 - .L_357)
.L_357:
        /*0054*/ 	.word	0x00000008
.L_358:


//--------------------- .nv.info._ZN7cutlass13device_kernelIN5flash11enable_sm90INS1_16FlashAttnFwdSm90INS1_25CollectiveMainloopFwdSm90ILi2EN4cute5tupleIJNS5_1CILi1EEES8_S8_EEENS6_IJNS7_ILi128EEENS7_ILi64EEENS7_ILi256EEEEEELi256ENS_6half_tEfNS_4arch4Sm90ELb0ELb1ELb1ELb1ELb0ELb0ELb0ELb1ELb1ELb1ELb0ELb0EEENS1_21CollectiveEpilogueFwdINS6_IJSA_SC_SB_EEES9_SE_SG_Li256ELb1ELb1ELb0ELb0EEENS1_36VarlenDynamicPersistentTileSchedulerILi128ELi64ELi256ELi128ELb0ELb1ELb1ELb1ELb0ELb1EEEEEEEEEvNT_6ParamsE --------------------------
	.section	.nv.info._ZN7cutlass13device_kernelIN5flash11enable_sm90INS1_16FlashAttnFwdSm90INS1_25CollectiveMainloopFwdSm90ILi2EN4cute5tupleIJNS5_1CILi1EEES8_S8_EEENS6_IJNS7_ILi128EEENS7_ILi64EEENS7_ILi256EEEEEELi256ENS_6half_tEfNS_4arch4Sm90ELb0ELb1ELb1ELb1ELb0ELb0ELb0ELb1ELb1ELb1ELb0ELb0EEENS1_21CollectiveEpilogueFwdINS6_IJSA_SC_SB_EEES9_SE_SG_Li256ELb1ELb1ELb0ELb0EEENS1_36VarlenDynamicPersistentTileSchedulerILi128ELi64ELi256ELi128ELb0ELb1ELb1ELb1ELb0ELb1EEEEEEEEEvNT_6ParamsE,"",@"SHT_CUDA_INFO"
	.sectionflags	@""
	.align	4


	//----- nvinfo : EIATTR_CUDA_API_VERSION
	.align		4
        /*0000*/ 	.byte	0x04, 0x37
        /*0002*/ 	.short	(.L_360 - .L_359)
.L_359:
        /*0004*/ 	.word	0x00000082


	//----- nvinfo : EIATTR_KPARAM_INFO
	.align		4
.L_360:
        /*0008*/ 	.byte	0x04, 0x17
        /*000a*/ 	.short	(.L_362 - .L_361)
.L_361:
        /*000c*/ 	.word	0x00000000
        /*0010*/ 	.short	0x0000
        /*0012*/ 	.short	0x0000
        /*0014*/ 	.byte	0x00, 0xf0, 0x01, 0x2a


	//----- nvinfo : EIATTR_SPARSE_MMA_MASK
	.align		4
.L_362:
        /*0018*/ 	.byte	0x03, 0x50
        /*001a*/ 	.short	0x0000


	//----- nvinfo : EIATTR_MAXREG_COUNT
	.align		4
        /*001c*/ 	.byte	0x03, 0x1b
        /*001e*/ 	.short	0x00a8


	//----- nvinfo : EIATTR_MERCURY_ISA_VERSION
	.align		4
        /*0020*/ 	.byte	0x03, 0x5f
        /*0022*/ 	.short	0x0101


	//----- nvinfo : EIATTR_VRC_CTA_INIT_COUNT
	.align		4
        /*0024*/ 	.byte	0x02, 0x4a
	.zero		1
	.zero		1


	//----- nvinfo : EIATTR_EXIT_INSTR_OFFSETS
	.align		4
        /*0028*/ 	.byte	0x04, 0x1c
        /*002a*/ 	.short	(.L_364 - .L_363)


	//   ....[0]....
.L_363:
        /*002c*/ 	.word	0x00000010


	//----- nvinfo : EIATTR_MAX_THREADS
	.align		4
.L_364:
        /*0030*/ 	.byte	0x04, 0x05
        /*0032*/ 	.short	(.L_366 - .L_365)
.L_365:
        /*0034*/ 	.word	0x00000180
        /*0038*/ 	.word	0x00000001
        /*003c*/ 	.word	0x00000001


	//----- nvinfo : EIATTR_CBANK_PARAM_SIZE
	.align		4
.L_366:
        /*0040*/ 	.byte	0x03, 0x19
        /*0042*/ 	.short	0x0a80


	//----- nvinfo : EIATTR_PARAM_CBANK
	.align		4
        /*0044*/ 	.byte	0x04, 0x0a
        /*0046*/ 	.short	(.L_368 - .L_367)
	.align		4
.L_367:
        /*0048*/ 	.word	index@(.nv.constant0._ZN7cutlass13device_kernelIN5flash11enable_sm90INS1_16FlashAttnFwdSm90INS1_25CollectiveMainloopFwdSm90ILi2EN4cute5tupleIJNS5_1CILi1EEES8_S8_EEENS6_IJNS7_ILi128EEENS7_ILi64EEENS7_ILi256EEEEEELi256ENS_6half_tEfNS_4arch4Sm90ELb0ELb1ELb1ELb1ELb0ELb0ELb0ELb1ELb1ELb1ELb0ELb0EEENS1_21CollectiveEpilogueFwdINS6_IJSA_SC_SB_EEES9_SE_SG_Li256ELb1ELb1ELb0ELb0EEENS1_36VarlenDynamicPersistentTileSchedulerILi128ELi64ELi256ELi128ELb0ELb1ELb1ELb1ELb0ELb1EEEEEEEEEvNT_6ParamsE)
        /*004c*/ 	.short	0x0380
        /*004e*/ 	.short	0x0a80


	//----- nvinfo : EIATTR_SW_WAR
	.align		4
.L_368:
        /*0050*/ 	.byte	0x04, 0x36
        /*0052*/ 	.short	(.L_370 - .L_369)
.L_369:
        /*0054*/ 	.word	0x00000008
.L_370:


//--------------------- .nv.info._ZN7cutlass13device_kernelIN5flash11enable_sm90INS1_16FlashAttnFwdSm90INS1_25CollectiveMainloopFwdSm90ILi2EN4cute5tupleIJNS5_1CILi1EEES8_S8_EEENS6_IJNS7_ILi128EEENS7_ILi64EEENS7_ILi256EEEEEELi256ENS_6half_tEfNS_4arch4Sm90ELb0ELb1ELb1ELb1ELb0ELb1ELb0ELb1ELb1ELb1ELb0ELb0EEENS1_21CollectiveEpilogueFwdINS6_IJSA_SC_SB_EEES9_SE_SG_Li256ELb1ELb1ELb0ELb0EEENS1_36VarlenDynamicPersistentTileSchedulerILi128ELi64ELi256ELi128ELb0ELb1ELb1ELb1ELb0ELb1EEEEEEEEEvNT_6ParamsE --------------------------
	.section	.nv.info._ZN7cutlass13device_kernelIN5flash11enable_sm90INS1_16FlashAttnFwdSm90INS1_25CollectiveMainloopFwdSm90ILi2EN4cute5tupleIJNS5_1CILi1EEES8_S8_EEENS6_IJNS7_ILi128EEENS7_ILi64EEENS7_ILi256EEEEEELi256ENS_6half_tEfNS_4arch4Sm90ELb0ELb1ELb1ELb1ELb0ELb1ELb0ELb1ELb1ELb1ELb0ELb0EEENS1_21CollectiveEpilogueFwdINS6_IJSA_SC_SB_EEES9_SE_SG_Li256ELb1ELb1ELb0ELb0EEENS1_36VarlenDynamicPersistentTileSchedulerILi128ELi64ELi256ELi128ELb0ELb1ELb1ELb1ELb0ELb1EEEEEEEEEvNT_6ParamsE,"",@"SHT_CUDA_INFO"
	.sectionflags	@""
	.align	4


	//----- nvinfo : EIATTR_CUDA_API_VERSION
	.align		4
        /*0000*/ 	.byte	0x04, 0x37
        /*0002*/ 	.short	(.L_372 - .L_371)
.L_371:
        /*0004*/ 	.word	0x00000082


	//----- nvinfo : EIATTR_KPARAM_INFO
	.align		4
.L_372:
        /*0008*/ 	.byte	0x04, 0x17
        /*000a*/ 	.short	(.L_374 - .L_373)
.L_373:
        /*000c*/ 	.word	0x00000000
        /*0010*/ 	.short	0x0000
        /*0012*/ 	.short	0x0000
        /*0014*/ 	.byte	0x00, 0xf0, 0x01, 0x2a


	//----- nvinfo : EIATTR_SPARSE_MMA_MASK
	.align		4
.L_374:
        /*0018*/ 	.byte	0x03, 0x50
        /*001a*/ 	.short	0x0000


	//----- nvinfo : EIATTR_MAXREG_COUNT
	.align		4
        /*001c*/ 	.byte	0x03, 0x1b
        /*001e*/ 	.short	0x00a8


	//----- nvinfo : EIATTR_MERCURY_ISA_VERSION
	.align		4
        /*0020*/ 	.byte	0x03, 0x5f
        /*0022*/ 	.short	0x0101


	//----- nvinfo : EIATTR_VRC_CTA_INIT_COUNT
	.align		4
        /*0024*/ 	.byte	0x02, 0x4a
	.zero		1
	.zero		1


	//----- nvinfo : EIATTR_EXIT_INSTR_OFFSETS
	.align		4
        /*0028*/ 	.byte	0x04, 0x1c
        /*002a*/ 	.short	(.L_376 - .L_375)


	//   ....[0]....
.L_375:
        /*002c*/ 	.word	0x00000010


	//----- nvinfo : EIATTR_MAX_THREADS
	.align		4
.L_376:
        /*0030*/ 	.byte	0x04, 0x05
        /*0032*/ 	.short	(.L_378 - .L_377)
.L_377:
        /*0034*/ 	.word	0x00000180
        /*0038*/ 	.word	0x00000001
        /*003c*/ 	.word	0x00000001


	//----- nvinfo : EIATTR_CBANK_PARAM_SIZE
	.align		4
.L_378:
        /*0040*/ 	.byte	0x03, 0x19
        /*0042*/ 	.short	0x0a80


	//----- nvinfo : EIATTR_PARAM_CBANK
	.align		4
        /*0044*/ 	.byte	0x04, 0x0a
        /*0046*/ 	.short	(.L_380 - .L_379)
	.align		4
.L_379:
        /*0048*/ 	.word	index@(.nv.constant0._ZN7cutlass13device_kernelIN5flash11enable_sm90INS1_16FlashAttnFwdSm90INS1_25CollectiveMainloopFwdSm90ILi2EN4cute5tupleIJNS5_1CILi1EEES8_S8_EEENS6_IJNS7_ILi128EEENS7_ILi64EEENS7_ILi256EEEEEELi256ENS_6half_tEfNS_4arch4Sm90ELb0ELb1ELb1ELb1ELb0ELb1ELb0ELb1ELb1ELb1ELb0ELb0EEENS1_21CollectiveEpilogueFwdINS6_IJSA_SC_SB_EEES9_SE_SG_Li256ELb1ELb1ELb0ELb0EEENS1_36VarlenDynamicPersistentTileSchedulerILi128ELi64ELi256ELi128ELb0ELb1ELb1ELb1ELb0ELb1EEEEEEEEEvNT_6ParamsE)
        /*004c*/ 	.short	0x0380
        /*004e*/ 	.short	0x0a80


	//----- nvinfo : EIATTR_SW_WAR
	.align		4
.L_380:
        /*0050*/ 	.byte	0x04, 0x36
        /*0052*/ 	.short	(.L_382 - .L_381)
.L_381:
        /*0054*/ 	.word	0x00000008
.L_382:


//--------------------- .nv.info._ZN7cutlass13device_kernelIN5flash11enable_sm90INS1_16FlashAttnFwdSm90INS1_25CollectiveMainloopFwdSm90ILi2EN4cute5tupleIJNS5_1CILi1EEES8_S8_EEENS6_IJNS7_ILi128EEENS7_ILi80EEENS7_ILi256EEEEEELi256ENS_6half_tEfNS_4arch4Sm90ELb1ELb0ELb1ELb0ELb0ELb0ELb0ELb1ELb1ELb1ELb0ELb0EEENS1_21CollectiveEpilogueFwdINS6_IJSA_SC_SB_EEES9_SE_SG_Li256ELb0ELb1ELb0ELb0EEENS1_30DynamicPersistentTileSchedulerILi256ELi128ELb0ELb1ELb1EEEEEEEEEvNT_6ParamsE --------------------------
	.section	.nv.info._ZN7cutlass13device_kernelIN5flash11enable_sm90INS1_16FlashAttnFwdSm90INS1_25CollectiveMainloopFwdSm90ILi2EN4cute5tupleIJNS5_1CILi1EEES8_S8_EEENS6_IJNS7_ILi128EEENS7_ILi80EEENS7_ILi256EEEEEELi256ENS_6half_tEfNS_4arch4Sm90ELb1ELb0ELb1ELb0ELb0ELb0ELb0ELb1ELb1ELb1ELb0ELb0EEENS1_21CollectiveEpilogueFwdINS6_IJSA_SC_SB_EEES9_SE_SG_Li256ELb0ELb1ELb0ELb0EEENS1_30DynamicPersistentTileSchedulerILi256ELi128ELb0ELb1ELb1EEEEEEEEEvNT_6ParamsE,"",@"SHT_CUDA_INFO"
	.sectionflags	@""
	.align	4


	//----- nvinfo : EIATTR_CUDA_API_VERSION
	.align		4
        /*0000*/ 	.byte	0x04, 0x37
        /*0002*/ 	.short	(.L_384 - .L_383)
.L_383:
        /*0004*/ 	.word	0x00000082


	//----- nvinfo : EIATTR_KPARAM_INFO
	.align		4
.L_384:
        /*0008*/ 	.byte	0x04, 0x17
        /*000a*/ 	.short	(.L_386 - .L_385)
.L_385:
        /*000c*/ 	.word	0x00000000
        /*0010*/ 	.short	0x0000
        /*0012*/ 	.short	0x0000
        /*0014*/ 	.byte	0x00, 0xf0, 0x01, 0x2a


	//----- nvinfo : EIATTR_SPARSE_MMA_MASK
	.align		4
.L_386:
        /*0018*/ 	.byte	0x03, 0x50
        /*001a*/ 	.short	0x0000


	//----- nvinfo : EIATTR_MAXREG_COUNT
	.align		4
        /*001c*/ 	.byte	0x03, 0x1b
        /*001e*/ 	.short	0x00a8


	//----- nvinfo : EIATTR_MERCURY_ISA_VERSION
	.align		4
        /*0020*/ 	.byte	0x03, 0x5f
        /*0022*/ 	.short	0x0101


	//----- nvinfo : EIATTR_VRC_CTA_INIT_COUNT
	.align		4
        /*0024*/ 	.byte	0x02, 0x4a
	.zero		1
	.zero		1


	//----- nvinfo : EIATTR_EXIT_INSTR_OFFSETS
	.align		4
        /*0028*/ 	.byte	0x04, 0x1c
        /*002a*/ 	.short	(.L_388 - .L_387)


	//   ....[0]....
.L_387:
        /*002c*/ 	.word	0x00000010


	//----- nvinfo : EIATTR_MAX_THREADS
	.align		4
.L_388:
        /*0030*/ 	.byte	0x04, 0x05
        /*0032*/ 	.short	(.L_390 - .L_389)
.L_389:
        /*0034*/ 	.word	0x00000180
        /*0038*/ 	.word	0x00000001
        /*003c*/ 	.word	0x00000001


	//----- nvinfo : EIATTR_CBANK_PARAM_SIZE
	.align		4
.L_390:
        /*0040*/ 	.byte	0x03, 0x19
        /*0042*/ 	.short	0x0a80


	//----- nvinfo : EIATTR_PARAM_CBANK
	.align		4
        /*0044*/ 	.byte	0x04, 0x0a
        /*0046*/ 	.short	(.L_392 - .L_391)
	.align		4
.L_391:
        /*0048*/ 	.word	index@(.nv.constant0._ZN7cutlass13device_kernelIN5flash11enable_sm90INS1_16FlashAttnFwdSm90INS1_25CollectiveMainloopFwdSm90ILi2EN4cute5tupleIJNS5_1CILi1EEES8_S8_EEENS6_IJNS7_ILi128EEENS7_ILi80EEENS7_ILi256EEEEEELi256ENS_6half_tEfNS_4arch4Sm90ELb1ELb0ELb1ELb0ELb0ELb0ELb0ELb1ELb1ELb1ELb0ELb0EEENS1_21CollectiveEpilogueFwdINS6_IJSA_SC_SB_EEES9_SE_SG_Li256ELb0ELb1ELb0ELb0EEENS1_30DynamicPersistentTileSchedulerILi256ELi128ELb0ELb1ELb1EEEEEEEEEvNT_6ParamsE)
        /*004c*/ 	.short	0x0380
        /*004e*/ 	.short	0x0a80


	//----- nvinfo : EIATTR_SW_WAR
	.align		4
.L_392:
        /*0050*/ 	.byte	0x04, 0x36
        /*0052*/ 	.short	(.L_394 - .L_393)
.L_393:
        /*0054*/ 	.word	0x00000008
.L_394:


//--------------------- .nv.info._ZN7cutlass13device_kernelIN5flash11enable_sm90INS1_16FlashAttnFwdSm90INS1_25CollectiveMainloopFwdSm90ILi2EN4cute5tupleIJNS5_1CILi1EEES8_S8_EEENS6_IJNS7_ILi128EEENS7_ILi80EEENS7_ILi256EEEEEELi256ENS_6half_tEfNS_4arch4Sm90ELb1ELb0ELb1ELb1ELb0ELb0ELb0ELb1ELb1ELb1ELb0ELb0EEENS1_21CollectiveEpilogueFwdINS6_IJSA_SC_SB_EEES9_SE_SG_Li256ELb1ELb1ELb0ELb0EEENS1_36VarlenDynamicPersistentTileSchedulerILi128ELi80ELi256ELi128ELb0ELb1ELb1ELb1ELb1ELb1EEEEEEEEEvNT_6ParamsE --------------------------
	.section	.nv.info._ZN7cutlass13device_kernelIN5flash11enable_sm90INS1_16FlashAttnFwdSm90INS1_25CollectiveMainloopFwdSm90ILi2EN4cute5tupleIJNS5_1CILi1EEES8_S8_EEENS6_IJNS7_ILi128EEENS7_ILi80EEENS7_ILi256EEEEEELi256ENS_6half_tEfNS_4arch4Sm90ELb1ELb0ELb1ELb1ELb0ELb0ELb0ELb1ELb1ELb1ELb0ELb0EEENS1_21CollectiveEpilogueFwdINS6_IJSA_SC_SB_EEES9_SE_SG_Li256ELb1ELb1ELb0ELb0EEENS1_36VarlenDynamicPersistentTileSchedulerILi128ELi80ELi256ELi128ELb0ELb1ELb1ELb1ELb1ELb1EEEEEEEEEvNT_6ParamsE,"",@"SHT_CUDA_INFO"
	.sectionflags	@""
	.align	4


	//----- nvinfo : EIATTR_CUDA_API_VERSION
	.align		4
        /*0000*/ 	.byte	0x04, 0x37
        /*0002*/ 	.short	(.L_396 - .L_395)
.L_395:
        /*0004*/ 	.word	0x00000082


	//----- nvinfo : EIATTR_KPARAM_INFO
	.align		4
.L_396:
        /*0008*/ 	.byte	0x04, 0x17
        /*000a*/ 	.short	(.L_398 - .L_397)
.L_397:
        /*000c*/ 	.word	0x00000000
        /*0010*/ 	.short	0x0000
        /*0012*/ 	.short	0x0000
        /*0014*/ 	.byte	0x00, 0xf0, 0x01, 0x2a


	//----- nvinfo : EIATTR_SPARSE_MMA_MASK
	.align		4
.L_398:
        /*0018*/ 	.byte	0x03, 0x50
        /*001a*/ 	.short	0x0000


	//----- nvinfo : EIATTR_MAXREG_COUNT
	.align		4
        /*001c*/ 	.byte	0x03, 0x1b
        /*001e*/ 	.short	0x00a8


	//----- nvinfo : EIATTR_MERCURY_ISA_VERSION
	.align		4
        /*0020*/ 	.byte	0x03, 0x5f
        /*0022*/ 	.short	0x0101


	//----- nvinfo : EIATTR_VRC_CTA_INIT_COUNT
	.align		4
        /*0024*/ 	.byte	0x02, 0x4a
	.zero		1
	.zero		1


	//----- nvinfo : EIATTR_EXIT_INSTR_OFFSETS
	.align		4
        /*0028*/ 	.byte	0x04, 0x1c
        /*002a*/ 	.short	(.L_400 - .L_399)


	//   ....[0]....
.L_399:
        /*002c*/ 	.word	0x00000010


	//----- nvinfo : EIATTR_MAX_THREADS
	.align		4
.L_400:
        /*0030*/ 	.byte	0x04, 0x05
        /*0032*/ 	.short	(.L_402 - .L_401)
.L_401:
        /*0034*/ 	.word	0x00000180
        /*0038*/ 	.word	0x00000001
        /*003c*/ 	.word	0x00000001


	//----- nvinfo : EIATTR_CBANK_PARAM_SIZE
	.align		4
.L_402:
        /*0040*/ 	.byte	0x03, 0x19
        /*0042*/ 	.short	0x0a80


	//----- nvinfo : EIATTR_PARAM_CBANK
	.align		4
        /*0044*/ 	.byte	0x04, 0x0a
        /*0046*/ 	.short	(.L_404 - .L_403)
	.align		4
.L_403:
        /*0048*/ 	.word	index@(.nv.constant0._ZN7cutlass13device_kernelIN5flash11enable_sm90INS1_16FlashAttnFwdSm90INS1_25CollectiveMainloopFwdSm90ILi2EN4cute5tupleIJNS5_1CILi1EEES8_S8_EEENS6_IJNS7_ILi128EEENS7_ILi80EEENS7_ILi256EEEEEELi256ENS_6half_tEfNS_4arch4Sm90ELb1ELb0ELb1ELb1ELb0ELb0ELb0ELb1ELb1ELb1ELb0ELb0EEENS1_21CollectiveEpilogueFwdINS6_IJSA_SC_SB_EEES9_SE_SG_Li256ELb1ELb1ELb0ELb0EEENS1_36VarlenDynamicPersistentTileSchedulerILi128ELi80ELi256ELi128ELb0ELb1ELb1ELb1ELb1ELb1EEEEEEEEEvNT_6ParamsE)
        /*004c*/ 	.short	0x0380
        /*004e*/ 	.short	0x0a80


	//----- nvinfo : EIATTR_SW_WAR
	.align		4
.L_404:
        /*0050*/ 	.byte	0x04, 0x36
        /*0052*/ 	.short	(.L_406 - .L_405)
.L_405:
        /*0054*/ 	.word	0x00000008
.L_406:


//--------------------- .nv.info._ZN7cutlass13device_kernelIN5flash11enable_sm90INS1_16FlashAttnFwdSm90INS1_25CollectiveMainloopFwdSm90ILi2EN4cute5tupleIJNS5_1CILi1EEES8_S8_EEENS6_IJNS7_ILi128EEENS7_ILi80EEENS7_ILi256EEEEEELi256ENS_6half_tEfNS_4arch4Sm90ELb1ELb0ELb1ELb1ELb0ELb1ELb0ELb1ELb1ELb1ELb0ELb0EEENS1_21CollectiveEpilogueFwdINS6_IJSA_SC_SB_EEES9_SE_SG_Li256ELb1ELb1ELb0ELb0EEENS1_36VarlenDynamicPersistentTileSchedulerILi128ELi80ELi256ELi128ELb0ELb1ELb1ELb1ELb1ELb1EEEEEEEEEvNT_6ParamsE --------------------------
	.section	.nv.info._ZN7cutlass13device_kernelIN5flash11enable_sm90INS1_16FlashAttnFwdSm90INS1_25CollectiveMainloopFwdSm90ILi2EN4cute5tupleIJNS5_1CILi1EEES8_S8_EEENS6_IJNS7_ILi128EEENS7_ILi80EEENS7_ILi256EEEEEELi256ENS_6half_tEfNS_4arch4Sm90ELb1ELb0ELb1ELb1ELb0ELb1ELb0ELb1ELb1ELb1ELb0ELb0EEENS1_21CollectiveEpilogueFwdINS6_IJSA_SC_SB_EEES9_SE_SG_Li256ELb1ELb1ELb0ELb0EEENS1_36VarlenDynamicPersistentTileSchedulerILi128ELi80ELi256ELi128ELb0ELb1ELb1ELb1ELb1ELb1EEEEEEEEEvNT_6ParamsE,"",@"SHT_CUDA_INFO"
	.sectionflags	@""
	.align	4


	//----- nvinfo : EIATTR_CUDA_API_VERSION
	.align		4
        /*0000*/ 	.byte	0x04, 0x37
        /*0002*/ 	.short	(.L_408 - .L_407)
.L_407:
        /*0004*/ 	.word	0x00000082


	//----- nvinfo : EIATTR_KPARAM_INFO
	.align		4
.L_408:
        /*0008*/ 	.byte	0x04, 0x17
        /*000a*/ 	.short	(.L_410 - .L_409)
.L_409:
        /*000c*/ 	.word	0x00000000
        /*0010*/ 	.short	0x0000
        /*0012*/ 	.short	0x0000
        /*0014*/ 	.byte	0x00, 0xf0, 0x01, 0x2a


	//----- nvinfo : EIATTR_SPARSE_MMA_MASK
	.align		4
.L_410:
        /*0018*/ 	.byte	0x03, 0x50
        /*001a*/ 	.short	0x0000


	//----- nvinfo : EIATTR_MAXREG_COUNT
	.align		4
        /*001c*/ 	.byte	0x03, 0x1b
        /*001e*/ 	.short	0x00a8


	//----- nvinfo : EIATTR_MERCURY_ISA_VERSION
	.align		4
        /*0020*/ 	.byte	0x03, 0x5f
        /*0022*/ 	.short	0x0101


	//----- nvinfo : EIATTR_VRC_CTA_INIT_COUNT
	.align		4
        /*0024*/ 	.byte	0x02, 0x4a
	.zero		1
	.zero		1


	//----- nvinfo : EIATTR_EXIT_INSTR_OFFSETS
	.align		4
        /*0028*/ 	.byte	0x04, 0x1c
        /*002a*/ 	.short	(.L_412 - .L_411)


	//   ....[0]....
.L_411:
        /*002c*/ 	.word	0x00000010


	//----- nvinfo : EIATTR_MAX_THREADS
	.align		4
.L_412:
        /*0030*/ 	.byte	0x04, 0x05
        /*0032*/ 	.short	(.L_414 - .L_413)
.L_413:
        /*0034*/ 	.word	0x00000180
        /*0038*/ 	.word	0x00000001
        /*003c*/ 	.word	0x00000001


	//----- nvinfo : EIATTR_CBANK_PARAM_SIZE
	.align		4
.L_414:
        /*0040*/ 	.byte	0x03, 0x19
        /*0042*/ 	.short	0x0a80


	//----- nvinfo : EIATTR_PARAM_CBANK
	.align		4
        /*0044*/ 	.byte	0x04, 0x0a
        /*0046*/ 	.short	(.L_416 - .L_415)
	.align		4
.L_415:
        /*0048*/ 	.word	index@(.nv.constant0._ZN7cutlass13device_kernelIN5flash11enable_sm90INS1_16FlashAttnFwdSm90INS1_25CollectiveMainloopFwdSm90ILi2EN4cute5tupleIJNS5_1CILi1EEES8_S8_EEENS6_IJNS7_ILi128EEENS7_ILi80EEENS7_ILi256EEEEEELi256ENS_6half_tEfNS_4arch4Sm90ELb1ELb0ELb1ELb1ELb0ELb1ELb0ELb1ELb1ELb1ELb0ELb0EEENS1_21CollectiveEpilogueFwdINS6_IJSA_SC_SB_EEES9_SE_SG_Li256ELb1ELb1ELb0ELb0EEENS1_36VarlenDynamicPersistentTileSchedulerILi128ELi80ELi256ELi128ELb0ELb1ELb1ELb1ELb1ELb1EEEEEEEEEvNT_6ParamsE)
        /*004c*/ 	.short	0x0380
        /*004e*/ 	.short	0x0a80


	//----- nvinfo : EIATTR_SW_WAR
	.align		4
.L_416:
        /*0050*/ 	.byte	0x04, 0x36
        /*0052*/ 	.short	(.L_418 - .L_417)
.L_417:
        /*0054*/ 	.word	0x00000008
.L_418:


//--------------------- .nv.info._ZN7cutlass13device_kernelIN5flash11enable_sm90INS1_16FlashAttnFwdSm90INS1_25CollectiveMainloopFwdSm90ILi2EN4cute5tupleIJNS5_1CILi1EEES8_S8_EEENS6_IJNS7_ILi128EEENS7_ILi112EEENS7_ILi192EEEEEELi192ENS_6half_tEfNS_4arch4Sm90ELb0ELb0ELb1ELb0ELb0ELb0ELb0ELb1ELb1ELb1ELb0ELb0EEENS1_21CollectiveEpilogueFwdINS6_IJSA_SC_SB_EEES9_SE_SG_Li256ELb0ELb1ELb0ELb0EEENS1_29StaticPersistentTileSchedulerILb0EEEEEEEEEvNT_6ParamsE --------------------------
	.section	.nv.info._ZN7cutlass13device_kernelIN5flash11enable_sm90INS1_16FlashAttnFwdSm90INS1_25CollectiveMainloopFwdSm90ILi2EN4cute5tupleIJNS5_1CILi1EEES8_S8_EEENS6_IJNS7_ILi128EEENS7_ILi112EEENS7_ILi192EEEEEELi192ENS_6half_tEfNS_4arch4Sm90ELb0ELb0ELb1ELb0ELb0ELb0ELb0ELb1ELb1ELb1ELb0ELb0EEENS1_21CollectiveEpilogueFwdINS6_IJSA_SC_SB_EEES9_SE_SG_Li256ELb0ELb1ELb0ELb0EEENS1_29StaticPersistentTileSchedulerILb0EEEEEEEEEvNT_6ParamsE,"",@"SHT_CUDA_INFO"
	.sectionflags	@""
	.align	4


	//----- nvinfo : EIATTR_CUDA_API_VERSION
	.align		4
        /*0000*/ 	.byte	0x04, 0x37
        /*0002*/ 	.short	(.L_420 - .L_419)
.L_419:
        /*0004*/ 	.word	0x00000082


	//----- nvinfo : EIATTR_KPARAM_INFO
	.align		4
.L_420:
        /*0008*/ 	.byte	0x04, 0x17
        /*000a*/ 	.short	(.L_422 - .L_421)
.L_421:
        /*000c*/ 	.word	0x00000000
        /*0010*/ 	.short	0x0000
        /*0012*/ 	.short	0x0000
        /*0014*/ 	.byte	0x00, 0xf0, 0x01, 0x28


	//----- nvinfo : EIATTR_SPARSE_MMA_MASK
	.align		4
.L_422:
        /*0018*/ 	.byte	0x03, 0x50
        /*001a*/ 	.short	0x0000


	//----- nvinfo : EIATTR_MAXREG_COUNT
	.align		4
        /*001c*/ 	.byte	0x03, 0x1b
        /*001e*/ 	.short	0x00a8


	//----- nvinfo : EIATTR_MERCURY_ISA_VERSION
	.align		4
        /*0020*/ 	.byte	0x03, 0x5f
        /*0022*/ 	.short	0x0101


	//----- nvinfo : EIATTR_VRC_CTA_INIT_COUNT
	.align		4
        /*0024*/ 	.byte	0x02, 0x4a
	.zero		1
	.zero		1


	//----- nvinfo : EIATTR_EXIT_INSTR_OFFSETS
	.align		4
        /*0028*/ 	.byte	0x04, 0x1c
        /*002a*/ 	.short	(.L_424 - .L_423)


	//   ....[0]....
.L_423:
        /*002c*/ 	.word	0x00000010


	//----- nvinfo : EIATTR_MAX_THREADS
	.align		4
.L_424:
        /*0030*/ 	.byte	0x04, 0x05
        /*0032*/ 	.short	(.L_426 - .L_425)
.L_425:
        /*0034*/ 	.word	0x00000180
        /*0038*/ 	.word	0x00000001
        /*003c*/ 	.word	0x00000001


	//----- nvinfo : EIATTR_CBANK_PARAM_SIZE
	.align		4
.L_426:
        /*0040*/ 	.byte	0x03, 0x19
        /*0042*/ 	.short	0x0a00


	//----- nvinfo : EIATTR_PARAM_CBANK
	.align		4
        /*0044*/ 	.byte	0x04, 0x0a
        /*0046*/ 	.short	(.L_428 - .L_427)
	.align		4
.L_427:
        /*0048*/ 	.word	index@(.nv.constant0._ZN7cutlass13device_kernelIN5flash11enable_sm90INS1_16FlashAttnFwdSm90INS1_25CollectiveMainloopFwdSm90ILi2EN4cute5tupleIJNS5_1CILi1EEES8_S8_EEENS6_IJNS7_ILi128EEENS7_ILi112EEENS7_ILi192EEEEEELi192ENS_6half_tEfNS_4arch4Sm90ELb0ELb0ELb1ELb0ELb0ELb0ELb0ELb1ELb1ELb1ELb0ELb0EEENS1_21CollectiveEpilogueFwdINS6_IJSA_SC_SB_EEES9_SE_SG_Li256ELb0ELb1ELb0ELb0EEENS1_29StaticPersistentTileSchedulerILb0EEEEEEEEEvNT_6ParamsE)
        /*004c*/ 	.short	0x0380
        /*004e*/ 	.short	0x0a00


	//----- nvinfo : EIATTR_SW_WAR
	.align		4
.L_428:
        /*0050*/ 	.byte	0x04, 0x36
        /*0052*/ 	.short	(.L_430 - .L_429)
.L_429:
        /*0054*/ 	.word	0x00000008
.L_430:


//--------------------- .nv.info._ZN7cutlass13device_kernelIN5flash11enable_sm90INS1_16FlashAttnFwdSm90INS1_25CollectiveMainloopFwdSm90ILi2EN4cute5tupleIJNS5_1CILi2EEENS7_ILi1EEES9_EEENS6_IJNS7_ILi128EEENS7_ILi112EEENS7_ILi192EEEEEELi192ENS_6half_tEfNS_4arch4Sm90ELb0ELb0ELb1ELb0ELb0ELb0ELb0ELb1ELb1ELb1ELb0ELb0EEENS1_21CollectiveEpilogueFwdINS6_IJSB_SD_SC_EEESA_SF_SH_Li256ELb0ELb1ELb0ELb0EEENS1_29StaticPersistentTileSchedulerILb0EEEEEEEEEvNT_6ParamsE --------------------------
	.section	.nv.info._ZN7cutlass13device_kernelIN5flash11enable_sm90INS1_16FlashAttnFwdSm90INS1_25CollectiveMainloopFwdSm90ILi2EN4cute5tupleIJNS5_1CILi2EEENS7_ILi1EEES9_EEENS6_IJNS7_ILi128EEENS7_ILi112EEENS7_ILi192EEEEEELi192ENS_6half_tEfNS_4arch4Sm90ELb0ELb0ELb1ELb0ELb0ELb0ELb0ELb1ELb1ELb1ELb0ELb0EEENS1_21CollectiveEpilogueFwdINS6_IJSB_SD_SC_EEESA_SF_SH_Li256ELb0ELb1ELb0ELb0EEENS1_29StaticPersistentTileSchedulerILb0EEEEEEEEEvNT_6ParamsE,"",@"SHT_CUDA_INFO"
	.sectionflags	@""
	.align	4


	//----- nvinfo : EIATTR_CUDA_API_VERSION
	.align		4
        /*0000*/ 	.byte	0x04, 0x37
        /*0002*/ 	.short	(.L_432 - .L_431)
.L_431:
        /*0004*/ 	.word	0x00000082


	//----- nvinfo : EIATTR_KPARAM_INFO
	.align		4
.L_432:
        /*0008*/ 	.byte	0x04, 0x17
        /*000a*/ 	.short	(.L_434 - .L_433)
.L_433:
        /*000c*/ 	.word	0x00000000
        /*0010*/ 	.short	0x0000
        /*0012*/ 	.short	0x0000
        /*0014*/ 	.byte	0x00, 0xf0, 0x01, 0x28


	//----- nvinfo : EIATTR_SPARSE_MMA_MASK
	.align		4
.L_434:
        /*0018*/ 	.byte	0x03, 0x50
        /*001a*/ 	.short	0x0000


	//----- nvinfo : EIATTR_MAXREG_COUNT
	.align		4
        /*001c*/ 	.byte	0x03, 0x1b
        /*001e*/ 	.short	0x00a8


	//----- nvinfo : EIATTR_MERCURY_ISA_VERSION
	.align		4
        /*0020*/ 	.byte	0x03, 0x5f
        /*0022*/ 	.short	0x0101


	//----- nvinfo : EIATTR_VRC_CTA_INIT_COUNT
	.align		4
        /*0024*/ 	.byte	0x02, 0x4a
	.zero		1
	.zero		1


	//----- nvinfo : EIATTR_EXIT_INSTR_OFFSETS
	.align		4
        /*0028*/ 	.byte	0x04, 0x1c
        /*002a*/ 	.short	(.L_436 - .L_435)


	//   ....[0]....
.L_435:
        /*002c*/ 	.word	0x00000010


	//----- nvinfo : EIATTR_MAX_THREADS
	.align		4
.L_436:
        /*0030*/ 	.byte	0x04, 0x05
        /*0032*/ 	.short	(.L_438 - .L_437)
.L_437:
        /*0034*/ 	.word	0x00000180
        /*0038*/ 	.word	0x00000001
        /*003c*/ 	.word	0x00000001


	//----- nvinfo : EIATTR_CBANK_PARAM_SIZE
	.align		4
.L_438:
        /*0040*/ 	.byte	0x03, 0x19
        /*0042*/ 	.short	0x0a00


	//----- nvinfo : EIATTR_PARAM_CBANK
	.align		4
        /*0044*/ 	.byte	0x04, 0x0a
        /*0046*/ 	.short	(.L_440 - .L_439)
	.align		4
.L_439:
        /*0048*/ 	.word	index@(.nv.constant0._ZN7cutlass13device_kernelIN5flash11enable_sm90INS1_16FlashAttnFwdSm90INS1_25CollectiveMainloopFwdSm90ILi2EN4cute5tupleIJNS5_1CILi2EEENS7_ILi1EEES9_EEENS6_IJNS7_ILi128EEENS7_ILi112EEENS7_ILi192EEEEEELi192ENS_6half_tEfNS_4arch4Sm90ELb0ELb0ELb1ELb0ELb0ELb0ELb0ELb1ELb1ELb1ELb0ELb0EEENS1_21CollectiveEpilogueFwdINS6_IJSB_SD_SC_EEESA_SF_SH_Li256ELb0ELb1ELb0ELb0EEENS1_29StaticPersistentTileSchedulerILb0EEEEEEEEEvNT_6ParamsE)
        /*004c*/ 	.short	0x0380
        /*004e*/ 	.short	0x0a00


	//----- nvinfo : EIATTR_SW_WAR
	.align		4
.L_440:
        /*0050*/ 	.byte	0x04, 0x36
        /*0052*/ 	.short	(.L_442 - .L_441)
.L_441:
        /*0054*/ 	.word	0x00000008
.L_442:


//--------------------- .nv.info._ZN7cutlass13device_kernelIN5flash11enable_sm90INS1_16FlashAttnFwdSm90INS1_25CollectiveMainloopFwdSm90ILi2EN4cute5tupleIJNS5_1CILi1EEES8_S8_EEENS6_IJNS7_ILi128EEENS7_ILi112EEENS7_ILi192EEEEEELi192ENS_6half_tEfNS_4arch4Sm90ELb0ELb0ELb1ELb1ELb0ELb0ELb0ELb1ELb1ELb1ELb0ELb0EEENS1_21CollectiveEpilogueFwdINS6_IJSA_SC_SB_EEES9_SE_SG_Li256ELb1ELb1ELb0ELb0EEENS1_36VarlenDynamicPersistentTileSchedulerILi128ELi112ELi256ELi128ELb0ELb1ELb1ELb0ELb1ELb1EEEEEEEEEvNT_6ParamsE --------------------------
	.section	.nv.info._ZN7cutlass13device_kernelIN5flash11enable_sm90INS1_16FlashAttnFwdSm90INS1_25CollectiveMainloopFwdSm90ILi2EN4cute5tupleIJNS5_1CILi1EEES8_S8_EEENS6_IJNS7_ILi128EEENS7_ILi112EEENS7_ILi192EEEEEELi192ENS_6half_tEfNS_4arch4Sm90ELb0ELb0ELb1ELb1ELb0ELb0ELb0ELb1ELb1ELb1ELb0ELb0EEENS1_21CollectiveEpilogueFwdINS6_IJSA_SC_SB_EEES9_SE_SG_Li256ELb1ELb1ELb0ELb0EEENS1_36VarlenDynamicPersistentTileSchedulerILi128ELi112ELi256ELi128ELb0ELb1ELb1ELb0ELb1ELb1EEEEEEEEEvNT_6ParamsE,"",@"SHT_CUDA_INFO"
	.sectionflags	@""
	.align	4


	//----- nvinfo : EIATTR_CUDA_API_VERSION
	.align		4
        /*0000*/ 	.byte	0x04, 0x37
        /*0002*/ 	.short	(.L_444 - .L_443)
.L_443:
        /*0004*/ 	.word	0x00000082


	//----- nvinfo : EIATTR_KPARAM_INFO
	.align		4
.L_444:
        /*0008*/ 	.byte	0x04, 0x17
        /*000a*/ 	.short	(.L_446 - .L_445)
.L_445:
        /*000c*/ 	.word	0x00000000
        /*0010*/ 	.short	0x0000
        /*0012*/ 	.short	0x0000
        /*0014*/ 	.byte	0x00, 0xf0, 0x01, 0x2a


	//----- nvinfo : EIATTR_SPARSE_MMA_MASK
	.align		4
.L_446:
        /*0018*/ 	.byte	0x03, 0x50
        /*001a*/ 	.short	0x0000


	//----- nvinfo : EIATTR_MAXREG_COUNT
	.align		4
        /*001c*/ 	.byte	0x03, 0x1b
        /*001e*/ 	.short	0x00a8


	//----- nvinfo : EIATTR_MERCURY_ISA_VERSION
	.align		4
        /*0020*/ 	.byte	0x03, 0x5f
        /*0022*/ 	.short	0x0101


	//----- nvinfo : EIATTR_VRC_CTA_INIT_COUNT
	.align		4
        /*0024*/ 	.byte	0x02, 0x4a
	.zero		1
	.zero		1


	//----- nvinfo : EIATTR_EXIT_INSTR_OFFSETS
	.align		4
        /*0028*/ 	.byte	0x04, 0x1c
        /*002a*/ 	.short	(.L_448 - .L_447)


	//   ....[0]....
.L_447:
        /*002c*/ 	.word	0x00000010


	//----- nvinfo : EIATTR_MAX_THREADS
	.align		4
.L_448:
        /*0030*/ 	.byte	0x04, 0x05
        /*0032*/ 	.short	(.L_450 - .L_449)
.L_449:
        /*0034*/ 	.word	0x00000180
        /*0038*/ 	.word	0x00000001
        /*003c*/ 	.word	0x00000001


	//----- nvinfo : EIATTR_CBANK_PARAM_SIZE
	.align		4
.L_450:
        /*0040*/ 	.byte	0x03, 0x19
        /*0042*/ 	.short	0x0a80


	//----- nvinfo : EIATTR_PARAM_CBANK
	.align		4
        /*0044*/ 	.byte	0x04, 0x0a
        /*0046*/ 	.short	(.L_452 - .L_451)
	.align		4
.L_451:
        /*0048*/ 	.word	index@(.nv.constant0._ZN7cutlass13device_kernelIN5flash11enable_sm90INS1_16FlashAttnFwdSm90INS1_25CollectiveMainloopFwdSm90ILi2EN4cute5tupleIJNS5_1CILi1EEES8_S8_EEENS6_IJNS7_ILi128EEENS7_ILi112EEENS7_ILi192EEEEEELi192ENS_6half_tEfNS_4arch4Sm90ELb0ELb0ELb1ELb1ELb0ELb0ELb0ELb1ELb1ELb1ELb0ELb0EEENS1_21CollectiveEpilogueFwdINS6_IJSA_SC_SB_EEES9_SE_SG_Li256ELb1ELb1ELb0ELb0EEENS1_36VarlenDynamicPersistentTileSchedulerILi128ELi112ELi256ELi128ELb0ELb1ELb1ELb0ELb1ELb1EEEEEEEEEvNT_6ParamsE)
        /*004c*/ 	.short	0x0380
        /*004e*/ 	.short	0x0a80


	//----- nvinfo : EIATTR_SW_WAR
	.align		4
.L_452:
        /*0050*/ 	.byte	0x04, 0x36
        /*0052*/ 	.short	(.L_454 - .L_453)
.L_453:
        /*0054*/ 	.word	0x00000008
.L_454:


//--------------------- .nv.info._ZN7cutlass13device_kernelIN5flash11enable_sm90INS1_16FlashAttnFwdSm90INS1_25CollectiveMainloopFwdSm90ILi2EN4cute5tupleIJNS5_1CILi1EEES8_S8_EEENS6_IJNS7_ILi128EEENS7_ILi112EEENS7_ILi192EEEEEELi192ENS_6half_tEfNS_4arch4Sm90ELb0ELb0ELb1ELb1ELb0ELb1ELb0ELb1ELb1ELb1ELb0ELb0EEENS1_21CollectiveEpilogueFwdINS6_IJSA_SC_SB_EEES9_SE_SG_Li256ELb1ELb1ELb0ELb0EEENS1_36VarlenDynamicPersistentTileSchedulerILi128ELi112ELi256ELi128ELb0ELb1ELb1ELb0ELb1ELb1EEEEEEEEEvNT_6ParamsE --------------------------
	.section	.nv.info._ZN7cutlass13device_kernelIN5flash11enable_sm90INS1_16FlashAttnFwdSm90INS1_25CollectiveMainloopFwdSm90ILi2EN4cute5tupleIJNS5_1CILi1EEES8_S8_EEENS6_IJNS7_ILi128EEENS7_ILi112EEENS7_ILi192EEEEEELi192ENS_6half_tEfNS_4arch4Sm90ELb0ELb0ELb1ELb1ELb0ELb1ELb0ELb1ELb1ELb1ELb0ELb0EEENS1_21CollectiveEpilogueFwdINS6_IJSA_SC_SB_EEES9_SE_SG_Li256ELb1ELb1ELb0ELb0EEENS1_36VarlenDynamicPersistentTileSchedulerILi128ELi112ELi256ELi128ELb0ELb1ELb1ELb0ELb1ELb1EEEEEEEEEvNT_6ParamsE,"",@"SHT_CUDA_INFO"
	.sectionflags	@""
	.align	4


	//----- nvinfo : EIATTR_CUDA_API_VERSION
	.align		4
        /*0000*/ 	.byte	0x04, 0x37
        /*0002*/ 	.short	(.L_456 - .L_455)
.L_455:
        /*0004*/ 	.word	0x00000082


	//----- nvinfo : EIATTR_KPARAM_INFO
	.align		4
.L_456:
        /*0008*/ 	.byte	0x04, 0x17
        /*000a*/ 	.short	(.L_458 - .L_457)
.L_457:
        /*000c*/ 	.word	0x00000000
        /*0010*/ 	.short	0x0000
        /*0012*/ 	.short	0x0000
        /*0014*/ 	.byte	0x00, 0xf0, 0x01, 0x2a


	//----- nvinfo : EIATTR_SPARSE_MMA_MASK
	.align		4
.L_458:
        /*0018*/ 	.byte	0x03, 0x50
        /*001a*/ 	.short	0x0000


	//----- nvinfo : EIATTR_MAXREG_COUNT
	.align		4
        /*001c*/ 	.byte	0x03, 0x1b
        /*001e*/ 	.short	0x00a8


	//----- nvinfo : EIATTR_MERCURY_ISA_VERSION
	.align		4
        /*0020*/ 	.byte	0x03, 0x5f
        /*0022*/ 	.short	0x0101


	//----- nvinfo : EIATTR_VRC_CTA_INIT_COUNT
	.align		4
        /*0024*/ 	.byte	0x02, 0x4a
	.zero		1
	.zero		1


	//----- nvinfo : EIATTR_EXIT_INSTR_OFFSETS
	.align		4
        /*0028*/ 	.byte	0x04, 0x1c
        /*002a*/ 	.short	(.L_460 - .L_459)


	//   ....[0]....
.L_459:
        /*002c*/ 	.word	0x00000010


	//----- nvinfo : EIATTR_MAX_THREADS
	.align		4
.L_460:
        /*0030*/ 	.byte	0x04, 0x05
        /*0032*/ 	.short	(.L_462 - .L_461)
.L_461:
        /*0034*/ 	.word	0x00000180
        /*0038*/ 	.word	0x00000001
        /*003c*/ 	.word	0x00000001


	//----- nvinfo : EIATTR_CBANK_PARAM_SIZE
	.align		4
.L_462:
        /*0040*/ 	.byte	0x03, 0x19
        /*0042*/ 	.short	0x0a80


	//----- nvinfo : EIATTR_PARAM_CBANK
	.align		4
        /*0044*/ 	.byte	0x04, 0x0a
        /*0046*/ 	.short	(.L_464 - .L_463)
	.align		4
.L_463:
        /*0048*/ 	.word	index@(.nv.constant0._ZN7cutlass13device_kernelIN5flash11enable_sm90INS1_16FlashAttnFwdSm90INS1_25CollectiveMainloopFwdSm90ILi2EN4cute5tupleIJNS5_1CILi1EEES8_S8_EEENS6_IJNS7_ILi128EEENS7_ILi112EEENS7_ILi192EEEEEELi192ENS_6half_tEfNS_4arch4Sm90ELb0ELb0ELb1ELb1ELb0ELb1ELb0ELb1ELb1ELb1ELb0ELb0EEENS1_21CollectiveEpilogueFwdINS6_IJSA_SC_SB_EEES9_SE_SG_Li256ELb1ELb1ELb0ELb0EEENS1_36VarlenDynamicPersistentTileSchedulerILi128ELi112ELi256ELi128ELb0ELb1ELb1ELb0ELb1ELb1EEEEEEEEEvNT_6ParamsE)
        /*004c*/ 	.short	0x0380
        /*004e*/ 	.short	0x0a80


	//----- nvinfo : EIATTR_SW_WAR
	.align		4
.L_464:
        /*0050*/ 	.byte	0x04, 0x36
        /*0052*/ 	.short	(.L_466 - .L_465)
.L_465:
        /*0054*/ 	.word	0x00000008
.L_466:


//--------------------- .nv.info._ZN7cutlass13device_kernelIN5flash11enable_sm90INS1_16FlashAttnFwdSm90INS1_25CollectiveMainloopFwdSm90ILi2EN4cute5tupleIJNS5_1CILi1EEES8_S8_EEENS6_IJNS7_ILi128EEENS7_ILi96EEENS7_ILi192EEEEEELi192ENS_6half_tEfNS_4arch4Sm90ELb0ELb1ELb1ELb0ELb0ELb0ELb0ELb1ELb1ELb1ELb0ELb0EEENS1_21CollectiveEpilogueFwdINS6_IJSA_SC_SB_EEES9_SE_SG_Li256ELb0ELb1ELb0ELb0EEENS1_30DynamicPersistentTileSchedulerILi256ELi128ELb0ELb1ELb1EEEEEEEEEvNT_6ParamsE --------------------------
	.section	.nv.info._ZN7cutlass13device_kernelIN5flash11enable_sm90INS1_16FlashAttnFwdSm90INS1_25CollectiveMainloopFwdSm90ILi2EN4cute5tupleIJNS5_1CILi1EEES8_S8_EEENS6_IJNS7_ILi128EEENS7_ILi96EEENS7_ILi192EEEEEELi192ENS_6half_tEfNS_4arch4Sm90ELb0ELb1ELb1ELb0ELb0ELb0ELb0ELb1ELb1ELb1ELb0ELb0EEENS1_21CollectiveEpilogueFwdINS6_IJSA_SC_SB_EEES9_SE_SG_Li256ELb0ELb1ELb0ELb0EEENS1_30DynamicPersistentTileSchedulerILi256ELi128ELb0ELb1ELb1EEEEEEEEEvNT_6ParamsE,"",@"SHT_CUDA_INFO"
	.sectionflags	@""
	.align	4


	//----- nvinfo : EIATTR_CUDA_API_VERSION
	.align		4
        /*0000*/ 	.byte	0x04, 0x37
        /*0002*/ 	.short	(.L_468 - .L_467)
.L_467:
        /*0004*/ 	.word	0x00000082


	//----- nvinfo : EIATTR_KPARAM_INFO
	.align		4
.L_468:
        /*0008*/ 	.byte	0x04, 0x17
        /*000a*/ 	.short	(.L_470 - .L_469)
.L_469:
        /*000c*/ 	.word	0x00000000
        /*0010*/ 	.short	0x0000
        /*0012*/ 	.short	0x0000
        /*0014*/ 	.byte	0x00, 0xf0, 0x01, 0x2a


	//----- nvinfo : EIATTR_SPARSE_MMA_MASK
	.align		4
.L_470:
        /*0018*/ 	.byte	0x03, 0x50
        /*001a*/ 	.short	0x0000


	//----- nvinfo : EIATTR_MAXREG_COUNT
	.align		4
        /*001c*/ 	.byte	0x03, 0x1b
        /*001e*/ 	.short	0x00a8


	//----- nvinfo : EIATTR_MERCURY_ISA_VERSION
	.align		4
        /*0020*/ 	.byte	0x03, 0x5f
        /*0022*/ 	.short	0x0101


	//----- nvinfo : EIATTR_VRC_CTA_INIT_COUNT
	.align		4
        /*0024*/ 	.byte	0x02, 0x4a
	.zero		1
	.zero		1


	//----- nvinfo : EIATTR_EXIT_INSTR_OFFSETS
	.align		4
        /*0028*/ 	.byte	0x04, 0x1c
        /*002a*/ 	.short	(.L_472 - .L_471)


	//   ....[0]....
.L_471:
        /*002c*/ 	.word	0x00000010


	//----- nvinfo : EIATTR_MAX_THREADS
	.align		4
.L_472:
        /*0030*/ 	.byte	0x04, 0x05
        /*0032*/ 	.short	(.L_474 - .L_473)
.L_473:
        /*0034*/ 	.word	0x00000180
        /*0038*/ 	.word	0x00000001
        /*003c*/ 	.word	0x00000001


	//----- nvinfo : EIATTR_CBANK_PARAM_SIZE
	.align		4
.L_474:
        /*0040*/ 	.byte	0x03, 0x19
        /*0042*/ 	.short	0x0a80


	//----- nvinfo : EIATTR_PARAM_CBANK
	.align		4
        /*0044*/ 	.byte	0x04, 0x0a
        /*0046*/ 	.short	(.L_476 - .L_475)
	.align		4
.L_475:
        /*0048*/ 	.word	index@(.nv.constant0._ZN7cutlass13device_kernelIN5flash11enable_sm90INS1_16FlashAttnFwdSm90INS1_25CollectiveMainloopFwdSm90ILi2EN4cute5tupleIJNS5_1CILi1EEES8_S8_EEENS6_IJNS7_ILi128EEENS7_ILi96EEENS7_ILi192EEEEEELi192ENS_6half_tEfNS_4arch4Sm90ELb0ELb1ELb1ELb0ELb0ELb0ELb0ELb1ELb1ELb1ELb0ELb0EEENS1_21CollectiveEpilogueFwdINS6_IJSA_SC_SB_EEES9_SE_SG_Li256ELb0ELb1ELb0ELb0EEENS1_30DynamicPersistentTileSchedulerILi256ELi128ELb0ELb1ELb1EEEEEEEEEvNT_6ParamsE)
        /*004c*/ 	.short	0x0380
        /*004e*/ 	.short	0x0a80


	//----- nvinfo : EIATTR_SW_WAR
	.align		4
.L_476:
        /*0050*/ 	.byte	0x04, 0x36
        /*0052*/ 	.short	(.L_478 - .L_477)
.L_477:
        /*0054*/ 	.word	0x00000008
.L_478:


//--------------------- .nv.info._ZN7cutlass13device_kernelIN5flash11enable_sm90INS1_16FlashAttnFwdSm90INS1_25CollectiveMainloopFwdSm90ILi2EN4cute5tupleIJNS5_1CILi1EEES8_S8_EEENS6_IJNS7_ILi128EEENS7_ILi96EEENS7_ILi192EEEEEELi192ENS_6half_tEfNS_4arch4Sm90ELb0ELb1ELb1ELb1ELb0ELb0ELb0ELb1ELb1ELb1ELb0ELb0EEENS1_21CollectiveEpilogueFwdINS6_IJSA_SC_SB_EEES9_SE_SG_Li256ELb1ELb1ELb0ELb0EEENS1_36VarlenDynamicPersistentTileSchedulerILi128ELi96ELi256ELi128ELb0ELb1ELb1ELb1ELb0ELb1EEEEEEEEEvNT_6ParamsE --------------------------
	.section	.nv.info._ZN7cutlass13device_kernelIN5flash11enable_sm90INS1_16FlashAttnFwdSm90INS1_25CollectiveMainloopFwdSm90ILi2EN4cute5tupleIJNS5_1CILi1EEES8_S8_EEENS6_IJNS7_ILi128EEENS7_ILi96EEENS7_ILi192EEEEEELi192ENS_6half_tEfNS_4arch4Sm90ELb0ELb1ELb1ELb1ELb0ELb0ELb0ELb1ELb1ELb1ELb0ELb0EEENS1_21CollectiveEpilogueFwdINS6_IJSA_SC_SB_EEES9_SE_SG_Li256ELb1ELb1ELb0ELb0EEENS1_36VarlenDynamicPersistentTileSchedulerILi128ELi96ELi256ELi128ELb0ELb1ELb1ELb1ELb0ELb1EEEEEEEEEvNT_6ParamsE,"",@"SHT_CUDA_INFO"
	.sectionflags	@""
	.align	4


	//----- nvinfo : EIATTR_CUDA_API_VERSION
	.align		4
        /*0000*/ 	.byte	0x04, 0x37
        /*0002*/ 	.short	(.L_480 - .L_479)
.L_479:
        /*0004*/ 	.word	0x00000082


	//----- nvinfo : EIATTR_KPARAM_INFO
	.align		4
.L_480:
        /*0008*/ 	.byte	0x04, 0x17
        /*000a*/ 	.short	(.L_482 - .L_481)
.L_481:
        /*000c*/ 	.word	0x00000000
        /*0010*/ 	.short	0x0000
        /*0012*/ 	.short	0x0000
        /*0014*/ 	.byte	0x00, 0xf0, 0x01, 0x2a


	//----- nvinfo : EIATTR_SPARSE_MMA_MASK
	.align		4
.L_482:
        /*0018*/ 	.byte	0x03, 0x50
        /*001a*/ 	.short	0x0000


	//----- nvinfo : EIATTR_MAXREG_COUNT
	.align		4
        /*001c*/ 	.byte	0x03, 0x1b
        /*001e*/ 	.short	0x00a8


	//----- nvinfo : EIATTR_MERCURY_ISA_VERSION
	.align		4
        /*0020*/ 	.byte	0x03, 0x5f
        /*0022*/ 	.short	0x0101


	//----- nvinfo : EIATTR_VRC_CTA_INIT_COUNT
	.align		4
        /*0024*/ 	.byte	0x02, 0x4a
	.zero		1
	.zero		1


	//----- nvinfo : EIATTR_EXIT_INSTR_OFFSETS
	.align		4
        /*0028*/ 	.byte	0x04, 0x1c
        /*002a*/ 	.short	(.L_484 - .L_483)


	//   ....[0]....
.L_483:
        /*002c*/ 	.word	0x00000010


	//----- nvinfo : EIATTR_MAX_THREADS
	.align		4
.L_484:
        /*0030*/ 	.byte	0x04, 0x05
        /*0032*/ 	.short	(.L_486 - .L_485)
.L_485:
        /*0034*/ 	.word	0x00000180
        /*0038*/ 	.word	0x00000001
        /*003c*/ 	.word	0x00000001


	//----- nvinfo : EIATTR_CBANK_PARAM_SIZE
	.align		4
.L_486:
        /*0040*/ 	.byte	0x03, 0x19
        /*0042*/ 	.short	0x0a80


	//----- nvinfo : EIATTR_PARAM_CBANK
	.align		4
        /*0044*/ 	.byte	0x04, 0x0a
        /*0046*/ 	.short	(.L_488 - .L_487)
	.align		4
.L_487:
        /*0048*/ 	.word	index@(.nv.constant0._ZN7cutlass13device_kernelIN5flash11enable_sm90INS1_16FlashAttnFwdSm90INS1_25CollectiveMainloopFwdSm90ILi2EN4cute5tupleIJNS5_1CILi1EEES8_S8_EEENS6_IJNS7_ILi128EEENS7_ILi96EEENS7_ILi192EEEEEELi192ENS_6half_tEfNS_4arch4Sm90ELb0ELb1ELb1ELb1ELb0ELb0ELb0ELb1ELb1ELb1ELb0ELb0EEENS1_21CollectiveEpilogueFwdINS6_IJSA_SC_SB_EEES9_SE_SG_Li256ELb1ELb1ELb0ELb0EEENS1_36VarlenDynamicPersistentTileSchedulerILi128ELi96ELi256ELi128ELb0ELb1ELb1ELb1ELb0ELb1EEEEEEEEEvNT_6ParamsE)
        /*004c*/ 	.short	0x0380
        /*004e*/ 	.short	0x0a80


	//----- nvinfo : EIATTR_SW_WAR
	.align		4
.L_488:
        /*0050*/ 	.byte	0x04, 0x36
        /*0052*/ 	.short	(.L_490 - .L_489)
.L_489:
        /*0054*/ 	.word	0x00000008
.L_490:


//--------------------- .nv.info._ZN7cutlass13device_kernelIN5flash11enable_sm90INS1_16FlashAttnFwdSm90INS1_25CollectiveMainloopFwdSm90ILi2EN4cute5tupleIJNS5_1CILi1EEES8_S8_EEENS6_IJNS7_ILi128EEENS7_ILi96EEENS7_ILi192EEEEEELi192ENS_6half_tEfNS_4arch4Sm90ELb0ELb1ELb1ELb1ELb0ELb1ELb0ELb1ELb1ELb1ELb0ELb0EEENS1_21CollectiveEpilogueFwdINS6_IJSA_SC_SB_EEES9_SE_SG_Li256ELb1ELb1ELb0ELb0EEENS1_36VarlenDynamicPersistentTileSchedulerILi128ELi96ELi256ELi128ELb0ELb1ELb1ELb1ELb0ELb1EEEEEEEEEvNT_6ParamsE --------------------------
	.section	.nv.info._ZN7cutlass13device_kernelIN5flash11enable_sm90INS1_16FlashAttnFwdSm90INS1_25CollectiveMainloopFwdSm90ILi2EN4cute5tupleIJNS5_1CILi1EEES8_S8_EEENS6_IJNS7_ILi128EEENS7_ILi96EEENS7_ILi192EEEEEELi192ENS_6half_tEfNS_4arch4Sm90ELb0ELb1ELb1ELb1ELb0ELb1ELb0ELb1ELb1ELb1ELb0ELb0EEENS1_21CollectiveEpilogueFwdINS6_IJSA_SC_SB_EEES9_SE_SG_Li256ELb1ELb1ELb0ELb0EEENS1_36VarlenDynamicPersistentTileSchedulerILi128ELi96ELi256ELi128ELb0ELb1ELb1ELb1ELb0ELb1EEEEEEEEEvNT_6ParamsE,"",@"SHT_CUDA_INFO"
	.sectionflags	@""
	.align	4


	//----- nvinfo : EIATTR_CUDA_API_VERSION
	.align		4
        /*0000*/ 	.byte	0x04, 0x37
        /*0002*/ 	.short	(.L_492 - .L_491)
.L_491:
        /*0004*/ 	.word	0x00000082


	//----- nvinfo : EIATTR_KPARAM_INFO
	.align		4
.L_492:
        /*0008*/ 	.byte	0x04, 0x17
        /*000a*/ 	.short	(.L_494 - .L_493)
.L_493:
        /*000c*/ 	.word	0x00000000
        /*0010*/ 	.short	0x0000
        /*0012*/ 	.short	0x0000
        /*0014*/ 	.byte	0x00, 0xf0, 0x01, 0x2a


	//----- nvinfo : EIATTR_SPARSE_MMA_MASK
	.align		4
.L_494:
        /*0018*/ 	.byte	0x03, 0x50
        /*001a*/ 	.short	0x0000


	//----- nvinfo : EIATTR_MAXREG_COUNT
	.align		4
        /*001c*/ 	.byte	0x03, 0x1b
        /*001e*/ 	.short	0x00a8


	//----- nvinfo : EIATTR_MERCURY_ISA_VERSION
	.align		4
        /*0020*/ 	.byte	0x03, 0x5f
        /*0022*/ 	.short	0x0101


	//----- nvinfo : EIATTR_VRC_CTA_INIT_COUNT
	.align		4
        /*0024*/ 	.byte	0x02, 0x4a
	.zero		1
	.zero		1


	//----- nvinfo : EIATTR_EXIT_INSTR_OFFSETS
	.align		4
        /*0028*/ 	.byte	0x04, 0x1c
        /*002a*/ 	.short	(.L_496 - .L_495)


	//   ....[0]....
.L_495:
        /*002c*/ 	.word	0x00000010


	//----- nvinfo : EIATTR_MAX_THREADS
	.align		4
.L_496:
        /*0030*/ 	.byte	0x04, 0x05
        /*0032*/ 	.short	(.L_498 - .L_497)
.L_497:
        /*0034*/ 	.word	0x00000180
        /*0038*/ 	.word	0x00000001
        /*003c*/ 	.word	0x00000001


	//----- nvinfo : EIATTR_CBANK_PARAM_SIZE
	.align		4
.L_498:
        /*0040*/ 	.byte	0x03, 0x19
        /*0042*/ 	.short	0x0a80


	//----- nvinfo : EIATTR_PARAM_CBANK
	.align		4
        /*0044*/ 	.byte	0x04, 0x0a
        /*0046*/ 	.short	(.L_500 - .L_499)
	.align		4
.L_499:
        /*0048*/ 	.word	index@(.nv.constant0._ZN7cutlass13device_kernelIN5flash11enable_sm90INS1_16FlashAttnFwdSm90INS1_25CollectiveMainloopFwdSm90ILi2EN4cute5tupleIJNS5_1CILi1EEES8_S8_EEENS6_IJNS7_ILi128EEENS7_ILi96EEENS7_ILi192EEEEEELi192ENS_6half_tEfNS_4arch4Sm90ELb0ELb1ELb1ELb1ELb0ELb1ELb0ELb1ELb1ELb1ELb0ELb0EEENS1_21CollectiveEpilogueFwdINS6_IJSA_SC_SB_EEES9_SE_SG_Li256ELb1ELb1ELb0ELb0EEENS1_36VarlenDynamicPersistentTileSchedulerILi128ELi96ELi256ELi128ELb0ELb1ELb1ELb1ELb0ELb1EEEEEEEEEvNT_6ParamsE)
        /*004c*/ 	.short	0x0380
        /*004e*/ 	.short	0x0a80


	//----- nvinfo : EIATTR_SW_WAR
	.align		4
.L_500:
        /*0050*/ 	.byte	0x04, 0x36
        /*0052*/ 	.short	(.L_502 - .L_501)
.L_501:
        /*0054*/ 	.word	0x00000008
.L_502:


//--------------------- .nv.info._ZN7cutlass13device_kernelIN5flash11enable_sm90INS1_16FlashAttnFwdSm90INS1_25CollectiveMainloopFwdSm90ILi2EN4cute5tupleIJNS5_1CILi1EEES8_S8_EEENS6_IJNS7_ILi128EEENS7_ILi112EEENS7_ILi192EEEEEELi192ENS_6half_tEfNS_4arch4Sm90ELb1ELb0ELb1ELb0ELb0ELb0ELb0ELb1ELb1ELb1ELb0ELb0EEENS1_21CollectiveEpilogueFwdINS6_IJSA_SC_SB_EEES9_SE_SG_Li256ELb0ELb1ELb0ELb0EEENS1_30DynamicPersistentTileSchedulerILi256ELi128ELb0ELb1ELb1EEEEEEEEEvNT_6ParamsE --------------------------
	.section	.nv.info._ZN7cutlass13device_kernelIN5flash11enable_sm90INS1_16FlashAttnFwdSm90INS1_25CollectiveMainloopFwdSm90ILi2EN4cute5tupleIJNS5_1CILi1EEES8_S8_EEENS6_IJNS7_ILi128EEENS7_ILi112EEENS7_ILi192EEEEEELi192ENS_6half_tEfNS_4arch4Sm90ELb1ELb0ELb1ELb0ELb0ELb0ELb0ELb1ELb1ELb1ELb0ELb0EEENS1_21CollectiveEpilogueFwdINS6_IJSA_SC_SB_EEES9_SE_SG_Li256ELb0ELb1ELb0ELb0EEENS1_30DynamicPersistentTileSchedulerILi256ELi128ELb0ELb1ELb1EEEEEEEEEvNT_6ParamsE,"",@"SHT_CUDA_INFO"
	.sectionflags	@""
	.align	4


	//----- nvinfo : EIATTR_CUDA_API_VERSION
	.align		4
        /*0000*/ 	.byte	0x04, 0x37
        /*0002*/ 	.short	(.L_504 - .L_503)
.L_503:
        /*0004*/ 	.word	0x00000082


	//----- nvinfo : EIATTR_KPARAM_INFO
	.align		4
.L_504:
        /*0008*/ 	.byte	0x04, 0x17
        /*000a*/ 	.short	(.L_506 - .L_505)
.L_505:
        /*000c*/ 	.word	0x00000000
        /*0010*/ 	.short	0x0000
        /*0012*/ 	.short	0x0000
        /*0014*/ 	.byte	0x00, 0xf0, 0x01, 0x2a


	//----- nvinfo : EIATTR_SPARSE_MMA_MASK
	.align		4
.L_506:
        /*0018*/ 	.byte	0x03, 0x50
        /*001a*/ 	.short	0x0000


	//----- nvinfo : EIATTR_MAXREG_COUNT
	.align		4
        /*001c*/ 	.byte	0x03, 0x1b
        /*001e*/ 	.short	0x00a8


	//----- nvinfo : EIATTR_MERCURY_ISA_VERSION
	.align		4
        /*0020*/ 	.byte	0x03, 0x5f
        /*0022*/ 	.short	0x0101


	//----- nvinfo : EIATTR_VRC_CTA_INIT_COUNT
	.align		4
        /*0024*/ 	.byte	0x02, 0x4a
	.zero		1
	.zero		1


	//----- nvinfo : EIATTR_EXIT_INSTR_OFFSETS
	.align		4
        /*0028*/ 	.byte	0x04, 0x1c
        /*002a*/ 	.short	(.L_508 - .L_507)


	//   ....[0]....
.L_507:
        /*002c*/ 	.word	0x00000010


	//----- nvinfo : EIATTR_MAX_THREADS
	.align		4
.L_508:
        /*0030*/ 	.byte	0x04, 0x05
        /*0032*/ 	.short	(.L_510 - .L_509)
.L_509:
        /*0034*/ 	.word	0x00000180
        /*0038*/ 	.word	0x00000001
        /*003c*/ 	.word	0x00000001


	//----- nvinfo : EIATTR_CBANK_PARAM_SIZE
	.align		4
.L_510:
        /*0040*/ 	.byte	0x03, 0x19
        /*0042*/ 	.short	0x0a80


	//----- nvinfo : EIATTR_PARAM_CBANK
	.align		4
        /*0044*/ 	.byte	0x04, 0x0a
        /*0046*/ 	.short	(.L_512 - .L_511)
	.align		4
.L_511:
        /*0048*/ 	.word	index@(.nv.constant0._ZN7cutlass13device_kernelIN5flash11enable_sm90INS1_16FlashAttnFwdSm90INS1_25CollectiveMainloopFwdSm90ILi2EN4cute5tupleIJNS5_1CILi1EEES8_S8_EEENS6_IJNS7_ILi128EEENS7_ILi112EEENS7_ILi192EEEEEELi192ENS_6half_tEfNS_4arch4Sm90ELb1ELb0ELb1ELb0ELb0ELb0ELb0ELb1ELb1ELb1ELb0ELb0EEENS1_21CollectiveEpilogueFwdINS6_IJSA_SC_SB_EEES9_SE_SG_Li256ELb0ELb1ELb0ELb0EEENS1_30DynamicPersistentTileSchedulerILi256ELi128ELb0ELb1ELb1EEEEEEEEEvNT_6ParamsE)
        /*004c*/ 	.short	0x0380
        /*004e*/ 	.short	0x0a80


	//----- nvinfo : EIATTR_SW_WAR
	.align		4
.L_512:
        /*0050*/ 	.byte	0x04, 0x36
        /*0052*/ 	.short	(.L_514 - .L_513)
.L_513:
        /*0054*/ 	.word	0x00000008
.L_514:


//--------------------- .nv.info._ZN7cutlass13device_kernelIN5flash11enable_sm90INS1_16FlashAttnFwdSm90INS1_25CollectiveMainloopFwdSm90ILi2EN4cute5tupleIJNS5_1CILi1EEES8_S8_EEENS6_IJNS7_ILi128EEENS7_ILi112EEENS7_ILi192EEEEEELi192ENS_6half_tEfNS_4arch4Sm90ELb1ELb0ELb1ELb1ELb0ELb0ELb0ELb1ELb1ELb1ELb0ELb0EEENS1_21CollectiveEpilogueFwdINS6_IJSA_SC_SB_EEES9_SE_SG_Li256ELb1ELb1ELb0ELb0EEENS1_36VarlenDynamicPersistentTileSchedulerILi128ELi112ELi256ELi128ELb0ELb1ELb1ELb1ELb1ELb1EEEEEEEEEvNT_6ParamsE --------------------------
	.section	.nv.info._ZN7cutlass13device_kernelIN5flash11enable_sm90INS1_16FlashAttnFwdSm90INS1_25CollectiveMainloopFwdSm90ILi2EN4cute5tupleIJNS5_1CILi1EEES8_S8_EEENS6_IJNS7_ILi128EEENS7_ILi112EEENS7_ILi192EEEEEELi192ENS_6half_tEfNS_4arch4Sm90ELb1ELb0ELb1ELb1ELb0ELb0ELb0ELb1ELb1ELb1ELb0ELb0EEENS1_21CollectiveEpilogueFwdINS6_IJSA_SC_SB_EEES9_SE_SG_Li256ELb1ELb1ELb0ELb0EEENS1_36VarlenDynamicPersistentTileSchedulerILi128ELi112ELi256ELi128ELb0ELb1ELb1ELb1ELb1ELb1EEEEEEEEEvNT_6ParamsE,"",@"SHT_CUDA_INFO"
	.sectionflags	@""
	.align	4


	//----- nvinfo : EIATTR_CUDA_API_VERSION
	.align		4
        /*0000*/ 	.byte	0x04, 0x37
        /*0002*/ 	.short	(.L_516 - .L_515)
.L_515:
        /*0004*/ 	.word	0x00000082


	//----- nvinfo : EIATTR_KPARAM_INFO
	.align		4
.L_516:
        /*0008*/ 	.byte	0x04, 0x17
        /*000a*/ 	.short	(.L_518 - .L_517)
.L_517:
        /*000c*/ 	.word	0x00000000
        /*0010*/ 	.short	0x0000
        /*0012*/ 	.short	0x0000
        /*0014*/ 	.byte	0x00, 0xf0, 0x01, 0x2a


	//----- nvinfo : EIATTR_SPARSE_MMA_MASK
	.align		4
.L_518:
        /*0018*/ 	.byte	0x03, 0x50
        /*001a*/ 	.short	0x0000


	//----- nvinfo : EIATTR_MAXREG_COUNT
	.align		4
        /*001c*/ 	.byte	0x03, 0x1b
        /*001e*/ 	.short	0x00a8


	//----- nvinfo : EIATTR_MERCURY_ISA_VERSION
	.align		4
        /*0020*/ 	.byte	0x03, 0x5f
        /*0022*/ 	.short	0x0101


	//----- nvinfo : EIATTR_VRC_CTA_INIT_COUNT
	.align		4
        /*0024*/ 	.byte	0x02, 0x4a
	.zero		1
	.zero		1


	//----- nvinfo : EIATTR_EXIT_INSTR_OFFSETS
	.align		4
        /*0028*/ 	.byte	0x04, 0x1c
        /*002a*/ 	.short	(.L_520 - .L_519)


	//   ....[0]....
.L_519:
        /*002c*/ 	.word	0x00000010


	//----- nvinfo : EIATTR_MAX_THREADS
	.align		4
.L_520:
        /*0030*/ 	.byte	0x04, 0x05
        /*0032*/ 	.short	(.L_522 - .L_521)
.L_521:
        /*0034*/ 	.word	0x00000180
        /*0038*/ 	.word	0x00000001
        /*003c*/ 	.word	0x00000001


	//----- nvinfo : EIATTR_CBANK_PARAM_SIZE
	.align		4
.L_522:
        /*0040*/ 	.byte	0x03, 0x19
        /*0042*/ 	.short	0x0a80


	//----- nvinfo : EIATTR_PARAM_CBANK
	.align		4
        /*0044*/ 	.byte	0x04, 0x0a
        /*0046*/ 	.short	(.L_524 - .L_523)
	.align		4
.L_523:
        /*0048*/ 	.word	index@(.nv.constant0._ZN7cutlass13device_kernelIN5flash11enable_sm90INS1_16FlashAttnFwdSm90INS1_25CollectiveMainloopFwdSm90ILi2EN4cute5tupleIJNS5_1CILi1EEES8_S8_EEENS6_IJNS7_ILi128EEENS7_ILi112EEENS7_ILi192EEEEEELi192ENS_6half_tEfNS_4arch4Sm90ELb1ELb0ELb1ELb1ELb0ELb0ELb0ELb1ELb1ELb1ELb0ELb0EEENS1_21CollectiveEpilogueFwdINS6_IJSA_SC_SB_EEES9_SE_SG_Li256ELb1ELb1ELb0ELb0EEENS1_36VarlenDynamicPersistentTileSchedulerILi128ELi112ELi256ELi128ELb0ELb1ELb1ELb1ELb1ELb1EEEEEEEEEvNT_6ParamsE)
        /*004c*/ 	.short	0x0380
        /*004e*/ 	.short	0x0a80


	//----- nvinfo : EIATTR_SW_WAR
	.align		4
.L_524:
        /*0050*/ 	.byte	0x04, 0x36
        /*0052*/ 	.short	(.L_526 - .L_525)
.L_525:
        /*0054*/ 	.word	0x00000008
.L_526:


//--------------------- .nv.info._ZN7cutlass13device_kernelIN5flash11enable_sm90INS1_16FlashAttnFwdSm90INS1_25CollectiveMainloopFwdSm90ILi2EN4cute5tupleIJNS5_1CILi1EEES8_S8_EEENS6_IJNS7_ILi128EEENS7_ILi112EEENS7_ILi192EEEEEELi192ENS_6half_tEfNS_4arch4Sm90ELb1ELb0ELb1ELb1ELb0ELb1ELb0ELb1ELb1ELb1ELb0ELb0EEENS1_21CollectiveEpilogueFwdINS6_IJSA_SC_SB_EEES9_SE_SG_Li256ELb1ELb1ELb0ELb0EEENS1_36VarlenDynamicPersistentTileSchedulerILi128ELi112ELi256ELi128ELb0ELb1ELb1ELb1ELb1ELb1EEEEEEEEEvNT_6ParamsE --------------------------
	.section	.nv.info._ZN7cutlass13device_kernelIN5flash11enable_sm90INS1_16FlashAttnFwdSm90INS1_25CollectiveMainloopFwdSm90ILi2EN4cute5tupleIJNS5_1CILi1EEES8_S8_EEENS6_IJNS7_ILi128EEENS7_ILi112EEENS7_ILi192EEEEEELi192ENS_6half_tEfNS_4arch4Sm90ELb1ELb0ELb1ELb1ELb0ELb1ELb0ELb1ELb1ELb1ELb0ELb0EEENS1_21CollectiveEpilogueFwdINS6_IJSA_SC_SB_EEES9_SE_SG_Li256ELb1ELb1ELb0ELb0EEENS1_36VarlenDynamicPersistentTileSchedulerILi128ELi112ELi256ELi128ELb0ELb1ELb1ELb1ELb1ELb1EEEEEEEEEvNT_6ParamsE,"",@"SHT_CUDA_INFO"
	.sectionflags	@""
	.align	4


	//----- nvinfo : EIATTR_CUDA_API_VERSION
	.align		4
        /*0000*/ 	.byte	0x04, 0x37
        /*0002*/ 	.short	(.L_528 - .L_527)
.L_527:
        /*0004*/ 	.word	0x00000082


	//----- nvinfo : EIATTR_KPARAM_INFO
	.align		4
.L_528:
        /*0008*/ 	.byte	0x04, 0x17
        /*000a*/ 	.short	(.L_530 - .L_529)
.L_529:
        /*000c*/ 	.word	0x00000000
        /*0010*/ 	.short	0x0000
        /*0012*/ 	.short	0x0000
        /*0014*/ 	.byte	0x00, 0xf0, 0x01, 0x2a


	//----- nvinfo : EIATTR_SPARSE_MMA_MASK
	.align		4
.L_530:
        /*0018*/ 	.byte	0x03, 0x50
        /*001a*/ 	.short	0x0000


	//----- nvinfo : EIATTR_MAXREG_COUNT
	.align		4
        /*001c*/ 	.byte	0x03, 0x1b
        /*001e*/ 	.short	0x00a8


	//----- nvinfo : EIATTR_MERCURY_ISA_VERSION
	.align		4
        /*0020*/ 	.byte	0x03, 0x5f
        /*0022*/ 	.short	0x0101


	//----- nvinfo : EIATTR_VRC_CTA_INIT_COUNT
	.align		4
        /*0024*/ 	.byte	0x02, 0x4a
	.zero		1
	.zero		1


	//----- nvinfo : EIATTR_EXIT_INSTR_OFFSETS
	.align		4
        /*0028*/ 	.byte	0x04, 0x1c
        /*002a*/ 	.short	(.L_532 - .L_531)


	//   ....[0]....
.L_531:
        /*002c*/ 	.word	0x00000010


	//----- nvinfo : EIATTR_MAX_THREADS
	.align		4
.L_532:
        /*0030*/ 	.byte	0x04, 0x05
        /*0032*/ 	.short	(.L_534 - .L_533)
.L_533:
        /*0034*/ 	.word	0x00000180
        /*0038*/ 	.word	0x00000001
        /*003c*/ 	.word	0x00000001


	//----- nvinfo : EIATTR_CBANK_PARAM_SIZE
	.align		4
.L_534:
        /*0040*/ 	.byte	0x03, 0x19
        /*0042*/ 	.short	0x0a80


	//----- nvinfo : EIATTR_PARAM_CBANK
	.align		4
        /*0044*/ 	.byte	0x04, 0x0a
        /*0046*/ 	.short	(.L_536 - .L_535)
	.align		4
.L_535:
        /*0048*/ 	.word	index@(.nv.constant0._ZN7cutlass13device_kernelIN5flash11enable_sm90INS1_16FlashAttnFwdSm90INS1_25CollectiveMainloopFwdSm90ILi2EN4cute5tupleIJNS5_1CILi1EEES8_S8_EEENS6_IJNS7_ILi128EEENS7_ILi112EEENS7_ILi192EEEEEELi192ENS_6half_tEfNS_4arch4Sm90ELb1ELb0ELb1ELb1ELb0ELb1ELb0ELb1ELb1ELb1ELb0ELb0EEENS1_21CollectiveEpilogueFwdINS6_IJSA_SC_SB_EEES9_SE_SG_Li256ELb1ELb1ELb0ELb0EEENS1_36VarlenDynamicPersistentTileSchedulerILi128ELi112ELi256ELi128ELb0ELb1ELb1ELb1ELb1ELb1EEEEEEEEEvNT_6ParamsE)
        /*004c*/ 	.short	0x0380
        /*004e*/ 	.short	0x0a80


	//----- nvinfo : EIATTR_SW_WAR
	.align		4
.L_536:
        /*0050*/ 	.byte	0x04, 0x36
        /*0052*/ 	.short	(.L_538 - .L_537)
.L_537:
        /*0054*/ 	.word	0x00000008
.L_538:


//--------------------- .nv.info._ZN7cutlass13device_kernelIN5flash11enable_sm90INS1_16FlashAttnFwdSm90INS1_25CollectiveMainloopFwdSm90ILi2EN4cute5tupleIJNS5_1CILi1EEES8_S8_EEENS6_IJNS7_ILi128EEENS7_ILi176EEESA_EEELi128ENS_6half_tEfNS_4arch4Sm90ELb0ELb0ELb1ELb0ELb0ELb0ELb0ELb1ELb1ELb1ELb0ELb0EEENS1_21CollectiveEpilogueFwdINS6_IJSA_SA_SB_EEES9_SD_SF_Li256ELb0ELb1ELb0ELb0EEENS1_29StaticPersistentTileSchedulerILb0EEEEEEEEEvNT_6ParamsE --------------------------
	.section	.nv.info._ZN7cutlass13device_kernelIN5flash11enable_sm90INS1_16FlashAttnFwdSm90INS1_25CollectiveMainloopFwdSm90ILi2EN4cute5tupleIJNS5_1CILi1EEES8_S8_EEENS6_IJNS7_ILi128EEENS7_ILi176EEESA_EEELi128ENS_6half_tEfNS_4arch4Sm90ELb0ELb0ELb1ELb0ELb0ELb0ELb0ELb1ELb1ELb1ELb0ELb0EEENS1_21CollectiveEpilogueFwdINS6_IJSA_SA_SB_EEES9_SD_SF_Li256ELb0ELb1ELb0ELb0EEENS1_29StaticPersistentTileSchedulerILb0EEEEEEEEEvNT_6ParamsE,"",@"SHT_CUDA_INFO"
	.sectionflags	@""
	.align	4


	//----- nvinfo : EIATTR_CUDA_API_VERSION
	.align		4
        /*0000*/ 	.byte	0x04, 0x37
        /*0002*/ 	.short	(.L_540 - .L_539)
.L_539:
        /*0004*/ 	.word	0x00000082


	//----- nvinfo : EIATTR_KPARAM_INFO
	.align		4
.L_540:
        /*0008*/ 	.byte	0x04, 0x17
        /*000a*/ 	.short	(.L_542 - .L_541)
.L_541:
        /*000c*/ 	.word	0x00000000
        /*0010*/ 	.short	0x0000
        /*0012*/ 	.short	0x0000
        /*0014*/ 	.byte	0x00, 0xf0, 0x01, 0x28


	//----- nvinfo : EIATTR_SPARSE_MMA_MASK
	.align		4
.L_542:
        /*0018*/ 	.byte	0x03, 0x50
        /*001a*/ 	.short	0x0000


	//----- nvinfo : EIATTR_MAXREG_COUNT
	.align		4
        /*001c*/ 	.byte	0x03, 0x1b
        /*001e*/ 	.short	0x00a8


	//----- nvinfo : EIATTR_MERCURY_ISA_VERSION
	.align		4
        /*0020*/ 	.byte	0x03, 0x5f
        /*0022*/ 	.short	0x0101


	//----- nvinfo : EIATTR_VRC_CTA_INIT_COUNT
	.align		4
        /*0024*/ 	.byte	0x02, 0x4a
	.zero		1
	.zero		1


	//----- nvinfo : EIATTR_EXIT_INSTR_OFFSETS
	.align		4
        /*0028*/ 	.byte	0x04, 0x1c
        /*002a*/ 	.short	(.L_544 - .L_543)


	//   ....[0]....
.L_543:
        /*002c*/ 	.word	0x00000010


	//----- nvinfo : EIATTR_MAX_THREADS
	.align		4
.L_544:
        /*0030*/ 	.byte	0x04, 0x05
        /*0032*/ 	.short	(.L_546 - .L_545)
.L_545:
        /*0034*/ 	.word	0x00000180
        /*0038*/ 	.word	0x00000001
        /*003c*/ 	.word	0x00000001


	//----- nvinfo : EIATTR_CBANK_PARAM_SIZE
	.align		4
.L_546:
        /*0040*/ 	.byte	0x03, 0x19
        /*0042*/ 	.short	0x0a00


	//----- nvinfo : EIATTR_PARAM_CBANK
	.align		4
        /*0044*/ 	.byte	0x04, 0x0a
        /*0046*/ 	.short	(.L_548 - .L_547)
	.align		4
.L_547:
        /*0048*/ 	.word	index@(.nv.constant0._ZN7cutlass13device_kernelIN5flash11enable_sm90INS1_16FlashAttnFwdSm90INS1_25CollectiveMainloopFwdSm90ILi2EN4cute5tupleIJNS5_1CILi1EEES8_S8_EEENS6_IJNS7_ILi128EEENS7_ILi176EEESA_EEELi128ENS_6half_tEfNS_4arch4Sm90ELb0ELb0ELb1ELb0ELb0ELb0ELb0ELb1ELb1ELb1ELb0ELb0EEENS1_21CollectiveEpilogueFwdINS6_IJSA_SA_SB_EEES9_SD_SF_Li256ELb0ELb1ELb0ELb0EEENS1_29StaticPersistentTileSchedulerILb0EEEEEEEEEvNT_6ParamsE)
        /*004c*/ 	.short	0x0380
        /*004e*/ 	.short	0x0a00


	//----- nvinfo : EIATTR_SW_WAR
	.align		4
.L_548:
        /*0050*/ 	.byte	0x04, 0x36
        /*0052*/ 	.short	(.L_550 - .L_549)
.L_549:
        /*0054*/ 	.word	0x00000008
.L_550:


//--------------------- .nv.info._ZN7cutlass13device_kernelIN5flash11enable_sm90INS1_16FlashAttnFwdSm90INS1_25CollectiveMainloopFwdSm90ILi2EN4cute5tupleIJNS5_1CILi2EEENS7_ILi1EEES9_EEENS6_IJNS7_ILi128EEENS7_ILi176EEESB_EEELi128ENS_6half_tEfNS_4arch4Sm90ELb0ELb0ELb1ELb0ELb0ELb0ELb0ELb1ELb1ELb1ELb0ELb0EEENS1_21CollectiveEpilogueFwdINS6_IJSB_SB_SC_EEESA_SE_SG_Li256ELb0ELb1ELb0ELb0EEENS1_29StaticPersistentTileSchedulerILb0EEEEEEEEEvNT_6ParamsE --------------------------
	.section	.nv.info._ZN7cutlass13device_kernelIN5flash11enable_sm90INS1_16FlashAttnFwdSm90INS1_25CollectiveMainloopFwdSm90ILi2EN4cute5tupleIJNS5_1CILi2EEENS7_ILi1EEES9_EEENS6_IJNS7_ILi128EEENS7_ILi176EEESB_EEELi128ENS_6half_tEfNS_4arch4Sm90ELb0ELb0ELb1ELb0ELb0ELb0ELb0ELb1ELb1ELb1ELb0ELb0EEENS1_21CollectiveEpilogueFwdINS6_IJSB_SB_SC_EEESA_SE_SG_Li256ELb0ELb1ELb0ELb0EEENS1_29StaticPersistentTileSchedulerILb0EEEEEEEEEvNT_6ParamsE,"",@"SHT_CUDA_INFO"
	.sectionflags	@""
	.align	4


	//----- nvinfo : EIATTR_CUDA_API_VERSION
	.align		4
        /*0000*/ 	.byte	0x04, 0x37
        /*0002*/ 	.short	(.L_552 - .L_551)
.L_551:
        /*0004*/ 	.word	0x00000082


	//----- nvinfo : EIATTR_KPARAM_INFO
	.align		4
.L_552:
        /*0008*/ 	.byte	0x04, 0x17
        /*000a*/ 	.short	(.L_554 - .L_553)
.L_553:
        /*000c*/ 	.word	0x00000000
        /*0010*/ 	.short	0x0000
        /*0012*/ 	.short	0x0000
        /*0014*/ 	.byte	0x00, 0xf0, 0x01, 0x28


	//----- nvinfo : EIATTR_SPARSE_MMA_MASK
	.align		4
.L_554:
        /*0018*/ 	.byte	0x03, 0x50
        /*001a*/ 	.short	0x0000


	//----- nvinfo : EIATTR_MAXREG_COUNT
	.align		4
        /*001c*/ 	.byte	0x03, 0x1b
        /*001e*/ 	.short	0x00a8


	//----- nvinfo : EIATTR_MERCURY_ISA_VERSION
	.align		4
        /*0020*/ 	.byte	0x03, 0x5f
        /*0022*/ 	.short	0x0101


	//----- nvinfo : EIATTR_VRC_CTA_INIT_COUNT
	.align		4
        /*0024*/ 	.byte	0x02, 0x4a
	.zero		1
	.zero		1


	//----- nvinfo : EIATTR_EXIT_INSTR_OFFSETS
	.align		4
        /*0028*/ 	.byte	0x04, 0x1c
        /*002a*/ 	.short	(.L_556 - .L_555)


	//   ....[0]....
.L_555:
        /*002c*/ 	.word	0x00000010


	//----- nvinfo : EIATTR_MAX_THREADS
	.align		4
.L_556:
        /*0030*/ 	.byte	0x04, 0x05
        /*0032*/ 	.short	(.L_558 - .L_557)
.L_557:
        /*0034*/ 	.word	0x00000180
        /*0038*/ 	.word	0x00000001
        /*003c*/ 	.word	0x00000001


	//----- nvinfo : EIATTR_CBANK_PARAM_SIZE
	.align		4
.L_558:
        /*0040*/ 	.byte	0x03, 0x19
        /*0042*/ 	.short	0x0a00


	//----- nvinfo : EIATTR_PARAM_CBANK
	.align		4
        /*0044*/ 	.byte	0x04, 0x0a
        /*0046*/ 	.short	(.L_560 - .L_559)
	.align		4
.L_559:
        /*0048*/ 	.word	index@(.nv.constant0._ZN7cutlass13device_kernelIN5flash11enable_sm90INS1_16FlashAttnFwdSm90INS1_25CollectiveMainloopFwdSm90ILi2EN4cute5tupleIJNS5_1CILi2EEENS7_ILi1EEES9_EEENS6_IJNS7_ILi128EEENS7_ILi176EEESB_EEELi128ENS_6half_tEfNS_4arch4Sm90ELb0ELb0ELb1ELb0ELb0ELb0ELb0ELb1ELb1ELb1ELb0ELb0EEENS1_21CollectiveEpilogueFwdINS6_IJSB_SB_SC_EEESA_SE_SG_Li256ELb0ELb1ELb0ELb0EEENS1_29StaticPersistentTileSchedulerILb0EEEEEEEEEvNT_6ParamsE)
        /*004c*/ 	.short	0x0380
        /*004e*/ 	.short	0x0a00


	//----- nvinfo : EIATTR_SW_WAR
	.align		4
.L_560:
        /*0050*/ 	.byte	0x04, 0x36
        /*0052*/ 	.short	(.L_562 - .L_561)
.L_561:
        /*0054*/ 	.word	0x00000008
.L_562:


//--------------------- .nv.info._ZN7cutlass13device_kernelIN5flash11enable_sm90INS1_16FlashAttnFwdSm90INS1_25CollectiveMainloopFwdSm90ILi2EN4cute5tupleIJNS5_1CILi1EEES8_S8_EEENS6_IJNS7_ILi128EEENS7_ILi176EEESA_EEELi128ENS_6half_tEfNS_4arch4Sm90ELb0ELb0ELb1ELb1ELb0ELb0ELb0ELb1ELb1ELb1ELb0ELb0EEENS1_21CollectiveEpilogueFwdINS6_IJSA_SA_SB_EEES9_SD_SF_Li256ELb1ELb1ELb0ELb0EEENS1_36VarlenDynamicPersistentTileSchedulerILi128ELi176ELi256ELi128ELb0ELb1ELb1ELb0ELb1ELb1EEEEEEEEEvNT_6ParamsE --------------------------
	.section	.nv.info._ZN7cutlass13device_kernelIN5flash11enable_sm90INS1_16FlashAttnFwdSm90INS1_25CollectiveMainloopFwdSm90ILi2EN4cute5tupleIJNS5_1CILi1EEES8_S8_EEENS6_IJNS7_ILi128EEENS7_ILi176EEESA_EEELi128ENS_6half_tEfNS_4arch4Sm90ELb0ELb0ELb1ELb1ELb0ELb0ELb0ELb1ELb1ELb1ELb0ELb0EEENS1_21CollectiveEpilogueFwdINS6_IJSA_SA_SB_EEES9_SD_SF_Li256ELb1ELb1ELb0ELb0EEENS1_36VarlenDynamicPersistentTileSchedulerILi128ELi176ELi256ELi128ELb0ELb1ELb1ELb0ELb1ELb1EEEEEEEEEvNT_6ParamsE,"",@"SHT_CUDA_INFO"
	.sectionflags	@""
	.align	4


	//----- nvinfo : EIATTR_CUDA_API_VERSION
	.align		4
        /*0000*/ 	.byte	0x04, 0x37
        /*0002*/ 	.short	(.L_564 - .L_563)
.L_563:
        /*0004*/ 	.word	0x00000082


	//----- nvinfo : EIATTR_KPARAM_INFO
	.align		4
.L_564:
        /*0008*/ 	.byte	0x04, 0x17
        /*000a*/ 	.short	(.L_566 - .L_565)
.L_565:
        /*000c*/ 	.word	0x00000000
        /*0010*/ 	.short	0x0000
        /*0012*/ 	.short	0x0000
        /*0014*/ 	.byte	0x00, 0xf0, 0x01, 0x2a


	//----- nvinfo : EIATTR_SPARSE_MMA_MASK
	.align		4
.L_566:
        /*0018*/ 	.byte	0x03, 0x50
        /*001a*/ 	.short	0x0000


	//----- nvinfo : EIATTR_MAXREG_COUNT
	.align		4
        /*001c*/ 	.byte	0x03, 0x1b
        /*001e*/ 	.short	0x00a8


	//----- nvinfo : EIATTR_MERCURY_ISA_VERSION
	.align		4
        /*0020*/ 	.byte	0x03, 0x5f
        /*0022*/ 	.short	0x0101


	//----- nvinfo : EIATTR_VRC_CTA_INIT_COUNT
	.align		4
        /*0024*/ 	.byte	0x02, 0x4a
	.zero		1
	.zero		1


	//----- nvinfo : EIATTR_EXIT_INSTR_OFFSETS
	.align		4
        /*0028*/ 	.byte	0x04, 0x1c
        /*002a*/ 	.short	(.L_568 - .L_567)


	//   ....[0]....
.L_567:
        /*002c*/ 	.word	0x00000010


	//----- nvinfo : EIATTR_MAX_THREADS
	.align		4
.L_568:
        /*0030*/ 	.byte	0x04, 0x05
        /*0032*/ 	.short	(.L_570 - .L_569)
.L_569:
        /*0034*/ 	.word	0x00000180
        /*0038*/ 	.word	0x00000001
        /*003c*/ 	.word	0x00000001


	//----- nvinfo : EIATTR_CBANK_PARAM_SIZE
	.align		4
.L_570:
        /*0040*/ 	.byte	0x03, 0x19
        /*0042*/ 	.short	0x0a80


	//----- nvinfo : EIATTR_PARAM_CBANK
	.align		4
        /*0044*/ 	.byte	0x04, 0x0a
        /*0046*/ 	.short	(.L_572 - .L_571)
	.align		4
.L_571:
        /*0048*/ 	.word	index@(.nv.constant0._ZN7cutlass13device_kernelIN5flash11enable_sm90INS1_16FlashAttnFwdSm90INS1_25CollectiveMainloopFwdSm90ILi2EN4cute5tupleIJNS5_1CILi1EEES8_S8_EEENS6_IJNS7_ILi128EEENS7_ILi176EEESA_EEELi128ENS_6half_tEfNS_4arch4Sm90ELb0ELb0ELb1ELb1ELb0ELb0ELb0ELb1ELb1ELb1ELb0ELb0EEENS1_21CollectiveEpilogueFwdINS6_IJSA_SA_SB_EEES9_SD_SF_Li256ELb1ELb1ELb0ELb0EEENS1_36VarlenDynamicPersistentTileSchedulerILi128ELi176ELi256ELi128ELb0ELb1ELb1ELb0ELb1ELb1EEEEEEEEEvNT_6ParamsE)
        /*004c*/ 	.short	0x0380
        /*004e*/ 	.short	0x0a80


	//----- nvinfo : EIATTR_SW_WAR
	.align		4
.L_572:
        /*0050*/ 	.byte	0x04, 0x36
        /*0052*/ 	.short	(.L_574 - .L_573)
.L_573:
        /*0054*/ 	.word	0x00000008
.L_574:


//--------------------- .nv.info._ZN7cutlass13device_kernelIN5flash11enable_sm90INS1_16FlashAttnFwdSm90INS1_25CollectiveMainloopFwdSm90ILi2EN4cute5tupleIJNS5_1CILi1EEES8_S8_EEENS6_IJNS7_ILi128EEENS7_ILi176EEESA_EEELi128ENS_6half_tEfNS_4arch4Sm90ELb0ELb0ELb1ELb1ELb0ELb1ELb0ELb1ELb1ELb1ELb0ELb0EEENS1_21CollectiveEpilogueFwdINS6_IJSA_SA_SB_EEES9_SD_SF_Li256ELb1ELb1ELb0ELb0EEENS1_36VarlenDynamicPersistentTileSchedulerILi128ELi176ELi256ELi128ELb0ELb1ELb1ELb0ELb1ELb1EEEEEEEEEvNT_6ParamsE --------------------------
	.section	.nv.info._ZN7cutlass13device_kernelIN5flash11enable_sm90INS1_16FlashAttnFwdSm90INS1_25CollectiveMainloopFwdSm90ILi2EN4cute5tupleIJNS5_1CILi1EEES8_S8_EEENS6_IJNS7_ILi128EEENS7_ILi176EEESA_EEELi128ENS_6half_tEfNS_4arch4Sm90ELb0ELb0ELb1ELb1ELb0ELb1ELb0ELb1ELb1ELb1ELb0ELb0EEENS1_21CollectiveEpilogueFwdINS6_IJSA_SA_SB_EEES9_SD_SF_Li256ELb1ELb1ELb0ELb0EEENS1_36VarlenDynamicPersistentTileSchedulerILi128ELi176ELi256ELi128ELb0ELb1ELb1ELb0ELb1ELb1EEEEEEEEEvNT_6ParamsE,"",@"SHT_CUDA_INFO"
	.sectionflags	@""
	.align	4


	//----- nvinfo : EIATTR_CUDA_API_VERSION
	.align		4
        /*0000*/ 	.byte	0x04, 0x37
        /*0002*/ 	.short	(.L_576 - .L_575)
.L_575:
        /*0004*/ 	.word	0x00000082


	//----- nvinfo : EIATTR_KPARAM_INFO
	.align		4
.L_576:
        /*0008*/ 	.byte	0x04, 0x17
        /*000a*/ 	.short	(.L_578 - .L_577)
.L_577:
        /*000c*/ 	.word	0x00000000
        /*0010*/ 	.short	0x0000
        /*0012*/ 	.short	0x0000
        /*0014*/ 	.byte	0x00, 0xf0, 0x01, 0x2a


	//----- nvinfo : EIATTR_SPARSE_MMA_MASK
	.align		4
.L_578:
        /*0018*/ 	.byte	0x03, 0x50
        /*001a*/ 	.short	0x0000


	//----- nvinfo : EIATTR_MAXREG_COUNT
	.align		4
        /*001c*/ 	.byte	0x03, 0x1b
        /*001e*/ 	.short	0x00a8


	//----- nvinfo : EIATTR_MERCURY_ISA_VERSION
	.align		4
        /*0020*/ 	.byte	0x03, 0x5f
        /*0022*/ 	.short	0x0101


	//----- nvinfo : EIATTR_VRC_CTA_INIT_COUNT
	.align		4
        /*0024*/ 	.byte	0x02, 0x4a
	.zero		1
	.zero		1


	//----- nvinfo : EIATTR_EXIT_INSTR_OFFSETS
	.align		4
        /*0028*/ 	.byte	0x04, 0x1c
        /*002a*/ 	.short	(.L_580 - .L_579)


	//   ....[0]....
.L_579:
        /*002c*/ 	.word	0x00000010


	//----- nvinfo : EIATTR_MAX_THREADS
	.align		4
.L_580:
        /*0030*/ 	.byte	0x04, 0x05
        /*0032*/ 	.short	(.L_582 - .L_581)
.L_581:
        /*0034*/ 	.word	0x00000180
        /*0038*/ 	.word	0x00000001
        /*003c*/ 	.word	0x00000001


	//----- nvinfo : EIATTR_CBANK_PARAM_SIZE
	.align		4
.L_582:
        /*0040*/ 	.byte	0x03, 0x19
        /*0042*/ 	.short	0x0a80


	//----- nvinfo : EIATTR_PARAM_CBANK
	.align		4
        /*0044*/ 	.byte	0x04, 0x0a
        /*0046*/ 	.short	(.L_584 - .L_583)
	.align		4
.L_583:
        /*0048*/ 	.word	index@(.nv.constant0._ZN7cutlass13device_kernelIN5flash11enable_sm90INS1_16FlashAttnFwdSm90INS1_25CollectiveMainloopFwdSm90ILi2EN4cute5tupleIJNS5_1CILi1EEES8_S8_EEENS6_IJNS7_ILi128EEENS7_ILi176EEESA_EEELi128ENS_6half_tEfNS_4arch4Sm90ELb0ELb0ELb1ELb1ELb0ELb1ELb0ELb1ELb1ELb1ELb0ELb0EEENS1_21CollectiveEpilogueFwdINS6_IJSA_SA_SB_EEES9_SD_SF_Li256ELb1ELb1ELb0ELb0EEENS1_36VarlenDynamicPersistentTileSchedulerILi128ELi176ELi256ELi128ELb0ELb1ELb1ELb0ELb1ELb1EEEEEEEEEvNT_6ParamsE)
        /*004c*/ 	.short	0x0380
        /*004e*/ 	.short	0x0a80


	//----- nvinfo : EIATTR_SW_WAR
	.align		4
.L_584:
        /*0050*/ 	.byte	0x04, 0x36
        /*0052*/ 	.short	(.L_586 - .L_585)
.L_585:
        /*0054*/ 	.word	0x00000008
.L_586:


//--------------------- .nv.info._ZN7cutlass13device_kernelIN5flash11enable_sm90INS1_16FlashAttnFwdSm90INS1_25CollectiveMainloopFwdSm90ILi2EN4cute5tupleIJNS5_1CILi1EEES8_S8_EEENS6_IJNS7_ILi128EEESA_SA_EEELi128ENS_6half_tEfNS_4arch4Sm90ELb0ELb1ELb1ELb0ELb0ELb0ELb0ELb1ELb1ELb1ELb0ELb0EEENS1_21CollectiveEpilogueFwdISB_S9_SC_SE_Li256ELb0ELb1ELb0ELb0EEENS1_30DynamicPersistentTileSchedulerILi256ELi128ELb0ELb1ELb1EEEEEEEEEvNT_6ParamsE --------------------------
	.section	.nv.info._ZN7cutlass13device_kernelIN5flash11enable_sm90INS1_16FlashAttnFwdSm90INS1_25CollectiveMainloopFwdSm90ILi2EN4cute5tupleIJNS5_1CILi1EEES8_S8_EEENS6_IJNS7_ILi128EEESA_SA_EEELi128ENS_6half_tEfNS_4arch4Sm90ELb0ELb1ELb1ELb0ELb0ELb0ELb0ELb1ELb1ELb1ELb0ELb0EEENS1_21CollectiveEpilogueFwdISB_S9_SC_SE_Li256ELb0ELb1ELb0ELb0EEENS1_30DynamicPersistentTileSchedulerILi256ELi128ELb0ELb1ELb1EEEEEEEEEvNT_6ParamsE,"",@"SHT_CUDA_INFO"
	.sectionflags	@""
	.align	4


	//----- nvinfo : EIATTR_CUDA_API_VERSION
	.align		4
        /*0000*/ 	.byte	0x04, 0x37
        /*0002*/ 	.short	(.L_588 - .L_587)
.L_587:
        /*0004*/ 	.word	0x00000082


	//----- nvinfo : EIATTR_KPARAM_INFO
	.align		4
.L_588:
        /*0008*/ 	.byte	0x04, 0x17
        /*000a*/ 	.short	(.L_590 - .L_589)
.L_589:
        /*000c*/ 	.word	0x00000000
        /*0010*/ 	.short	0x0000
        /*0012*/ 	.short	0x0000
        /*0014*/ 	.byte	0x00, 0xf0, 0x01, 0x2a


	//----- nvinfo : EIATTR_SPARSE_MMA_MASK
	.align		4
.L_590:
        /*0018*/ 	.byte	0x03, 0x50
        /*001a*/ 	.short	0x0000


	//----- nvinfo : EIATTR_MAXREG_COUNT
	.align		4
        /*001c*/ 	.byte	0x03, 0x1b
        /*001e*/ 	.short	0x00a8


	//----- nvinfo : EIATTR_MERCURY_ISA_VERSION
	.align		4
        /*0020*/ 	.byte	0x03, 0x5f
        /*0022*/ 	.short	0x0101


	//----- nvinfo : EIATTR_VRC_CTA_INIT_COUNT
	.align		4
        /*0024*/ 	.byte	0x02, 0x4a
	.zero		1
	.zero		1


	//----- nvinfo : EIATTR_EXIT_INSTR_OFFSETS
	.align		4
        /*0028*/ 	.byte	0x04, 0x1c
        /*002a*/ 	.short	(.L_592 - .L_591)


	//   ....[0]....
.L_591:
        /*002c*/ 	.word	0x00000010


	//----- nvinfo : EIATTR_MAX_THREADS
	.align		4
.L_592:
        /*0030*/ 	.byte	0x04, 0x05
        /*0032*/ 	.short	(.L_594 - .L_593)
.L_593:
        /*0034*/ 	.word	0x00000180
        /*0038*/ 	.word	0x00000001
        /*003c*/ 	.word	0x00000001


	//----- nvinfo : EIATTR_CBANK_PARAM_SIZE
	.align		4
.L_594:
        /*0040*/ 	.byte	0x03, 0x19
        /*0042*/ 	.short	0x0a80


	//----- nvinfo : EIATTR_PARAM_CBANK
	.align		4
        /*0044*/ 	.byte	0x04, 0x0a
        /*0046*/ 	.short	(.L_596 - .L_595)
	.align		4
.L_595:
        /*0048*/ 	.word	index@(.nv.constant0._ZN7cutlass13device_kernelIN5flash11enable_sm90INS1_16FlashAttnFwdSm90INS1_25CollectiveMainloopFwdSm90ILi2EN4cute5tupleIJNS5_1CILi1EEES8_S8_EEENS6_IJNS7_ILi128EEESA_SA_EEELi128ENS_6half_tEfNS_4arch4Sm90ELb0ELb1ELb1ELb0ELb0ELb0ELb0ELb1ELb1ELb1ELb0ELb0EEENS1_21CollectiveEpilogueFwdISB_S9_SC_SE_Li256ELb0ELb1ELb0ELb0EEENS1_30DynamicPersistentTileSchedulerILi256ELi128ELb0ELb1ELb1EEEEEEEEEvNT_6ParamsE)
        /*004c*/ 	.short	0x0380
        /*004e*/ 	.short	0x0a80


	//----- nvinfo : EIATTR_SW_WAR
	.align		4
.L_596:
        /*0050*/ 	.byte	0x04, 0x36
        /*0052*/ 	.short	(.L_598 - .L_597)
.L_597:
        /*0054*/ 	.word	0x00000008
.L_598:


//--------------------- .nv.info._ZN7cutlass13device_kernelIN5flash11enable_sm90INS1_16FlashAttnFwdSm90INS1_25CollectiveMainloopFwdSm90ILi2EN4cute5tupleIJNS5_1CILi1EEES8_S8_EEENS6_IJNS7_ILi128EEESA_SA_EEELi128ENS_6half_tEfNS_4arch4Sm90ELb0ELb1ELb1ELb1ELb0ELb0ELb0ELb1ELb1ELb1ELb0ELb0EEENS1_21CollectiveEpilogueFwdISB_S9_SC_SE_Li256ELb1ELb1ELb0ELb0EEENS1_36VarlenDynamicPersistentTileSchedulerILi128ELi128ELi256ELi128ELb0ELb1ELb1ELb1ELb0ELb1EEEEEEEEEvNT_6ParamsE --------------------------
	.section	.nv.info._ZN7cutlass13device_kernelIN5flash11enable_sm90INS1_16FlashAttnFwdSm90INS1_25CollectiveMainloopFwdSm90ILi2EN4cute5tupleIJNS5_1CILi1EEES8_S8_EEENS6_IJNS7_ILi128EEESA_SA_EEELi128ENS_6half_tEfNS_4arch4Sm90ELb0ELb1ELb1ELb1ELb0ELb0ELb0ELb1ELb1ELb1ELb0ELb0EEENS1_21CollectiveEpilogueFwdISB_S9_SC_SE_Li256ELb1ELb1ELb0ELb0EEENS1_36VarlenDynamicPersistentTileSchedulerILi128ELi128ELi256ELi128ELb0ELb1ELb1ELb1ELb0ELb1EEEEEEEEEvNT_6ParamsE,"",@"SHT_CUDA_INFO"
	.sectionflags	@""
	.align	4


	//----- nvinfo : EIATTR_CUDA_API_VERSION
	.align		4
        /*0000*/ 	.byte	0x04, 0x37
        /*0002*/ 	.short	(.L_600 - .L_599)
.L_599:
        /*0004*/ 	.word	0x00000082


	//----- nvinfo : EIATTR_KPARAM_INFO
	.align		4
.L_600:
        /*0008*/ 	.byte	0x04, 0x17
        /*000a*/ 	.short	(.L_602 - .L_601)
.L_601:
        /*000c*/ 	.word	0x00000000
        /*0010*/ 	.short	0x0000
        /*0012*/ 	.short	0x0000
        /*0014*/ 	.byte	0x00, 0xf0, 0x01, 0x2a


	//----- nvinfo : EIATTR_SPARSE_MMA_MASK
	.align		4
.L_602:
        /*0018*/ 	.byte	0x03, 0x50
        /*001a*/ 	.short	0x0000


	//----- nvinfo : EIATTR_MAXREG_COUNT
	.align		4
        /*001c*/ 	.byte	0x03, 0x1b
        /*001e*/ 	.short	0x00a8


	//----- nvinfo : EIATTR_MERCURY_ISA_VERSION
	.align		4
        /*0020*/ 	.byte	0x03, 0x5f
        /*0022*/ 	.short	0x0101


	//----- nvinfo : EIATTR_VRC_CTA_INIT_COUNT
	.align		4
        /*0024*/ 	.byte	0x02, 0x4a
	.zero		1
	.zero		1


	//----- nvinfo : EIATTR_EXIT_INSTR_OFFSETS
	.align		4
        /*0028*/ 	.byte	0x04, 0x1c
        /*002a*/ 	.short	(.L_604 - .L_603)


	//   ....[0]....
.L_603:
        /*002c*/ 	.word	0x00000010


	//----- nvinfo : EIATTR_MAX_THREADS
	.align		4
.L_604:
        /*0030*/ 	.byte	0x04, 0x05
        /*0032*/ 	.short	(.L_606 - .L_605)
.L_605:
        /*0034*/ 	.word	0x00000180
        /*0038*/ 	.word	0x00000001
        /*003c*/ 	.word	0x00000001


	//----- nvinfo : EIATTR_CBANK_PARAM_SIZE
	.align		4
.L_606:
        /*0040*/ 	.byte	0x03, 0x19
        /*0042*/ 	.short	0x0a80


	//----- nvinfo : EIATTR_PARAM_CBANK
	.align		4
        /*0044*/ 	.byte	0x04, 0x0a
        /*0046*/ 	.short	(.L_608 - .L_607)
	.align		4
.L_607:
        /*0048*/ 	.word	index@(.nv.constant0._ZN7cutlass13device_kernelIN5flash11enable_sm90INS1_16FlashAttnFwdSm90INS1_25CollectiveMainloopFwdSm90ILi2EN4cute5tupleIJNS5_1CILi1EEES8_S8_EEENS6_IJNS7_ILi128EEESA_SA_EEELi128ENS_6half_tEfNS_4arch4Sm90ELb0ELb1ELb1ELb1ELb0ELb0ELb0ELb1ELb1ELb1ELb0ELb0EEENS1_21CollectiveEpilogueFwdISB_S9_SC_SE_Li256ELb1ELb1ELb0ELb0EEENS1_36VarlenDynamicPersistentTileSchedulerILi128ELi128ELi256ELi128ELb0ELb1ELb1ELb1ELb0ELb1EEEEEEEEEvNT_6ParamsE)
        /*004c*/ 	.short	0x0380
        /*004e*/ 	.short	0x0a80


	//----- nvinfo : EIATTR_SW_WAR
	.align		4
.L_608:
        /*0050*/ 	.byte	0x04, 0x36
        /*0052*/ 	.short	(.L_610 - .L_609)
.L_609:
        /*0054*/ 	.word	0x00000008
.L_610:


//--------------------- .nv.info._ZN7cutlass13device_kernelIN5flash11enable_sm90INS1_16FlashAttnFwdSm90INS1_25CollectiveMainloopFwdSm90ILi2EN4cute5tupleIJNS5_1CILi1EEES8_S8_EEENS6_IJNS7_ILi128EEESA_SA_EEELi128ENS_6half_tEfNS_4arch4Sm90ELb0ELb1ELb1ELb1ELb0ELb1ELb0ELb1ELb1ELb1ELb0ELb0EEENS1_21CollectiveEpilogueFwdISB_S9_SC_SE_Li256ELb1ELb1ELb0ELb0EEENS1_36VarlenDynamicPersistentTileSchedulerILi128ELi128ELi256ELi128ELb0ELb1ELb1ELb1ELb0ELb1EEEEEEEEEvNT_6ParamsE --------------------------
	.section	.nv.info._ZN7cutlass13device_kernelIN5flash11enable_sm90INS1_16FlashAttnFwdSm90INS1_25CollectiveMainloopFwdSm90ILi2EN4cute5tupleIJNS5_1CILi1EEES8_S8_EEENS6_IJNS7_ILi128EEESA_SA_EEELi128ENS_6half_tEfNS_4arch4Sm90ELb0ELb1ELb1ELb1ELb0ELb1ELb0ELb1ELb1ELb1ELb0ELb0EEENS1_21CollectiveEpilogueFwdISB_S9_SC_SE_Li256ELb1ELb1ELb0ELb0EEENS1_36VarlenDynamicPersistentTileSchedulerILi128ELi128ELi256ELi128ELb0ELb1ELb1ELb1ELb0ELb1EEEEEEEEEvNT_6ParamsE,"",@"SHT_CUDA_INFO"
	.sectionflags	@""
	.align	4


	//----- nvinfo : EIATTR_CUDA_API_VERSION
	.align		4
        /*0000*/ 	.byte	0x04, 0x37
        /*0002*/ 	.short	(.L_612 - .L_611)
.L_611:
        /*0004*/ 	.word	0x00000082


	//----- nvinfo : EIATTR_KPARAM_INFO
	.align		4
.L_612:
        /*0008*/ 	.byte	0x04, 0x17
        /*000a*/ 	.short	(.L_614 - .L_613)
.L_613:
        /*000c*/ 	.word	0x00000000
        /*0010*/ 	.short	0x0000
        /*0012*/ 	.short	0x0000
        /*0014*/ 	.byte	0x00, 0xf0, 0x01, 0x2a


	//----- nvinfo : EIATTR_SPARSE_MMA_MASK
	.align		4
.L_614:
        /*0018*/ 	.byte	0x03, 0x50
        /*001a*/ 	.short	0x0000


	//----- nvinfo : EIATTR_MAXREG_COUNT
	.align		4
        /*001c*/ 	.byte	0x03, 0x1b
        /*001e*/ 	.short	0x00a8


	//----- nvinfo : EIATTR_MERCURY_ISA_VERSION
	.align		4
        /*0020*/ 	.byte	0x03, 0x5f
        /*0022*/ 	.short	0x0101


	//----- nvinfo : EIATTR_VRC_CTA_INIT_COUNT
	.align		4
        /*0024*/ 	.byte	0x02, 0x4a
	.zero		1
	.zero		1


	//----- nvinfo : EIATTR_EXIT_INSTR_OFFSETS
	.align		4
        /*0028*/ 	.byte	0x04, 0x1c
        /*002a*/ 	.short	(.L_616 - .L_615)


	//   ....[0]....
.L_615:
        /*002c*/ 	.word	0x00000010


	//----- nvinfo : EIATTR_MAX_THREADS
	.align		4
.L_616:
        /*0030*/ 	.byte	0x04, 0x05
        /*0032*/ 	.short	(.L_618 - .L_617)
.L_617:
        /*0034*/ 	.word	0x00000180
        /*0038*/ 	.word	0x00000001
        /*003c*/ 	.word	0x00000001


	//----- nvinfo : EIATTR_CBANK_PARAM_SIZE
	.align		4
.L_618:
        /*0040*/ 	.byte	0x03, 0x19
        /*0042*/ 	.short	0x0a80


	//----- nvinfo : EIATTR_PARAM_CBANK
	.align		4
        /*0044*/ 	.byte	0x04, 0x0a
        /*0046*/ 	.short	(.L_620 - .L_619)
	.align		4
.L_619:
        /*0048*/ 	.word	index@(.nv.constant0._ZN7cutlass13device_kernelIN5flash11enable_sm90INS1_16FlashAttnFwdSm90INS1_25CollectiveMainloopFwdSm90ILi2EN4cute5tupleIJNS5_1CILi1EEES8_S8_EEENS6_IJNS7_ILi128EEESA_SA_EEELi128ENS_6half_tEfNS_4arch4Sm90ELb0ELb1ELb1ELb1ELb0ELb1ELb0ELb1ELb1ELb1ELb0ELb0EEENS1_21CollectiveEpilogueFwdISB_S9_SC_SE_Li256ELb1ELb1ELb0ELb0EEENS1_36VarlenDynamicPersistentTileSchedulerILi128ELi128ELi256ELi128ELb0ELb1ELb1ELb1ELb0ELb1EEEEEEEEEvNT_6ParamsE)
        /*004c*/ 	.short	0x0380
        /*004e*/ 	.short	0x0a80


	//----- nvinfo : EIATTR_SW_WAR
	.align		4
.L_620:
        /*0050*/ 	.byte	0x04, 0x36
        /*0052*/ 	.short	(.L_622 - .L_621)
.L_621:
        /*0054*/ 	.word	0x00000008
.L_622:


//--------------------- .nv.info._ZN7cutlass13device_kernelIN5flash11enable_sm90INS1_16FlashAttnFwdSm90INS1_25CollectiveMainloopFwdSm90ILi2EN4cute5tupleIJNS5_1CILi1EEES8_S8_EEENS6_IJNS7_ILi128EEESA_SA_EEELi128ENS_6half_tEfNS_4arch4Sm90ELb1ELb0ELb1ELb0ELb0ELb0ELb0ELb1ELb1ELb1ELb0ELb0EEENS1_21CollectiveEpilogueFwdISB_S9_SC_SE_Li256ELb0ELb1ELb0ELb0EEENS1_30DynamicPersistentTileSchedulerILi256ELi128ELb0ELb1ELb1EEEEEEEEEvNT_6ParamsE --------------------------
	.section	.nv.info._ZN7cutlass13device_kernelIN5flash11enable_sm90INS1_16FlashAttnFwdSm90INS1_25CollectiveMainloopFwdSm90ILi2EN4cute5tupleIJNS5_1CILi1EEES8_S8_EEENS6_IJNS7_ILi128EEESA_SA_EEELi128ENS_6half_tEfNS_4arch4Sm90ELb1ELb0ELb1ELb0ELb0ELb0ELb0ELb1ELb1ELb1ELb0ELb0EEENS1_21CollectiveEpilogueFwdISB_S9_SC_SE_Li256ELb0ELb1ELb0ELb0EEENS1_30DynamicPersistentTileSchedulerILi256ELi128ELb0ELb1ELb1EEEEEEEEEvNT_6ParamsE,"",@"SHT_CUDA_INFO"
	.sectionflags	@""
	.align	4


	//----- nvinfo : EIATTR_CUDA_API_VERSION
	.align		4
        /*0000*/ 	.byte	0x04, 0x37
        /*0002*/ 	.short	(.L_624 - .L_623)
.L_623:
        /*0004*/ 	.word	0x00000082


	//----- nvinfo : EIATTR_KPARAM_INFO
	.align		4
.L_624:
        /*0008*/ 	.byte	0x04, 0x17
        /*000a*/ 	.short	(.L_626 - .L_625)
.L_625:
        /*000c*/ 	.word	0x00000000
        /*0010*/ 	.short	0x0000
        /*0012*/ 	.short	0x0000
        /*0014*/ 	.byte	0x00, 0xf0, 0x01, 0x2a


	//----- nvinfo : EIATTR_SPARSE_MMA_MASK
	.align		4
.L_626:
        /*0018*/ 	.byte	0x03, 0x50
        /*001a*/ 	.short	0x0000


	//----- nvinfo : EIATTR_MAXREG_COUNT
	.align		4
        /*001c*/ 	.byte	0x03, 0x1b
        /*001e*/ 	.short	0x00a8


	//----- nvinfo : EIATTR_MERCURY_ISA_VERSION
	.align		4
        /*0020*/ 	.byte	0x03, 0x5f
        /*0022*/ 	.short	0x0101


	//----- nvinfo : EIATTR_VRC_CTA_INIT_COUNT
	.align		4
        /*0024*/ 	.byte	0x02, 0x4a
	.zero		1
	.zero		1


	//----- nvinfo : EIATTR_EXIT_INSTR_OFFSETS
	.align		4
        /*0028*/ 	.byte	0x04, 0x1c
        /*002a*/ 	.short	(.L_628 - .L_627)


	//   ....[0]....
.L_627:
        /*002c*/ 	.word	0x00000010


	//----- nvinfo : EIATTR_MAX_THREADS
	.align		4
.L_628:
        /*0030*/ 	.byte	0x04, 0x05
        /*0032*/ 	.short	(.L_630 - .L_629)
.L_629:
        /*0034*/ 	.word	0x00000180
        /*0038*/ 	.word	0x00000001
        /*003c*/ 	.word	0x00000001


	//----- nvinfo : EIATTR_CBANK_PARAM_SIZE
	.align		4
.L_630:
        /*0040*/ 	.byte	0x03, 0x19
        /*0042*/ 	.short	0x0a80


	//----- nvinfo : EIATTR_PARAM_CBANK
	.align		4
        /*0044*/ 	.byte	0x04, 0x0a
        /*0046*/ 	.short	(.L_632 - .L_631)
	.align		4
.L_631:
        /*0048*/ 	.word	index@(.nv.constant0._ZN7cutlass13device_kernelIN5flash11enable_sm90INS1_16FlashAttnFwdSm90INS1_25CollectiveMainloopFwdSm90ILi2EN4cute5tupleIJNS5_1CILi1EEES8_S8_EEENS6_IJNS7_ILi128EEESA_SA_EEELi128ENS_6half_tEfNS_4arch4Sm90ELb1ELb0ELb1ELb0ELb0ELb0ELb0ELb1ELb1ELb1ELb0ELb0EEENS1_21CollectiveEpilogueFwdISB_S9_SC_SE_Li256ELb0ELb1ELb0ELb0EEENS1_30DynamicPersistentTileSchedulerILi256ELi128ELb0ELb1ELb1EEEEEEEEEvNT_6ParamsE)
        /*004c*/ 	.short	0x0380
        /*004e*/ 	.short	0x0a80


	//----- nvinfo : EIATTR_SW_WAR
	.align		4
.L_632:
        /*0050*/ 	.byte	0x04, 0x36
        /*0052*/ 	.short	(.L_634 - .L_633)
.L_633:
        /*0054*/ 	.word	0x00000008
.L_634:


//--------------------- .nv.info._ZN7cutlass13device_kernelIN5flash11enable_sm90INS1_16FlashAttnFwdSm90INS1_25CollectiveMainloopFwdSm90ILi2EN4cute5tupleIJNS5_1CILi1EEES8_S8_EEENS6_IJNS7_ILi128EEESA_SA_EEELi128ENS_6half_tEfNS_4arch4Sm90ELb1ELb0ELb1ELb1ELb0ELb0ELb0ELb1ELb1ELb1ELb0ELb0EEENS1_21CollectiveEpilogueFwdISB_S9_SC_SE_Li256ELb1ELb1ELb0ELb0EEENS1_36VarlenDynamicPersistentTileSchedulerILi128ELi128ELi256ELi128ELb0ELb1ELb1ELb1ELb1ELb1EEEEEEEEEvNT_6ParamsE --------------------------
	.section	.nv.info._ZN7cutlass13device_kernelIN5flash11enable_sm90INS1_16FlashAttnFwdSm90INS1_25CollectiveMainloopFwdSm90ILi2EN4cute5tupleIJNS5_1CILi1EEES8_S8_EEENS6_IJNS7_ILi128EEESA_SA_EEELi128ENS_6half_tEfNS_4arch4Sm90ELb1ELb0ELb1ELb1ELb0ELb0ELb0ELb1ELb1ELb1ELb0ELb0EEENS1_21CollectiveEpilogueFwdISB_S9_SC_SE_Li256ELb1ELb1ELb0ELb0EEENS1_36VarlenDynamicPersistentTileSchedulerILi128ELi128ELi256ELi128ELb0ELb1ELb1ELb1ELb1ELb1EEEEEEEEEvNT_6ParamsE,"",@"SHT_CUDA_INFO"
	.sectionflags	@""
	.align	4


	//----- nvinfo : EIATTR_CUDA_API_VERSION
	.align		4
        /*0000*/ 	.byte	0x04, 0x37
        /*0002*/ 	.short	(.L_636 - .L_635)
.L_635:
        /*0004*/ 	.word	0x00000082


	//----- nvinfo : EIATTR_KPARAM_INFO
	.align		4
.L_636:
        /*0008*/ 	.byte	0x04, 0x17
        /*000a*/ 	.short	(.L_638 - .L_637)
.L_637:
        /*000c*/ 	.word	0x00000000
        /*0010*/ 	.short	0x0000
        /*0012*/ 	.short	0x0000
        /*0014*/ 	.byte	0x00, 0xf0, 0x01, 0x2a


	//----- nvinfo : EIATTR_SPARSE_MMA_MASK
	.align		4
.L_638:
        /*0018*/ 	.byte	0x03, 0x50
        /*001a*/ 	.short	0x0000


	//----- nvinfo : EIATTR_MAXREG_COUNT
	.align		4
        /*001c*/ 	.byte	0x03, 0x1b
        /*001e*/ 	.short	0x00a8


	//----- nvinfo : EIATTR_MERCURY_ISA_VERSION
	.align		4
        /*0020*/ 	.byte	0x03, 0x5f
        /*0022*/ 	.short	0x0101


	//----- nvinfo : EIATTR_VRC_CTA_INIT_COUNT
	.align		4
        /*0024*/ 	.byte	0x02, 0x4a
	.zero		1
	.zero		1


	//----- nvinfo : EIATTR_EXIT_INSTR_OFFSETS
	.align		4
        /*0028*/ 	.byte	0x04, 0x1c
        /*002a*/ 	.short	(.L_640 - .L_639)


	//   ....[0]....
.L_639:
        /*002c*/ 	.word	0x00000010


	//----- nvinfo : EIATTR_MAX_THREADS
	.align		4
.L_640:
        /*0030*/ 	.byte	0x04, 0x05
        /*0032*/ 	.short	(.L_642 - .L_641)
.L_641:
        /*0034*/ 	.word	0x00000180
        /*0038*/ 	.word	0x00000001
        /*003c*/ 	.word	0x00000001


	//----- nvinfo : EIATTR_CBANK_PARAM_SIZE
	.align		4
.L_642:
        /*0040*/ 	.byte	0x03, 0x19
        /*0042*/ 	.short	0x0a80


	//----- nvinfo : EIATTR_PARAM_CBANK
	.align		4
        /*0044*/ 	.byte	0x04, 0x0a
        /*0046*/ 	.short	(.L_644 - .L_643)
	.align		4
.L_643:
        /*0048*/ 	.word	index@(.nv.constant0._ZN7cutlass13device_kernelIN5flash11enable_sm90INS1_16FlashAttnFwdSm90INS1_25CollectiveMainloopFwdSm90ILi2EN4cute5tupleIJNS5_1CILi1EEES8_S8_EEENS6_IJNS7_ILi128EEESA_SA_EEELi128ENS_6half_tEfNS_4arch4Sm90ELb1ELb0ELb1ELb1ELb0ELb0ELb0ELb1ELb1ELb1ELb0ELb0EEENS1_21CollectiveEpilogueFwdISB_S9_SC_SE_Li256ELb1ELb1ELb0ELb0EEENS1_36VarlenDynamicPersistentTileSchedulerILi128ELi128ELi256ELi128ELb0ELb1ELb1ELb1ELb1ELb1EEEEEEEEEvNT_6ParamsE)
        /*004c*/ 	.short	0x0380
        /*004e*/ 	.short	0x0a80


	//----- nvinfo : EIATTR_SW_WAR
	.align		4
.L_644:
        /*0050*/ 	.byte	0x04, 0x36
        /*0052*/ 	.short	(.L_646 - .L_645)
.L_645:
        /*0054*/ 	.word	0x00000008
.L_646:


//--------------------- .nv.info._ZN7cutlass13device_kernelIN5flash11enable_sm90INS1_16FlashAttnFwdSm90INS1_25CollectiveMainloopFwdSm90ILi2EN4cute5tupleIJNS5_1CILi1EEES8_S8_EEENS6_IJNS7_ILi128EEESA_SA_EEELi128ENS_6half_tEfNS_4arch4Sm90ELb1ELb0ELb1ELb1ELb0ELb1ELb0ELb1ELb1ELb1ELb0ELb0EEENS1_21CollectiveEpilogueFwdISB_S9_SC_SE_Li256ELb1ELb1ELb0ELb0EEENS1_36VarlenDynamicPersistentTileSchedulerILi128ELi128ELi256ELi128ELb0ELb1ELb1ELb1ELb1ELb1EEEEEEEEEvNT_6ParamsE --------------------------
	.section	.nv.info._ZN7cutlass13device_kernelIN5flash11enable_sm90INS1_16FlashAttnFwdSm90INS1_25CollectiveMainloopFwdSm90ILi2EN4cute5tupleIJNS5_1CILi1EEES8_S8_EEENS6_IJNS7_ILi128EEESA_SA_EEELi128ENS_6half_tEfNS_4arch4Sm90ELb1ELb0ELb1ELb1ELb0ELb1ELb0ELb1ELb1ELb1ELb0ELb0EEENS1_21CollectiveEpilogueFwdISB_S9_SC_SE_Li256ELb1ELb1ELb0ELb0EEENS1_36VarlenDynamicPersistentTileSchedulerILi128ELi128ELi256ELi128ELb0ELb1ELb1ELb1ELb1ELb1EEEEEEEEEvNT_6ParamsE,"",@"SHT_CUDA_INFO"
	.sectionflags	@""
	.align	4


	//----- nvinfo : EIATTR_CUDA_API_VERSION
	.align		4
        /*0000*/ 	.byte	0x04, 0x37
        /*0002*/ 	.short	(.L_648 - .L_647)
.L_647:
        /*0004*/ 	.word	0x00000082


	//----- nvinfo : EIATTR_KPARAM_INFO
	.align		4
.L_648:
        /*0008*/ 	.byte	0x04, 0x17
        /*000a*/ 	.short	(.L_650 - .L_649)
.L_649:
        /*000c*/ 	.word	0x00000000
        /*0010*/ 	.short	0x0000
        /*0012*/ 	.short	0x0000
        /*0014*/ 	.byte	0x00, 0xf0, 0x01, 0x2a


	//----- nvinfo : EIATTR_SPARSE_MMA_MASK
	.align		4
.L_650:
        /*0018*/ 	.byte	0x03, 0x50
        /*001a*/ 	.short	0x0000


	//----- nvinfo : EIATTR_MAXREG_COUNT
	.align		4
        /*001c*/ 	.byte	0x03, 0x1b
        /*001e*/ 	.short	0x00a8


	//----- nvinfo : EIATTR_MERCURY_ISA_VERSION
	.align		4
        /*0020*/ 	.byte	0x03, 0x5f
        /*0022*/ 	.short	0x0101


	//----- nvinfo : EIATTR_VRC_CTA_INIT_COUNT
	.align		4
        /*0024*/ 	.byte	0x02, 0x4a
	.zero		1
	.zero		1


	//----- nvinfo : EIATTR_EXIT_INSTR_OFFSETS
	.align		4
        /*0028*/ 	.byte	0x04, 0x1c
        /*002a*/ 	.short	(.L_652 - .L_651)


	//   ....[0]....
.L_651:
        /*002c*/ 	.word	0x00000010


	//----- nvinfo : EIATTR_MAX_THREADS
	.align		4
.L_652:
        /*0030*/ 	.byte	0x04, 0x05
        /*0032*/ 	.short	(.L_654 - .L_653)
.L_653:
        /*0034*/ 	.word	0x00000180
        /*0038*/ 	.word	0x00000001
        /*003c*/ 	.word	0x00000001


	//----- nvinfo : EIATTR_CBANK_PARAM_SIZE
	.align		4
.L_654:
        /*0040*/ 	.byte	0x03, 0x19
        /*0042*/ 	.short	0x0a80


	//----- nvinfo : EIATTR_PARAM_CBANK
	.align		4
        /*0044*/ 	.byte	0x04, 0x0a
        /*0046*/ 	.short	(.L_656 - .L_655)
	.align		4
.L_655:
        /*0048*/ 	.word	index@(.nv.constant0._ZN7cutlass13device_kernelIN5flash11enable_sm90INS1_16FlashAttnFwdSm90INS1_25CollectiveMainloopFwdSm90ILi2EN4cute5tupleIJNS5_1CILi1EEES8_S8_EEENS6_IJNS7_ILi128EEESA_SA_EEELi128ENS_6half_tEfNS_4arch4Sm90ELb1ELb0ELb1ELb1ELb0ELb1ELb0ELb1ELb1ELb1ELb0ELb0EEENS1_21CollectiveEpilogueFwdISB_S9_SC_SE_Li256ELb1ELb1ELb0ELb0EEENS1_36VarlenDynamicPersistentTileSchedulerILi128ELi128ELi256ELi128ELb0ELb1ELb1ELb1ELb1ELb1EEEEEEEEEvNT_6ParamsE)
        /*004c*/ 	.short	0x0380
        /*004e*/ 	.short	0x0a80


	//----- nvinfo : EIATTR_SW_WAR
	.align		4
.L_656:
        /*0050*/ 	.byte	0x04, 0x36
        /*0052*/ 	.short	(.L_658 - .L_657)
.L_657:
        /*0054*/ 	.word	0x00000008
.L_658:


//--------------------- .nv.info._ZN7cutlass13device_kernelIN5flash11enable_sm90INS1_16FlashAttnFwdSm90INS1_25CollectiveMainloopFwdSm90ILi2EN4cute5tupleIJNS5_1CILi1EEES8_S8_EEENS6_IJNS7_ILi192EEENS7_ILi144EEENS7_ILi96EEEEEELi96ENS_6half_tEfNS_4arch4Sm90ELb0ELb0ELb1ELb0ELb0ELb0ELb0ELb0ELb1ELb1ELb0ELb0EEENS1_21CollectiveEpilogueFwdINS6_IJSA_SC_SB_EEES9_SE_SG_Li384ELb0ELb1ELb0ELb0EEENS1_29StaticPersistentTileSchedulerILb0EEEEEEEEEvNT_6ParamsE --------------------------
	.section	.nv.info._ZN7cutlass13device_kernelIN5flash11enable_sm90INS1_16FlashAttnFwdSm90INS1_25CollectiveMainloopFwdSm90ILi2EN4cute5tupleIJNS5_1CILi1EEES8_S8_EEENS6_IJNS7_ILi192EEENS7_ILi144EEENS7_ILi96EEEEEELi96ENS_6half_tEfNS_4arch4Sm90ELb0ELb0ELb1ELb0ELb0ELb0ELb0ELb0ELb1ELb1ELb0ELb0EEENS1_21CollectiveEpilogueFwdINS6_IJSA_SC_SB_EEES9_SE_SG_Li384ELb0ELb1ELb0ELb0EEENS1_29StaticPersistentTileSchedulerILb0EEEEEEEEEvNT_6ParamsE,"",@"SHT_CUDA_INFO"
	.sectionflags	@""
	.align	4


	//----- nvinfo : EIATTR_CUDA_API_VERSION
	.align		4
        /*0000*/ 	.byte	0x04, 0x37
        /*0002*/ 	.short	(.L_660 - .L_659)
.L_659:
        /*0004*/ 	.word	0x00000082


	//----- nvinfo : EIATTR_KPARAM_INFO
	.align		4
.L_660:
        /*0008*/ 	.byte	0x04, 0x17
        /*000a*/ 	.short	(.L_662 - .L_661)
.L_661:
        /*000c*/ 	.word	0x00000000
        /*0010*/ 	.short	0x0000
        /*0012*/ 	.short	0x0000
        /*0014*/ 	.byte	0x00, 0xf0, 0x01, 0x28


	//----- nvinfo : EIATTR_SPARSE_MMA_MASK
	.align		4
.L_662:
        /*0018*/ 	.byte	0x03, 0x50
        /*001a*/ 	.short	0x0000


	//----- nvinfo : EIATTR_MAXREG_COUNT
	.align		4
        /*001c*/ 	.byte	0x03, 0x1b
        /*001e*/ 	.short	0x0080


	//----- nvinfo : EIATTR_MERCURY_ISA_VERSION
	.align		4
        /*0020*/ 	.byte	0x03, 0x5f
        /*0022*/ 	.short	0x0101


	//----- nvinfo : EIATTR_VRC_CTA_INIT_COUNT
	.align		4
        /*0024*/ 	.byte	0x02, 0x4a
	.zero		1
	.zero		1


	//----- nvinfo : EIATTR_EXIT_INSTR_OFFSETS
	.align		4
        /*0028*/ 	.byte	0x04, 0x1c
        /*002a*/ 	.short	(.L_664 - .L_663)


	//   ....[0]....
.L_663:
        /*002c*/ 	.word	0x00000010


	//----- nvinfo : EIATTR_MAX_THREADS
	.align		4
.L_664:
        /*0030*/ 	.byte	0x04, 0x05
        /*0032*/ 	.short	(.L_666 - .L_665)
.L_665:
        /*0034*/ 	.word	0x00000200
        /*0038*/ 	.word	0x00000001
        /*003c*/ 	.word	0x00000001


	//----- nvinfo : EIATTR_CBANK_PARAM_SIZE
	.align		4
.L_666:
        /*0040*/ 	.byte	0x03, 0x19
        /*0042*/ 	.short	0x0a00


	//----- nvinfo : EIATTR_PARAM_CBANK
	.align		4
        /*0044*/ 	.byte	0x04, 0x0a
        /*0046*/ 	.short	(.L_668 - .L_667)
	.align		4
.L_667:
        /*0048*/ 	.word	index@(.nv.constant0._ZN7cutlass13device_kernelIN5flash11enable_sm90INS1_16FlashAttnFwdSm90INS1_25CollectiveMainloopFwdSm90ILi2EN4cute5tupleIJNS5_1CILi1EEES8_S8_EEENS6_IJNS7_ILi192EEENS7_ILi144EEENS7_ILi96EEEEEELi96ENS_6half_tEfNS_4arch4Sm90ELb0ELb0ELb1ELb0ELb0ELb0ELb0ELb0ELb1ELb1ELb0ELb0EEENS1_21CollectiveEpilogueFwdINS6_IJSA_SC_SB_EEES9_SE_SG_Li384ELb0ELb1ELb0ELb0EEENS1_29StaticPersistentTileSchedulerILb0EEEEEEEEEvNT_6ParamsE)
        /*004c*/ 	.short	0x0380
        /*004e*/ 	.short	0x0a00


	//----- nvinfo : EIATTR_SW_WAR
	.align		4
.L_668:
        /*0050*/ 	.byte	0x04, 0x36
        /*0052*/ 	.short	(.L_670 - .L_669)
.L_669:
        /*0054*/ 	.word	0x00000008
.L_670:


//--------------------- .nv.info._ZN7cutlass13device_kernelIN5flash11enable_sm90INS1_16FlashAttnFwdSm90INS1_25CollectiveMainloopFwdSm90ILi2EN4cute5tupleIJNS5_1CILi1EEES8_S8_EEENS6_IJNS7_ILi192EEENS7_ILi144EEENS7_ILi96EEEEEELi96ENS_6half_tEfNS_4arch4Sm90ELb0ELb0ELb1ELb1ELb0ELb0ELb0ELb0ELb1ELb1ELb0ELb0EEENS1_21CollectiveEpilogueFwdINS6_IJSA_SC_SB_EEES9_SE_SG_Li384ELb1ELb1ELb0ELb0EEENS1_36VarlenDynamicPersistentTileSchedulerILi192ELi144ELi384ELi128ELb0ELb1ELb1ELb0ELb1ELb1EEEEEEEEEvNT_6ParamsE --------------------------
	.section	.nv.info._ZN7cutlass13device_kernelIN5flash11enable_sm90INS1_16FlashAttnFwdSm90INS1_25CollectiveMainloopFwdSm90ILi2EN4cute5tupleIJNS5_1CILi1EEES8_S8_EEENS6_IJNS7_ILi192EEENS7_ILi144EEENS7_ILi96EEEEEELi96ENS_6half_tEfNS_4arch4Sm90ELb0ELb0ELb1ELb1ELb0ELb0ELb0ELb0ELb1ELb1ELb0ELb0EEENS1_21CollectiveEpilogueFwdINS6_IJSA_SC_SB_EEES9_SE_SG_Li384ELb1ELb1ELb0ELb0EEENS1_36VarlenDynamicPersistentTileSchedulerILi192ELi144ELi384ELi128ELb0ELb1ELb1ELb0ELb1ELb1EEEEEEEEEvNT_6ParamsE,"",@"SHT_CUDA_INFO"
	.sectionflags	@""
	.align	4


	//----- nvinfo : EIATTR_CUDA_API_VERSION
	.align		4
        /*0000*/ 	.byte	0x04, 0x37
        /*0002*/ 	.short	(.L_672 - .L_671)
.L_671:
        /*0004*/ 	.word	0x00000082


	//----- nvinfo : EIATTR_KPARAM_INFO
	.align		4
.L_672:
        /*0008*/ 	.byte	0x04, 0x17
        /*000a*/ 	.short	(.L_674 - .L_673)
.L_673:
        /*000c*/ 	.word	0x00000000
        /*0010*/ 	.short	0x0000
        /*0012*/ 	.short	0x0000
        /*0014*/ 	.byte	0x00, 0xf0, 0x01, 0x2a


	//----- nvinfo : EIATTR_SPARSE_MMA_MASK
	.align		4
.L_674:
        /*0018*/ 	.byte	0x03, 0x50
        /*001a*/ 	.short	0x0000


	//----- nvinfo : EIATTR_MAXREG_COUNT
	.align		4
        /*001c*/ 	.byte	0x03, 0x1b
        /*001e*/ 	.short	0x0080


	//----- nvinfo : EIATTR_MERCURY_ISA_VERSION
	.align		4
        /*0020*/ 	.byte	0x03, 0x5f
        /*0022*/ 	.short	0x0101


	//----- nvinfo : EIATTR_VRC_CTA_INIT_COUNT
	.align		4
        /*0024*/ 	.byte	0x02, 0x4a
	.zero		1
	.zero		1


	//----- nvinfo : EIATTR_EXIT_INSTR_OFFSETS
	.align		4
        /*0028*/ 	.byte	0x04, 0x1c
        /*002a*/ 	.short	(.L_676 - .L_675)


	//   ....[0]....
.L_675:
        /*002c*/ 	.word	0x00000010


	//----- nvinfo : EIATTR_MAX_THREADS
	.align		4
.L_676:
        /*0030*/ 	.byte	0x04, 0x05
        /*0032*/ 	.short	(.L_678 - .L_677)
.L_677:
        /*0034*/ 	.word	0x00000200
        /*0038*/ 	.word	0x00000001
        /*003c*/ 	.word	0x00000001


	//----- nvinfo : EIATTR_CBANK_PARAM_SIZE
	.align		4
.L_678:
        /*0040*/ 	.byte	0x03, 0x19
        /*0042*/ 	.short	0x0a80


	//----- nvinfo : EIATTR_PARAM_CBANK
	.align		4
        /*0044*/ 	.byte	0x04, 0x0a
        /*0046*/ 	.short	(.L_680 - .L_679)
	.align		4
.L_679:
        /*0048*/ 	.word	index@(.nv.constant0._ZN7cutlass13device_kernelIN5flash11enable_sm90INS1_16FlashAttnFwdSm90INS1_25CollectiveMainloopFwdSm90ILi2EN4cute5tupleIJNS5_1CILi1EEES8_S8_EEENS6_IJNS7_ILi192EEENS7_ILi144EEENS7_ILi96EEEEEELi96ENS_6half_tEfNS_4arch4Sm90ELb0ELb0ELb1ELb1ELb0ELb0ELb0ELb0ELb1ELb1ELb0ELb0EEENS1_21CollectiveEpilogueFwdINS6_IJSA_SC_SB_EEES9_SE_SG_Li384ELb1ELb1ELb0ELb0EEENS1_36VarlenDynamicPersistentTileSchedulerILi192ELi144ELi384ELi128ELb0ELb1ELb1ELb0ELb1ELb1EEEEEEEEEvNT_6ParamsE)
        /*004c*/ 	.short	0x0380
        /*004e*/ 	.short	0x0a80


	//----- nvinfo : EIATTR_SW_WAR
	.align		4
.L_680:
        /*0050*/ 	.byte	0x04, 0x36
        /*0052*/ 	.short	(.L_682 - .L_681)
.L_681:
        /*0054*/ 	.word	0x00000008
.L_682:


//--------------------- .nv.info._ZN7cutlass13device_kernelIN5flash11enable_sm90INS1_16FlashAttnFwdSm90INS1_25CollectiveMainloopFwdSm90ILi2EN4cute5tupleIJNS5_1CILi1EEES8_S8_EEENS6_IJNS7_ILi192EEENS7_ILi144EEENS7_ILi96EEEEEELi96ENS_6half_tEfNS_4arch4Sm90ELb0ELb0ELb1ELb1ELb0ELb1ELb0ELb0ELb1ELb1ELb0ELb0EEENS1_21CollectiveEpilogueFwdINS6_IJSA_SC_SB_EEES9_SE_SG_Li384ELb1ELb1ELb0ELb0EEENS1_36VarlenDynamicPersistentTileSchedulerILi192ELi144ELi384ELi128ELb0ELb1ELb1ELb0ELb1ELb1EEEEEEEEEvNT_6ParamsE --------------------------
	.section	.nv.info._ZN7cutlass13device_kernelIN5flash11enable_sm90INS1_16FlashAttnFwdSm90INS1_25CollectiveMainloopFwdSm90ILi2EN4cute5tupleIJNS5_1CILi1EEES8_S8_EEENS6_IJNS7_ILi192EEENS7_ILi144EEENS7_ILi96EEEEEELi96ENS_6half_tEfNS_4arch4Sm90ELb0ELb0ELb1ELb1ELb0ELb1ELb0ELb0ELb1ELb1ELb0ELb0EEENS1_21CollectiveEpilogueFwdINS6_IJSA_SC_SB_EEES9_SE_SG_Li384ELb1ELb1ELb0ELb0EEENS1_36VarlenDynamicPersistentTileSchedulerILi192ELi144ELi384ELi128ELb0ELb1ELb1ELb0ELb1ELb1EEEEEEEEEvNT_6ParamsE,"",@"SHT_CUDA_INFO"
	.sectionflags	@""
	.align	4


	//----- nvinfo : EIATTR_CUDA_API_VERSION
	.align		4
        /*0000*/ 	.byte	0x04, 0x37
        /*0002*/ 	.short	(.L_684 - .L_683)
.L_683:
        /*0004*/ 	.word	0x00000082


	//----- nvinfo : EIATTR_KPARAM_INFO
	.align		4
.L_684:
        /*0008*/ 	.byte	0x04, 0x17
        /*000a*/ 	.short	(.L_686 - .L_685)
.L_685:
        /*000c*/ 	.word	0x00000000
        /*0010*/ 	.short	0x0000
        /*0012*/ 	.short	0x0000
        /*0014*/ 	.byte	0x00, 0xf0, 0x01, 0x2a


	//----- nvinfo : EIATTR_SPARSE_MMA_MASK
	.align		4
.L_686:
        /*0018*/ 	.byte	0x03, 0x50
        /*001a*/ 	.short	0x0000


	//----- nvinfo : EIATTR_MAXREG_COUNT
	.align		4
        /*001c*/ 	.byte	0x03, 0x1b
        /*001e*/ 	.short	0x0080


	//----- nvinfo : EIATTR_MERCURY_ISA_VERSION
	.align		4
        /*0020*/ 	.byte	0x03, 0x5f
        /*0022*/ 	.short	0x0101


	//----- nvinfo : EIATTR_VRC_CTA_INIT_COUNT
	.align		4
        /*0024*/ 	.byte	0x02, 0x4a
	.zero		1
	.zero		1


	//----- nvinfo : EIATTR_EXIT_INSTR_OFFSETS
	.align		4
        /*0028*/ 	.byte	0x04, 0x1c
        /*002a*/ 	.short	(.L_688 - .L_687)


	//   ....[0]....
.L_687:
        /*002c*/ 	.word	0x00000010


	//----- nvinfo : EIATTR_MAX_THREADS
	.align		4
.L_688:
        /*0030*/ 	.byte	0x04, 0x05
        /*0032*/ 	.short	(.L_690 - .L_689)
.L_689:
        /*0034*/ 	.word	0x00000200
        /*0038*/ 	.word	0x00000001
        /*003c*/ 	.word	0x00000001


	//----- nvinfo : EIATTR_CBANK_PARAM_SIZE
	.align		4
.L_690:
        /*0040*/ 	.byte	0x03, 0x19
        /*0042*/ 	.short	0x0a80


	//----- nvinfo : EIATTR_PARAM_CBANK
	.align		4
        /*0044*/ 	.byte	0x04, 0x0a
        /*0046*/ 	.short	(.L_692 - .L_691)
	.align		4
.L_691:
        /*0048*/ 	.word	index@(.nv.constant0._ZN7cutlass13device_kernelIN5flash11enable_sm90INS1_16FlashAttnFwdSm90INS1_25CollectiveMainloopFwdSm90ILi2EN4cute5tupleIJNS5_1CILi1EEES8_S8_EEENS6_IJNS7_ILi192EEENS7_ILi144EEENS7_ILi96EEEEEELi96ENS_6half_tEfNS_4arch4Sm90ELb0ELb0ELb1ELb1ELb0ELb1ELb0ELb0ELb1ELb1ELb0ELb0EEENS1_21CollectiveEpilogueFwdINS6_IJSA_SC_SB_EEES9_SE_SG_Li384ELb1ELb1ELb0ELb0EEENS1_36VarlenDynamicPersistentTileSchedulerILi192ELi144ELi384ELi128ELb0ELb1ELb1ELb0ELb1ELb1EEEEEEEEEvNT_6ParamsE)
        /*004c*/ 	.short	0x0380
        /*004e*/ 	.short	0x0a80


	//----- nvinfo : EIATTR_SW_WAR
	.align		4
.L_692:
        /*0050*/ 	.byte	0x04, 0x36
        /*0052*/ 	.short	(.L_694 - .L_693)
.L_693:
        /*0054*/ 	.word	0x00000008
.L_694:


//--------------------- .nv.info._ZN7cutlass13device_kernelIN5flash11enable_sm90INS1_16FlashAttnFwdSm90INS1_25CollectiveMainloopFwdSm90ILi2EN4cute5tupleIJNS5_1CILi1EEES8_S8_EEENS6_IJNS7_ILi192EEENS7_ILi128EEENS7_ILi96EEEEEELi96ENS_6half_tEfNS_4arch4Sm90ELb0ELb1ELb1ELb0ELb0ELb0ELb0ELb0ELb1ELb1ELb0ELb0EEENS1_21CollectiveEpilogueFwdINS6_IJSA_SC_SB_EEES9_SE_SG_Li384ELb0ELb1ELb0ELb0EEENS1_30DynamicPersistentTileSchedulerILi384ELi128ELb0ELb1ELb1EEEEEEEEEvNT_6ParamsE --------------------------
	.section	.nv.info._ZN7cutlass13device_kernelIN5flash11enable_sm90INS1_16FlashAttnFwdSm90INS1_25CollectiveMainloopFwdSm90ILi2EN4cute5tupleIJNS5_1CILi1EEES8_S8_EEENS6_IJNS7_ILi192EEENS7_ILi128EEENS7_ILi96EEEEEELi96ENS_6half_tEfNS_4arch4Sm90ELb0ELb1ELb1ELb0ELb0ELb0ELb0ELb0ELb1ELb1ELb0ELb0EEENS1_21CollectiveEpilogueFwdINS6_IJSA_SC_SB_EEES9_SE_SG_Li384ELb0ELb1ELb0ELb0EEENS1_30DynamicPersistentTileSchedulerILi384ELi128ELb0ELb1ELb1EEEEEEEEEvNT_6ParamsE,"",@"SHT_CUDA_INFO"
	.sectionflags	@""
	.align	4


	//----- nvinfo : EIATTR_CUDA_API_VERSION
	.align		4
        /*0000*/ 	.byte	0x04, 0x37
        /*0002*/ 	.short	(.L_696 - .L_695)
.L_695:
        /*0004*/ 	.word	0x00000082


	//----- nvinfo : EIATTR_KPARAM_INFO
	.align		4
.L_696:
        /*0008*/ 	.byte	0x04, 0x17
        /*000a*/ 	.short	(.L_698 - .L_697)
.L_697:
        /*000c*/ 	.word	0x00000000
        /*0010*/ 	.short	0x0000
        /*0012*/ 	.short	0x0000
        /*0014*/ 	.byte	0x00, 0xf0, 0x01, 0x2a


	//----- nvinfo : EIATTR_SPARSE_MMA_MASK
	.align		4
.L_698:
        /*0018*/ 	.byte	0x03, 0x50
        /*001a*/ 	.short	0x0000


	//----- nvinfo : EIATTR_MAXREG_COUNT
	.align		4
        /*001c*/ 	.byte	0x03, 0x1b
        /*001e*/ 	.short	0x0080


	//----- nvinfo : EIATTR_MERCURY_ISA_VERSION
	.align		4
        /*0020*/ 	.byte	0x03, 0x5f
        /*0022*/ 	.short	0x0101


	//----- nvinfo : EIATTR_VRC_CTA_INIT_COUNT
	.align		4
        /*0024*/ 	.byte	0x02, 0x4a
	.zero		1
	.zero		1


	//----- nvinfo : EIATTR_EXIT_INSTR_OFFSETS
	.align		4
        /*0028*/ 	.byte	0x04, 0x1c
        /*002a*/ 	.short	(.L_700 - .L_699)


	//   ....[0]....
.L_699:
        /*002c*/ 	.word	0x00000010


	//----- nvinfo : EIATTR_MAX_THREADS
	.align		4
.L_700:
        /*0030*/ 	.byte	0x04, 0x05
        /*0032*/ 	.short	(.L_702 - .L_701)
.L_701:
        /*0034*/ 	.word	0x00000200
        /*0038*/ 	.word	0x00000001
        /*003c*/ 	.word	0x00000001


	//----- nvinfo : EIATTR_CBANK_PARAM_SIZE
	.align		4
.L_702:
        /*0040*/ 	.byte	0x03, 0x19
        /*0042*/ 	.short	0x0a80


	//----- nvinfo : EIATTR_PARAM_CBANK
	.align		4
        /*0044*/ 	.byte	0x04, 0x0a
        /*0046*/ 	.short	(.L_704 - .L_703)
	.align		4
.L_703:
        /*0048*/ 	.word	index@(.nv.constant0._ZN7cutlass13device_kernelIN5flash11enable_sm90INS1_16FlashAttnFwdSm90INS1_25CollectiveMainloopFwdSm90ILi2EN4cute5tupleIJNS5_1CILi1EEES8_S8_EEENS6_IJNS7_ILi192EEENS7_ILi128EEENS7_ILi96EEEEEELi96ENS_6half_tEfNS_4arch4Sm90ELb0ELb1ELb1ELb0ELb0ELb0ELb0ELb0ELb1ELb1ELb0ELb0EEENS1_21CollectiveEpilogueFwdINS6_IJSA_SC_SB_EEES9_SE_SG_Li384ELb0ELb1ELb0ELb0EEENS1_30DynamicPersistentTileSchedulerILi384ELi128ELb0ELb1ELb1EEEEEEEEEvNT_6ParamsE)
        /*004c*/ 	.short	0x0380
        /*004e*/ 	.short	0x0a80


	//----- nvinfo : EIATTR_SW_WAR
	.align		4
.L_704:
        /*0050*/ 	.byte	0x04, 0x36
        /*0052*/ 	.short	(.L_706 - .L_705)
.L_705:
        /*0054*/ 	.word	0x00000008
.L_706:


//--------------------- .nv.info._ZN7cutlass13device_kernelIN5flash11enable_sm90INS1_16FlashAttnFwdSm90INS1_25CollectiveMainloopFwdSm90ILi2EN4cute5tupleIJNS5_1CILi1EEES8_S8_EEENS6_IJNS7_ILi192EEENS7_ILi128EEENS7_ILi96EEEEEELi96ENS_6half_tEfNS_4arch4Sm90ELb0ELb1ELb1ELb1ELb0ELb0ELb0ELb0ELb1ELb1ELb0ELb0EEENS1_21CollectiveEpilogueFwdINS6_IJSA_SC_SB_EEES9_SE_SG_Li384ELb1ELb1ELb0ELb0EEENS1_36VarlenDynamicPersistentTileSchedulerILi192ELi128ELi384ELi128ELb0ELb1ELb1ELb1ELb0ELb1EEEEEEEEEvNT_6ParamsE --------------------------
	.section	.nv.info._ZN7cutlass13device_kernelIN5flash11enable_sm90INS1_16FlashAttnFwdSm90INS1_25CollectiveMainloopFwdSm90ILi2EN4cute5tupleIJNS5_1CILi1EEES8_S8_EEENS6_IJNS7_ILi192EEENS7_ILi128EEENS7_ILi96EEEEEELi96ENS_6half_tEfNS_4arch4Sm90ELb0ELb1ELb1ELb1ELb0ELb0ELb0ELb0ELb1ELb1ELb0ELb0EEENS1_21CollectiveEpilogueFwdINS6_IJSA_SC_SB_EEES9_SE_SG_Li384ELb1ELb1ELb0ELb0EEENS1_36VarlenDynamicPersistentTileSchedulerILi192ELi128ELi384ELi128ELb0ELb1ELb1ELb1ELb0ELb1EEEEEEEEEvNT_6ParamsE,"",@"SHT_CUDA_INFO"
	.sectionflags	@""
	.align	4


	//----- nvinfo : EIATTR_CUDA_API_VERSION
	.align		4
        /*0000*/ 	.byte	0x04, 0x37
        /*0002*/ 	.short	(.L_708 - .L_707)
.L_707:
        /*0004*/ 	.word	0x00000082


	//----- nvinfo : EIATTR_KPARAM_INFO
	.align		4
.L_708:
        /*0008*/ 	.byte	0x04, 0x17
        /*000a*/ 	.short	(.L_710 - .L_709)
.L_709:
        /*000c*/ 	.word	0x00000000
        /*0010*/ 	.short	0x0000
        /*0012*/ 	.short	0x0000
        /*0014*/ 	.byte	0x00, 0xf0, 0x01, 0x2a


	//----- nvinfo : EIATTR_SPARSE_MMA_MASK
	.align		4
.L_710:
        /*0018*/ 	.byte	0x03, 0x50
        /*001a*/ 	.short	0x0000


	//----- nvinfo : EIATTR_MAXREG_COUNT
	.align		4
        /*001c*/ 	.byte	0x03, 0x1b
        /*001e*/ 	.short	0x0080


	//----- nvinfo : EIATTR_MERCURY_ISA_VERSION
	.align		4
        /*0020*/ 	.byte	0x03, 0x5f
        /*0022*/ 	.short	0x0101


	//----- nvinfo : EIATTR_VRC_CTA_INIT_COUNT
	.align		4
        /*0024*/ 	.byte	0x02, 0x4a
	.zero		1
	.zero		1


	//----- nvinfo : EIATTR_EXIT_INSTR_OFFSETS
	.align		4
        /*0028*/ 	.byte	0x04, 0x1c
        /*002a*/ 	.short	(.L_712 - .L_711)


	//   ....[0]....
.L_711:
        /*002c*/ 	.word	0x00000010


	//----- nvinfo : EIATTR_MAX_THREADS
	.align		4
.L_712:
        /*0030*/ 	.byte	0x04, 0x05
        /*0032*/ 	.short	(.L_714 - .L_713)
.L_713:
        /*0034*/ 	.word	0x00000200
        /*0038*/ 	.word	0x00000001
        /*003c*/ 	.word	0x00000001


	//----- nvinfo : EIATTR_CBANK_PARAM_SIZE
	.align		4
.L_714:
        /*0040*/ 	.byte	0x03, 0x19
        /*0042*/ 	.short	0x0a80


	//----- nvinfo : EIATTR_PARAM_CBANK
	.align		4
        /*0044*/ 	.byte	0x04, 0x0a
        /*0046*/ 	.short	(.L_716 - .L_715)
	.align		4
.L_715:
        /*0048*/ 	.word	index@(.nv.constant0._ZN7cutlass13device_kernelIN5flash11enable_sm90INS1_16FlashAttnFwdSm90INS1_25CollectiveMainloopFwdSm90ILi2EN4cute5tupleIJNS5_1CILi1EEES8_S8_EEENS6_IJNS7_ILi192EEENS7_ILi128EEENS7_ILi96EEEEEELi96ENS_6half_tEfNS_4arch4Sm90ELb0ELb1ELb1ELb1ELb0ELb0ELb0ELb0ELb1ELb1ELb0ELb0EEENS1_21CollectiveEpilogueFwdINS6_IJSA_SC_SB_EEES9_SE_SG_Li384ELb1ELb1ELb0ELb0EEENS1_36VarlenDynamicPersistentTileSchedulerILi192ELi128ELi384ELi128ELb0ELb1ELb1ELb1ELb0ELb1EEEEEEEEEvNT_6ParamsE)
        /*004c*/ 	.short	0x0380
        /*004e*/ 	.short	0x0a80


	//----- nvinfo : EIATTR_SW_WAR
	.align		4
.L_716:
        /*0050*/ 	.byte	0x04, 0x36
        /*0052*/ 	.short	(.L_718 - .L_717)
.L_717:
        /*0054*/ 	.word	0x00000008
.L_718:


//--------------------- .nv.info._ZN7cutlass13device_kernelIN5flash11enable_sm90INS1_16FlashAttnFwdSm90INS1_25CollectiveMainloopFwdSm90ILi2EN4cute5tupleIJNS5_1CILi1EEES8_S8_EEENS6_IJNS7_ILi192EEENS7_ILi128EEENS7_ILi96EEEEEELi96ENS_6half_tEfNS_4arch4Sm90ELb0ELb1ELb1ELb1ELb0ELb1ELb0ELb0ELb1ELb1ELb0ELb0EEENS1_21CollectiveEpilogueFwdINS6_IJSA_SC_SB_EEES9_SE_SG_Li384ELb1ELb1ELb0ELb0EEENS1_36VarlenDynamicPersistentTileSchedulerILi192ELi128ELi384ELi128ELb0ELb1ELb1ELb1ELb0ELb1EEEEEEEEEvNT_6ParamsE --------------------------
	.section	.nv.info._ZN7cutlass13device_kernelIN5flash11enable_sm90INS1_16FlashAttnFwdSm90INS1_25CollectiveMainloopFwdSm90ILi2EN4cute5tupleIJNS5_1CILi1EEES8_S8_EEENS6_IJNS7_ILi192EEENS7_ILi128EEENS7_ILi96EEEEEELi96ENS_6half_tEfNS_4arch4Sm90ELb0ELb1ELb1ELb1ELb0ELb1ELb0ELb0ELb1ELb1ELb0ELb0EEENS1_21CollectiveEpilogueFwdINS6_IJSA_SC_SB_EEES9_SE_SG_Li384ELb1ELb1ELb0ELb0EEENS1_36VarlenDynamicPersistentTileSchedulerILi192ELi128ELi384ELi128ELb0ELb1ELb1ELb1ELb0ELb1EEEEEEEEEvNT_6ParamsE,"",@"SHT_CUDA_INFO"
	.sectionflags	@""
	.align	4


	//----- nvinfo : EIATTR_CUDA_API_VERSION
	.align		4
        /*0000*/ 	.byte	0x04, 0x37
        /*0002*/ 	.short	(.L_720 - .L_719)
.L_719:
        /*0004*/ 	.word	0x00000082


	//----- nvinfo : EIATTR_KPARAM_INFO
	.align		4
.L_720:
        /*0008*/ 	.byte	0x04, 0x17
        /*000a*/ 	.short	(.L_722 - .L_721)
.L_721:
        /*000c*/ 	.word	0x00000000
        /*0010*/ 	.short	0x0000
        /*0012*/ 	.short	0x0000
        /*0014*/ 	.byte	0x00, 0xf0, 0x01, 0x2a


	//----- nvinfo : EIATTR_SPARSE_MMA_MASK
	.align		4
.L_722:
        /*0018*/ 	.byte	0x03, 0x50
        /*001a*/ 	.short	0x0000


	//----- nvinfo : EIATTR_MAXREG_COUNT
	.align		4
        /*001c*/ 	.byte	0x03, 0x1b
        /*001e*/ 	.short	0x0080


	//----- nvinfo : EIATTR_MERCURY_ISA_VERSION
	.align		4
        /*0020*/ 	.byte	0x03, 0x5f
        /*0022*/ 	.short	0x0101


	//----- nvinfo : EIATTR_VRC_CTA_INIT_COUNT
	.align		4
        /*0024*/ 	.byte	0x02, 0x4a
	.zero		1
	.zero		1


	//----- nvinfo : EIATTR_EXIT_INSTR_OFFSETS
	.align		4
        /*0028*/ 	.byte	0x04, 0x1c
        /*002a*/ 	.short	(.L_724 - .L_723)


	//   ....[0]....
.L_723:
        /*002c*/ 	.word	0x00000010


	//----- nvinfo : EIATTR_MAX_THREADS
	.align		4
.L_724:
        /*0030*/ 	.byte	0x04, 0x05
        /*0032*/ 	.short	(.L_726 - .L_725)
.L_725:
        /*0034*/ 	.word	0x00000200
        /*0038*/ 	.word	0x00000001
        /*003c*/ 	.word	0x00000001


	//----- nvinfo : EIATTR_CBANK_PARAM_SIZE
	.align		4
.L_726:
        /*0040*/ 	.byte	0x03, 0x19
        /*0042*/ 	.short	0x0a80


	//----- nvinfo : EIATTR_PARAM_CBANK
	.align		4
        /*0044*/ 	.byte	0x04, 0x0a
        /*0046*/ 	.short	(.L_728 - .L_727)
	.align		4
.L_727:
        /*0048*/ 	.word	index@(.nv.constant0._ZN7cutlass13device_kernelIN5flash11enable_sm90INS1_16FlashAttnFwdSm90INS1_25CollectiveMainloopFwdSm90ILi2EN4cute5tupleIJNS5_1CILi1EEES8_S8_EEENS6_IJNS7_ILi192EEENS7_ILi128EEENS7_ILi96EEEEEELi96ENS_6half_tEfNS_4arch4Sm90ELb0ELb1ELb1ELb1ELb0ELb1ELb0ELb0ELb1ELb1ELb0ELb0EEENS1_21CollectiveEpilogueFwdINS6_IJSA_SC_SB_EEES9_SE_SG_Li384ELb1ELb1ELb0ELb0EEENS1_36VarlenDynamicPersistentTileSchedulerILi192ELi128ELi384ELi128ELb0ELb1ELb1ELb1ELb0ELb1EEEEEEEEEvNT_6ParamsE)
        /*004c*/ 	.short	0x0380
        /*004e*/ 	.short	0x0a80


	//----- nvinfo : EIATTR_SW_WAR
	.align		4
.L_728:
        /*0050*/ 	.byte	0x04, 0x36
        /*0052*/ 	.short	(.L_730 - .L_729)
.L_729:
        /*0054*/ 	.word	0x00000008
.L_730:


//--------------------- .nv.info._ZN7cutlass13device_kernelIN5flash11enable_sm90INS1_16FlashAttnFwdSm90INS1_25CollectiveMainloopFwdSm90ILi2EN4cute5tupleIJNS5_1CILi1EEES8_S8_EEENS6_IJNS7_ILi192EEENS7_ILi144EEENS7_ILi96EEEEEELi96ENS_6half_tEfNS_4arch4Sm90ELb1ELb0ELb1ELb0ELb0ELb0ELb0ELb0ELb1ELb1ELb0ELb0EEENS1_21CollectiveEpilogueFwdINS6_IJSA_SC_SB_EEES9_SE_SG_Li384ELb0ELb1ELb0ELb0EEENS1_30DynamicPersistentTileSchedulerILi384ELi128ELb0ELb1ELb1EEEEEEEEEvNT_6ParamsE --------------------------
	.section	.nv.info._ZN7cutlass13device_kernelIN5flash11enable_sm90INS1_16FlashAttnFwdSm90INS1_25CollectiveMainloopFwdSm90ILi2EN4cute5tupleIJNS5_1CILi1EEES8_S8_EEENS6_IJNS7_ILi192EEENS7_ILi144EEENS7_ILi96EEEEEELi96ENS_6half_tEfNS_4arch4Sm90ELb1ELb0ELb1ELb0ELb0ELb0ELb0ELb0ELb1ELb1ELb0ELb0EEENS1_21CollectiveEpilogueFwdINS6_IJSA_SC_SB_EEES9_SE_SG_Li384ELb0ELb1ELb0ELb0EEENS1_30DynamicPersistentTileSchedulerILi384ELi128ELb0ELb1ELb1EEEEEEEEEvNT_6ParamsE,"",@"SHT_CUDA_INFO"
	.sectionflags	@""
	.align	4


	//----- nvinfo : EIATTR_CUDA_API_VERSION
	.align		4
        /*0000*/ 	.byte	0x04, 0x37
        /*0002*/ 	.short	(.L_732 - .L_731)
.L_731:
        /*0004*/ 	.word	0x00000082


	//----- nvinfo : EIATTR_KPARAM_INFO
	.align		4
.L_732:
        /*0008*/ 	.byte	0x04, 0x17
        /*000a*/ 	.short	(.L_734 - .L_733)
.L_733:
        /*000c*/ 	.word	0x00000000
        /*0010*/ 	.short	0x0000
        /*0012*/ 	.short	0x0000
        /*0014*/ 	.byte	0x00, 0xf0, 0x01, 0x2a


	//----- nvinfo : EIATTR_SPARSE_MMA_MASK
	.align		4
.L_734:
        /*0018*/ 	.byte	0x03, 0x50
        /*001a*/ 	.short	0x0000


	//----- nvinfo : EIATTR_MAXREG_COUNT
	.align		4
        /*001c*/ 	.byte	0x03, 0x1b
        /*001e*/ 	.short	0x0080


	//----- nvinfo : EIATTR_MERCURY_ISA_VERSION
	.align		4
        /*0020*/ 	.byte	0x03, 0x5f
        /*0022*/ 	.short	0x0101


	//----- nvinfo : EIATTR_VRC_CTA_INIT_COUNT
	.align		4
        /*0024*/ 	.byte	0x02, 0x4a
	.zero		1
	.zero		1


	//----- nvinfo : EIATTR_EXIT_INSTR_OFFSETS
	.align		4
        /*0028*/ 	.byte	0x04, 0x1c
        /*002a*/ 	.short	(.L_736 - .L_735)


	//   ....[0]....
.L_735:
        /*002c*/ 	.word	0x00000010


	//----- nvinfo : EIATTR_MAX_THREADS
	.align		4
.L_736:
        /*0030*/ 	.byte	0x04, 0x05
        /*0032*/ 	.short	(.L_738 - .L_737)
.L_737:
        /*0034*/ 	.word	0x00000200
        /*0038*/ 	.word	0x00000001
        /*003c*/ 	.word	0x00000001


	//----- nvinfo : EIATTR_CBANK_PARAM_SIZE
	.align		4
.L_738:
        /*0040*/ 	.byte	0x03, 0x19
        /*0042*/ 	.short	0x0a80


	//----- nvinfo : EIATTR_PARAM_CBANK
	.align		4
        /*0044*/ 	.byte	0x04, 0x0a
        /*0046*/ 	.short	(.L_740 - .L_739)
	.align		4
.L_739:
        /*0048*/ 	.word	index@(.nv.constant0._ZN7cutlass13device_kernelIN5flash11enable_sm90INS1_16FlashAttnFwdSm90INS1_25CollectiveMainloopFwdSm90ILi2EN4cute5tupleIJNS5_1CILi1EEES8_S8_EEENS6_IJNS7_ILi192EEENS7_ILi144EEENS7_ILi96EEEEEELi96ENS_6half_tEfNS_4arch4Sm90ELb1ELb0ELb1ELb0ELb0ELb0ELb0ELb0ELb1ELb1ELb0ELb0EEENS1_21CollectiveEpilogueFwdINS6_IJSA_SC_SB_EEES9_SE_SG_Li384ELb0ELb1ELb0ELb0EEENS1_30DynamicPersistentTileSchedulerILi384ELi128ELb0ELb1ELb1EEEEEEEEEvNT_6ParamsE)
        /*004c*/ 	.short	0x0380
        /*004e*/ 	.short	0x0a80


	//----- nvinfo : EIATTR_SW_WAR
	.align		4
.L_740:
        /*0050*/ 	.byte	0x04, 0x36
        /*0052*/ 	.short	(.L_742 - .L_741)
.L_741:
        /*0054*/ 	.word	0x00000008
.L_742:


//--------------------- .nv.info._ZN7cutlass13device_kernelIN5flash11enable_sm90INS1_16FlashAttnFwdSm90INS1_25CollectiveMainloopFwdSm90ILi2EN4cute5tupleIJNS5_1CILi1EEES8_S8_EEENS6_IJNS7_ILi192EEENS7_ILi144EEENS7_ILi96EEEEEELi96ENS_6half_tEfNS_4arch4Sm90ELb1ELb0ELb1ELb1ELb0ELb0ELb0ELb0ELb1ELb1ELb0ELb0EEENS1_21CollectiveEpilogueFwdINS6_IJSA_SC_SB_EEES9_SE_SG_Li384ELb1ELb1ELb0ELb0EEENS1_36VarlenDynamicPersistentTileSchedulerILi192ELi144ELi384ELi128ELb0ELb1ELb1ELb1ELb1ELb1EEEEEEEEEvNT_6ParamsE --------------------------
	.section	.nv.info._ZN7cutlass13device_kernelIN5flash11enable_sm90INS1_16FlashAttnFwdSm90INS1_25CollectiveMainloopFwdSm90ILi2EN4cute5tupleIJNS5_1CILi1EEES8_S8_EEENS6_IJNS7_ILi192EEENS7_ILi144EEENS7_ILi96EEEEEELi96ENS_6half_tEfNS_4arch4Sm90ELb1ELb0ELb1ELb1ELb0ELb0ELb0ELb0ELb1ELb1ELb0ELb0EEENS1_21CollectiveEpilogueFwdINS6_IJSA_SC_SB_EEES9_SE_SG_Li384ELb1ELb1ELb0ELb0EEENS1_36VarlenDynamicPersistentTileSchedulerILi192ELi144ELi384ELi128ELb0ELb1ELb1ELb1ELb1ELb1EEEEEEEEEvNT_6ParamsE,"",@"SHT_CUDA_INFO"
	.sectionflags	@""
	.align	4


	//----- nvinfo : EIATTR_CUDA_API_VERSION
	.align		4
        /*0000*/ 	.byte	0x04, 0x37
        /*0002*/ 	.short	(.L_744 - .L_743)
.L_743:
        /*0004*/ 	.word	0x00000082


	//----- nvinfo : EIATTR_KPARAM_INFO
	.align		4
.L_744:
        /*0008*/ 	.byte	0x04, 0x17
        /*000a*/ 	.short	(.L_746 - .L_745)
.L_745:
        /*000c*/ 	.word	0x00000000
        /*0010*/ 	.short	0x0000
        /*0012*/ 	.short	0x0000
        /*0014*/ 	.byte	0x00, 0xf0, 0x01, 0x2a


	//----- nvinfo : EIATTR_SPARSE_MMA_MASK
	.align		4
.L_746:
        /*0018*/ 	.byte	0x03, 0x50
        /*001a*/ 	.short	0x0000


	//----- nvinfo : EIATTR_MAXREG_COUNT
	.align		4
        /*001c*/ 	.byte	0x03, 0x1b
        /*001e*/ 	.short	0x0080


	//----- nvinfo : EIATTR_MERCURY_ISA_VERSION
	.align		4
        /*0020*/ 	.byte	0x03, 0x5f
        /*0022*/ 	.short	0x0101


	//----- nvinfo : EIATTR_VRC_CTA_INIT_COUNT
	.align		4
        /*0024*/ 	.byte	0x02, 0x4a
	.zero		1
	.zero		1


	//----- nvinfo : EIATTR_EXIT_INSTR_OFFSETS
	.align		4
        /*0028*/ 	.byte	0x04, 0x1c
        /*002a*/ 	.short	(.L_748 - .L_747)


	//   ....[0]....
.L_747:
        /*002c*/ 	.word	0x00000010


	//----- nvinfo : EIATTR_MAX_THREADS
	.align		4
.L_748:
        /*0030*/ 	.byte	0x04, 0x05
        /*0032*/ 	.short	(.L_750 - .L_749)
.L_749:
        /*0034*/ 	.word	0x00000200
        /*0038*/ 	.word	0x00000001
        /*003c*/ 	.word	0x00000001


	//----- nvinfo : EIATTR_CBANK_PARAM_SIZE
	.align		4
.L_750:
        /*0040*/ 	.byte	0x03, 0x19
        /*0042*/ 	.short	0x0a80


	//----- nvinfo : EIATTR_PARAM_CBANK
	.align		4
        /*0044*/ 	.byte	0x04, 0x0a
        /*0046*/ 	.short	(.L_752 - .L_751)
	.align		4
.L_751:
        /*0048*/ 	.word	index@(.nv.constant0._ZN7cutlass13device_kernelIN5flash11enable_sm90INS1_16FlashAttnFwdSm90INS1_25CollectiveMainloopFwdSm90ILi2EN4cute5tupleIJNS5_1CILi1EEES8_S8_EEENS6_IJNS7_ILi192EEENS7_ILi144EEENS7_ILi96EEEEEELi96ENS_6half_tEfNS_4arch4Sm90ELb1ELb0ELb1ELb1ELb0ELb0ELb0ELb0ELb1ELb1ELb0ELb0EEENS1_21CollectiveEpilogueFwdINS6_IJSA_SC_SB_EEES9_SE_SG_Li384ELb1ELb1ELb0ELb0EEENS1_36VarlenDynamicPersistentTileSchedulerILi192ELi144ELi384ELi128ELb0ELb1ELb1ELb1ELb1ELb1EEEEEEEEEvNT_6ParamsE)
        /*004c*/ 	.short	0x0380
        /*004e*/ 	.short	0x0a80


	//----- nvinfo : EIATTR_SW_WAR
	.align		4
.L_752:
        /*0050*/ 	.byte	0x04, 0x36
        /*0052*/ 	.short	(.L_754 - .L_753)
.L_753:
        /*0054*/ 	.word	0x00000008
.L_754:


//--------------------- .nv.info._ZN7cutlass13device_kernelIN5flash11enable_sm90INS1_16FlashAttnFwdSm90INS1_25CollectiveMainloopFwdSm90ILi2EN4cute5tupleIJNS5_1CILi1EEES8_S8_EEENS6_IJNS7_ILi192EEENS7_ILi144EEENS7_ILi96EEEEEELi96ENS_6half_tEfNS_4arch4Sm90ELb1ELb0ELb1ELb1ELb0ELb1ELb0ELb0ELb1ELb1ELb0ELb0EEENS1_21CollectiveEpilogueFwdINS6_IJSA_SC_SB_EEES9_SE_SG_Li384ELb1ELb1ELb0ELb0EEENS1_36VarlenDynamicPersistentTileSchedulerILi192ELi144ELi384ELi128ELb0ELb1ELb1ELb1ELb1ELb1EEEEEEEEEvNT_6ParamsE --------------------------
	.section	.nv.info._ZN7cutlass13device_kernelIN5flash11enable_sm90INS1_16FlashAttnFwdSm90INS1_25CollectiveMainloopFwdSm90ILi2EN4cute5tupleIJNS5_1CILi1EEES8_S8_EEENS6_IJNS7_ILi192EEENS7_ILi144EEENS7_ILi96EEEEEELi96ENS_6half_tEfNS_4arch4Sm90ELb1ELb0ELb1ELb1ELb0ELb1ELb0ELb0ELb1ELb1ELb0ELb0EEENS1_21CollectiveEpilogueFwdINS6_IJSA_SC_SB_EEES9_SE_SG_Li384ELb1ELb1ELb0ELb0EEENS1_36VarlenDynamicPersistentTileSchedulerILi192ELi144ELi384ELi128ELb0ELb1ELb1ELb1ELb1ELb1EEEEEEEEEvNT_6ParamsE,"",@"SHT_CUDA_INFO"
	.sectionflags	@""
	.align	4


	//----- nvinfo : EIATTR_CUDA_API_VERSION
	.align		4
        /*0000*/ 	.byte	0x04, 0x37
        /*0002*/ 	.short	(.L_756 - .L_755)
.L_755:
        /*0004*/ 	.word	0x00000082


	//----- nvinfo : EIATTR_KPARAM_INFO
	.align		4
.L_756:
        /*0008*/ 	.byte	0x04, 0x17
        /*000a*/ 	.short	(.L_758 - .L_757)
.L_757:
        /*000c*/ 	.word	0x00000000
        /*0010*/ 	.short	0x0000
        /*0012*/ 	.short	0x0000
        /*0014*/ 	.byte	0x00, 0xf0, 0x01, 0x2a


	//----- nvinfo : EIATTR_SPARSE_MMA_MASK
	.align		4
.L_758:
        /*0018*/ 	.byte	0x03, 0x50
        /*001a*/ 	.short	0x0000


	//----- nvinfo : EIATTR_MAXREG_COUNT
	.align		4
        /*001c*/ 	.byte	0x03, 0x1b
        /*001e*/ 	.short	0x0080


	//----- nvinfo : EIATTR_MERCURY_ISA_VERSION
	.align		4
        /*0020*/ 	.byte	0x03, 0x5f
        /*0022*/ 	.short	0x0101


	//----- nvinfo : EIATTR_VRC_CTA_INIT_COUNT
	.align		4
        /*0024*/ 	.byte	0x02, 0x4a
	.zero		1
	.zero		1


	//----- nvinfo : EIATTR_EXIT_INSTR_OFFSETS
	.align		4
        /*0028*/ 	.byte	0x04, 0x1c
        /*002a*/ 	.short	(.L_760 - .L_759)


	//   ....[0]....
.L_759:
        /*002c*/ 	.word	0x00000010


	//----- nvinfo : EIATTR_MAX_THREADS
	.align		4
.L_760:
        /*0030*/ 	.byte	0x04, 0x05
        /*0032*/ 	.short	(.L_762 - .L_761)
.L_761:
        /*0034*/ 	.word	0x00000200
        /*0038*/ 	.word	0x00000001
        /*003c*/ 	.word	0x00000001


	//----- nvinfo : EIATTR_CBANK_PARAM_SIZE
	.align		4
.L_762:
        /*0040*/ 	.byte	0x03, 0x19
        /*0042*/ 	.short	0x0a80


	//----- nvinfo : EIATTR_PARAM_CBANK
	.align		4
        /*0044*/ 	.byte	0x04, 0x0a
        /*0046*/ 	.short	(.L_764 - .L_763)
	.align		4
.L_763:
        /*0048*/ 	.word	index@(.nv.constant0._ZN7cutlass13device_kernelIN5flash11enable_sm90INS1_16FlashAttnFwdSm90INS1_25CollectiveMainloopFwdSm90ILi2EN4cute5tupleIJNS5_1CILi1EEES8_S8_EEENS6_IJNS7_ILi192EEENS7_ILi144EEENS7_ILi96EEEEEELi96ENS_6half_tEfNS_4arch4Sm90ELb1ELb0ELb1ELb1ELb0ELb1ELb0ELb0ELb1ELb1ELb0ELb0EEENS1_21CollectiveEpilogueFwdINS6_IJSA_SC_SB_EEES9_SE_SG_Li384ELb1ELb1ELb0ELb0EEENS1_36VarlenDynamicPersistentTileSchedulerILi192ELi144ELi384ELi128ELb0ELb1ELb1ELb1ELb1ELb1EEEEEEEEEvNT_6ParamsE)
        /*004c*/ 	.short	0x0380
        /*004e*/ 	.short	0x0a80


	//----- nvinfo : EIATTR_SW_WAR
	.align		4
.L_764:
        /*0050*/ 	.byte	0x04, 0x36
        /*0052*/ 	.short	(.L_766 - .L_765)
.L_765:
        /*0054*/ 	.word	0x00000008
.L_766:


//--------------------- .nv.info._ZN7cutlass13device_kernelIN5flash11enable_sm90INS1_16FlashAttnFwdSm90INS1_25CollectiveMainloopFwdSm90ILi2EN4cute5tupleIJNS5_1CILi1EEES8_S8_EEENS6_IJNS7_ILi192EEESA_NS7_ILi64EEEEEELi64ENS_6half_tEfNS_4arch4Sm90ELb0ELb0ELb1ELb0ELb0ELb0ELb0ELb0ELb1ELb1ELb0ELb0EEENS1_21CollectiveEpilogueFwdINS6_IJSA_SB_SA_EEES9_SD_SF_Li384ELb0ELb1ELb0ELb0EEENS1_29StaticPersistentTileSchedulerILb0EEEEEEEEEvNT_6ParamsE --------------------------
	.section	.nv.info._ZN7cutlass13device_kernelIN5flash11enable_sm90INS1_16FlashAttnFwdSm90INS1_25CollectiveMainloopFwdSm90ILi2EN4cute5tupleIJNS5_1CILi1EEES8_S8_EEENS6_IJNS7_ILi192EEESA_NS7_ILi64EEEEEELi64ENS_6half_tEfNS_4arch4Sm90ELb0ELb0ELb1ELb0ELb0ELb0ELb0ELb0ELb1ELb1ELb0ELb0EEENS1_21CollectiveEpilogueFwdINS6_IJSA_SB_SA_EEES9_SD_SF_Li384ELb0ELb1ELb0ELb0EEENS1_29StaticPersistentTileSchedulerILb0EEEEEEEEEvNT_6ParamsE,"",@"SHT_CUDA_INFO"
	.sectionflags	@""
	.align	4


	//----- nvinfo : EIATTR_CUDA_API_VERSION
	.align		4
        /*0000*/ 	.byte	0x04, 0x37
        /*0002*/ 	.short	(.L_768 - .L_767)
.L_767:
        /*0004*/ 	.word	0x00000082


	//----- nvinfo : EIATTR_KPARAM_INFO
	.align		4
.L_768:
        /*0008*/ 	.byte	0x04, 0x17
        /*000a*/ 	.short	(.L_770 - .L_769)
.L_769:
        /*000c*/ 	.word	0x00000000
        /*0010*/ 	.short	0x0000
        /*0012*/ 	.short	0x0000
        /*0014*/ 	.byte	0x00, 0xf0, 0x01, 0x28


	//----- nvinfo : EIATTR_SPARSE_MMA_MASK
	.align		4
.L_770:
        /*0018*/ 	.byte	0x03, 0x50
        /*001a*/ 	.short	0x0000


	//----- nvinfo : EIATTR_MAXREG_COUNT
	.align		4
        /*001c*/ 	.byte	0x03, 0x1b
        /*001e*/ 	.short	0x0080


	//----- nvinfo : EIATTR_MERCURY_ISA_VERSION
	.align		4
        /*0020*/ 	.byte	0x03, 0x5f
        /*0022*/ 	.short	0x0101


	//----- nvinfo : EIATTR_VRC_CTA_INIT_COUNT
	.align		4
        /*0024*/ 	.byte	0x02, 0x4a
	.zero		1
	.zero		1


	//----- nvinfo : EIATTR_EXIT_INSTR_OFFSETS
	.align		4
        /*0028*/ 	.byte	0x04, 0x1c
        /*002a*/ 	.short	(.L_772 - .L_771)


	//   ....[0]....
.L_771:
        /*002c*/ 	.word	0x00000010


	//----- nvinfo : EIATTR_MAX_THREADS
	.align		4
.L_772:
        /*0030*/ 	.byte	0x04, 0x05
        /*0032*/ 	.short	(.L_774 - .L_773)
.L_773:
        /*0034*/ 	.word	0x00000200
        /*0038*/ 	.word	0x00000001
        /*003c*/ 	.word	0x00000001


	//----- nvinfo : EIATTR_CBANK_PARAM_SIZE
	.align		4
.L_774:
        /*0040*/ 	.byte	0x03, 0x19
        /*0042*/ 	.short	0x0a00


	//----- nvinfo : EIATTR_PARAM_CBANK
	.align		4
        /*0044*/ 	.byte	0x04, 0x0a
        /*0046*/ 	.short	(.L_776 - .L_775)
	.align		4
.L_775:
        /*0048*/ 	.word	index@(.nv.constant0._ZN7cutlass13device_kernelIN5flash11enable_sm90INS1_16FlashAttnFwdSm90INS1_25CollectiveMainloopFwdSm90ILi2EN4cute5tupleIJNS5_1CILi1EEES8_S8_EEENS6_IJNS7_ILi192EEESA_NS7_ILi64EEEEEELi64ENS_6half_tEfNS_4arch4Sm90ELb0ELb0ELb1ELb0ELb0ELb0ELb0ELb0ELb1ELb1ELb0ELb0EEENS1_21CollectiveEpilogueFwdINS6_IJSA_SB_SA_EEES9_SD_SF_Li384ELb0ELb1ELb0ELb0EEENS1_29StaticPersistentTileSchedulerILb0EEEEEEEEEvNT_6ParamsE)
        /*004c*/ 	.short	0x0380
        /*004e*/ 	.short	0x0a00


	//----- nvinfo : EIATTR_SW_WAR
	.align		4
.L_776:
        /*0050*/ 	.byte	0x04, 0x36
        /*0052*/ 	.short	(.L_778 - .L_777)
.L_777:
        /*0054*/ 	.word	0x00000008
.L_778:


//--------------------- .nv.info._ZN7cutlass13device_kernelIN5flash11enable_sm90INS1_16FlashAttnFwdSm90INS1_25CollectiveMainloopFwdSm90ILi2EN4cute5tupleIJNS5_1CILi1EEES8_S8_EEENS6_IJNS7_ILi192EEESA_NS7_ILi64EEEEEELi64ENS_6half_tEfNS_4arch4Sm90ELb0ELb0ELb1ELb1ELb0ELb0ELb0ELb0ELb1ELb1ELb0ELb0EEENS1_21CollectiveEpilogueFwdINS6_IJSA_SB_SA_EEES9_SD_SF_Li384ELb1ELb1ELb0ELb0EEENS1_36VarlenDynamicPersistentTileSchedulerILi192ELi192ELi384ELi128ELb0ELb1ELb1ELb0ELb1ELb1EEEEEEEEEvNT_6ParamsE --------------------------
	.section	.nv.info._ZN7cutlass13device_kernelIN5flash11enable_sm90INS1_16FlashAttnFwdSm90INS1_25CollectiveMainloopFwdSm90ILi2EN4cute5tupleIJNS5_1CILi1EEES8_S8_EEENS6_IJNS7_ILi192EEESA_NS7_ILi64EEEEEELi64ENS_6half_tEfNS_4arch4Sm90ELb0ELb0ELb1ELb1ELb0ELb0ELb0ELb0ELb1ELb1ELb0ELb0EEENS1_21CollectiveEpilogueFwdINS6_IJSA_SB_SA_EEES9_SD_SF_Li384ELb1ELb1ELb0ELb0EEENS1_36VarlenDynamicPersistentTileSchedulerILi192ELi192ELi384ELi128ELb0ELb1ELb1ELb0ELb1ELb1EEEEEEEEEvNT_6ParamsE,"",@"SHT_CUDA_INFO"
	.sectionflags	@""
	.align	4


	//----- nvinfo : EIATTR_CUDA_API_VERSION
	.align		4
        /*0000*/ 	.byte	0x04, 0x37
        /*0002*/ 	.short	(.L_780 - .L_779)
.L_779:
        /*0004*/ 	.word	0x00000082


	//----- nvinfo : EIATTR_KPARAM_INFO
	.align		4
.L_780:
        /*0008*/ 	.byte	0x04, 0x17
        /*000a*/ 	.short	(.L_782 - .L_781)
.L_781:
        /*000c*/ 	.word	0x00000000
        /*0010*/ 	.short	0x0000
        /*0012*/ 	.short	0x0000
        /*0014*/ 	.byte	0x00, 0xf0, 0x01, 0x2a


	//----- nvinfo : EIATTR_SPARSE_MMA_MASK
	.align		4
.L_782:
        /*0018*/ 	.byte	0x03, 0x50
        /*001a*/ 	.short	0x0000


	//----- nvinfo : EIATTR_MAXREG_COUNT
	.align		4
        /*001c*/ 	.byte	0x03, 0x1b
        /*001e*/ 	.short	0x0080


	//----- nvinfo : EIATTR_MERCURY_ISA_VERSION
	.align		4
        /*0020*/ 	.byte	0x03, 0x5f
        /*0022*/ 	.short	0x0101


	//----- nvinfo : EIATTR_VRC_CTA_INIT_COUNT
	.align		4
        /*0024*/ 	.byte	0x02, 0x4a
	.zero		1
	.zero		1


	//----- nvinfo : EIATTR_EXIT_INSTR_OFFSETS
	.align		4
        /*0028*/ 	.byte	0x04, 0x1c
        /*002a*/ 	.short	(.L_784 - .L_783)


	//   ....[0]....
.L_783:
        /*002c*/ 	.word	0x00000010


	//----- nvinfo : EIATTR_MAX_THREADS
	.align		4
.L_784:
        /*0030*/ 	.byte	0x04, 0x05
        /*0032*/ 	.short	(.L_786 - .L_785)
.L_785:
        /*0034*/ 	.word	0x00000200
        /*0038*/ 	.word	0x00000001
        /*003c*/ 	.word	0x00000001


	//----- nvinfo : EIATTR_CBANK_PARAM_SIZE
	.align		4
.L_786:
        /*0040*/ 	.byte	0x03, 0x19
        /*0042*/ 	.short	0x0a80


	//----- nvinfo : EIATTR_PARAM_CBANK
	.align		4
        /*0044*/ 	.byte	0x04, 0x0a
        /*0046*/ 	.short	(.L_788 - .L_787)
	.align		4
.L_787:
        /*0048*/ 	.word	index@(.nv.constant0._ZN7cutlass13device_kernelIN5flash11enable_sm90INS1_16FlashAttnFwdSm90INS1_25CollectiveMainloopFwdSm90ILi2EN4cute5tupleIJNS5_1CILi1EEES8_S8_EEENS6_IJNS7_ILi192EEESA_NS7_ILi64EEEEEELi64ENS_6half_tEfNS_4arch4Sm90ELb0ELb0ELb1ELb1ELb0ELb0ELb0ELb0ELb1ELb1ELb0ELb0EEENS1_21CollectiveEpilogueFwdINS6_IJSA_SB_SA_EEES9_SD_SF_Li384ELb1ELb1ELb0ELb0EEENS1_36VarlenDynamicPersistentTileSchedulerILi192ELi192ELi384ELi128ELb0ELb1ELb1ELb0ELb1ELb1EEEEEEEEEvNT_6ParamsE)
        /*004c*/ 	.short	0x0380
        /*004e*/ 	.short	0x0a80


	//----- nvinfo : EIATTR_SW_WAR
	.align		4
.L_788:
        /*0050*/ 	.byte	0x04, 0x36
        /*0052*/ 	.short	(.L_790 - .L_789)
.L_789:
        /*0054*/ 	.word	0x00000008
.L_790:


//--------------------- .nv.info._ZN7cutlass13device_kernelIN5flash11enable_sm90INS1_16FlashAttnFwdSm90INS1_25CollectiveMainloopFwdSm90ILi2EN4cute5tupleIJNS5_1CILi1EEES8_S8_EEENS6_IJNS7_ILi192EEESA_NS7_ILi64EEEEEELi64ENS_6half_tEfNS_4arch4Sm90ELb0ELb0ELb1ELb1ELb0ELb1ELb0ELb0ELb1ELb1ELb0ELb0EEENS1_21CollectiveEpilogueFwdINS6_IJSA_SB_SA_EEES9_SD_SF_Li384ELb1ELb1ELb0ELb0EEENS1_36VarlenDynamicPersistentTileSchedulerILi192ELi192ELi384ELi128ELb0ELb1ELb1ELb0ELb1ELb1EEEEEEEEEvNT_6ParamsE --------------------------
	.section	.nv.info._ZN7cutlass13device_kernelIN5flash11enable_sm90INS1_16FlashAttnFwdSm90INS1_25CollectiveMainloopFwdSm90ILi2EN4cute5tupleIJNS5_1CILi1EEES8_S8_EEENS6_IJNS7_ILi192EEESA_NS7_ILi64EEEEEELi64ENS_6half_tEfNS_4arch4Sm90ELb0ELb0ELb1ELb1ELb0ELb1ELb0ELb0ELb1ELb1ELb0ELb0EEENS1_21CollectiveEpilogueFwdINS6_IJSA_SB_SA_EEES9_SD_SF_Li384ELb1ELb1ELb0ELb0EEENS1_36VarlenDynamicPersistentTileSchedulerILi192ELi192ELi384ELi128ELb0ELb1ELb1ELb0ELb1ELb1EEEEEEEEEvNT_6ParamsE,"",@"SHT_CUDA_INFO"
	.sectionflags	@""
	.align	4


	//----- nvinfo : EIATTR_CUDA_API_VERSION
	.align		4
        /*0000*/ 	.byte	0x04, 0x37
        /*0002*/ 	.short	(.L_792 - .L_791)
.L_791:
        /*0004*/ 	.word	0x00000082


	//----- nvinfo : EIATTR_KPARAM_INFO
	.align		4
.L_792:
        /*0008*/ 	.byte	0x04, 0x17
        /*000a*/ 	.short	(.L_794 - .L_793)
.L_793:
        /*000c*/ 	.word	0x00000000
        /*0010*/ 	.short	0x0000
        /*0012*/ 	.short	0x0000
        /*0014*/ 	.byte	0x00, 0xf0, 0x01, 0x2a


	//----- nvinfo : EIATTR_SPARSE_MMA_MASK
	.align		4
.L_794:
        /*0018*/ 	.byte	0x03, 0x50
        /*001a*/ 	.short	0x0000


	//----- nvinfo : EIATTR_MAXREG_COUNT
	.align		4
        /*001c*/ 	.byte	0x03, 0x1b
        /*001e*/ 	.short	0x0080


	//----- nvinfo : EIATTR_MERCURY_ISA_VERSION
	.align		4
        /*0020*/ 	.byte	0x03, 0x5f
        /*0022*/ 	.short	0x0101


	//----- nvinfo : EIATTR_VRC_CTA_INIT_COUNT
	.align		4
        /*0024*/ 	.byte	0x02, 0x4a
	.zero		1
	.zero		1


	//----- nvinfo : EIATTR_EXIT_INSTR_OFFSETS
	.align		4
        /*0028*/ 	.byte	0x04, 0x1c
        /*002a*/ 	.short	(.L_796 - .L_795)


	//   ....[0]....
.L_795:
        /*002c*/ 	.word	0x00000010


	//----- nvinfo : EIATTR_MAX_THREADS
	.align		4
.L_796:
        /*0030*/ 	.byte	0x04, 0x05
        /*0032*/ 	.short	(.L_798 - .L_797)
.L_797:
        /*0034*/ 	.word	0x00000200
        /*0038*/ 	.word	0x00000001
        /*003c*/ 	.word	0x00000001


	//----- nvinfo : EIATTR_CBANK_PARAM_SIZE
	.align		4
.L_798:
        /*0040*/ 	.byte	0x03, 0x19
        /*0042*/ 	.short	0x0a80


	//----- nvinfo : EIATTR_PARAM_CBANK
	.align		4
        /*0044*/ 	.byte	0x04, 0x0a
        /*0046*/ 	.short	(.L_800 - .L_799)
	.align		4
.L_799:
        /*0048*/ 	.word	index@(.nv.constant0._ZN7cutlass13device_kernelIN5flash11enable_sm90INS1_16FlashAttnFwdSm90INS1_25CollectiveMainloopFwdSm90ILi2EN4cute5tupleIJNS5_1CILi1EEES8_S8_EEENS6_IJNS7_ILi192EEESA_NS7_ILi64EEEEEELi64ENS_6half_tEfNS_4arch4Sm90ELb0ELb0ELb1ELb1ELb0ELb1ELb0ELb0ELb1ELb1ELb0ELb0EEENS1_21CollectiveEpilogueFwdINS6_IJSA_SB_SA_EEES9_SD_SF_Li384ELb1ELb1ELb0ELb0EEENS1_36VarlenDynamicPersistentTileSchedulerILi192ELi192ELi384ELi128ELb0ELb1ELb1ELb0ELb1ELb1EEEEEEEEEvNT_6ParamsE)
        /*004c*/ 	.short	0x0380
        /*004e*/ 	.short	0x0a80


	//----- nvinfo : EIATTR_SW_WAR
	.align		4
.L_800:
        /*0050*/ 	.byte	0x04, 0x36
        /*0052*/ 	.short	(.L_802 - .L_801)
.L_801:
        /*0054*/ 	.word	0x00000008
.L_802:


//--------------------- .nv.info._ZN7cutlass13device_kernelIN5flash11enable_sm90INS1_16FlashAttnFwdSm90INS1_25CollectiveMainloopFwdSm90ILi2EN4cute5tupleIJNS5_1CILi1EEES8_S8_EEENS6_IJNS7_ILi192EEENS7_ILi128EEENS7_ILi64EEEEEELi64ENS_6half_tEfNS_4arch4Sm90ELb0ELb1ELb1ELb0ELb0ELb0ELb0ELb1ELb1ELb1ELb0ELb0EEENS1_21CollectiveEpilogueFwdINS6_IJSA_SC_SB_EEES9_SE_SG_Li384ELb0ELb1ELb0ELb0EEENS1_30DynamicPersistentTileSchedulerILi384ELi128ELb0ELb1ELb1EEEEEEEEEvNT_6ParamsE --------------------------
	.section	.nv.info._ZN7cutlass13device_kernelIN5flash11enable_sm90INS1_16FlashAttnFwdSm90INS1_25CollectiveMainloopFwdSm90ILi2EN4cute5tupleIJNS5_1CILi1EEES8_S8_EEENS6_IJNS7_ILi192EEENS7_ILi128EEENS7_ILi64EEEEEELi64ENS_6half_tEfNS_4arch4Sm90ELb0ELb1ELb1ELb0ELb0ELb0ELb0ELb1ELb1ELb1ELb0ELb0EEENS1_21CollectiveEpilogueFwdINS6_IJSA_SC_SB_EEES9_SE_SG_Li384ELb0ELb1ELb0ELb0EEENS1_30DynamicPersistentTileSchedulerILi384ELi128ELb0ELb1ELb1EEEEEEEEEvNT_6ParamsE,"",@"SHT_CUDA_INFO"
	.sectionflags	@""
	.align	4


	//----- nvinfo : EIATTR_CUDA_API_VERSION
	.align		4
        /*0000*/ 	.byte	0x04, 0x37
        /*0002*/ 	.short	(.L_804 - .L_803)
.L_803:
        /*0004*/ 	.word	0x00000082


	//----- nvinfo : EIATTR_KPARAM_INFO
	.align		4
.L_804:
        /*0008*/ 	.byte	0x04, 0x17
        /*000a*/ 	.short	(.L_806 - .L_805)
.L_805:
        /*000c*/ 	.word	0x00000000
        /*0010*/ 	.short	0x0000
        /*0012*/ 	.short	0x0000
        /*0014*/ 	.byte	0x00, 0xf0, 0x01, 0x2a


	//----- nvinfo : EIATTR_SPARSE_MMA_MASK
	.align		4
.L_806:
        /*0018*/ 	.byte	0x03, 0x50
        /*001a*/ 	.short	0x0000


	//----- nvinfo : EIATTR_MAXREG_COUNT
	.align		4
        /*001c*/ 	.byte	0x03, 0x1b
        /*001e*/ 	.short	0x0080


	//----- nvinfo : EIATTR_MERCURY_ISA_VERSION
	.align		4
        /*0020*/ 	.byte	0x03, 0x5f
        /*0022*/ 	.short	0x0101


	//----- nvinfo : EIATTR_VRC_CTA_INIT_COUNT
	.align		4
        /*0024*/ 	.byte	0x02, 0x4a
	.zero		1
	.zero		1


	//----- nvinfo : EIATTR_EXIT_INSTR_OFFSETS
	.align		4
        /*0028*/ 	.byte	0x04, 0x1c
        /*002a*/ 	.short	(.L_808 - .L_807)


	//   ....[0]....
.L_807:
        /*002c*/ 	.word	0x00000010


	//----- nvinfo : EIATTR_MAX_THREADS
	.align		4
.L_808:
        /*0030*/ 	.byte	0x04, 0x05
        /*0032*/ 	.short	(.L_810 - .L_809)
.L_809:
        /*0034*/ 	.word	0x00000200
        /*0038*/ 	.word	0x00000001
        /*003c*/ 	.word	0x00000001


	//----- nvinfo : EIATTR_CBANK_PARAM_SIZE
	.align		4
.L_810:
        /*0040*/ 	.byte	0x03, 0x19
        /*0042*/ 	.short	0x0a80


	//----- nvinfo : EIATTR_PARAM_CBANK
	.align		4
        /*0044*/ 	.byte	0x04, 0x0a
        /*0046*/ 	.short	(.L_812 - .L_811)
	.align		4
.L_811:
        /*0048*/ 	.word	index@(.nv.constant0._ZN7cutlass13device_kernelIN5flash11enable_sm90INS1_16FlashAttnFwdSm90INS1_25CollectiveMainloopFwdSm90ILi2EN4cute5tupleIJNS5_1CILi1EEES8_S8_EEENS6_IJNS7_ILi192EEENS7_ILi128EEENS7_ILi64EEEEEELi64ENS_6half_tEfNS_4arch4Sm90ELb0ELb1ELb1ELb0ELb0ELb0ELb0ELb1ELb1ELb1ELb0ELb0EEENS1_21CollectiveEpilogueFwdINS6_IJSA_SC_SB_EEES9_SE_SG_Li384ELb0ELb1ELb0ELb0EEENS1_30DynamicPersistentTileSchedulerILi384ELi128ELb0ELb1ELb1EEEEEEEEEvNT_6ParamsE)
        /*004c*/ 	.short	0x0380
        /*004e*/ 	.short	0x0a80


	//----- nvinfo : EIATTR_SW_WAR
	.align		4
.L_812:
        /*0050*/ 	.byte	0x04, 0x36
        /*0052*/ 	.short	(.L_814 - .L_813)
.L_813:
        /*0054*/ 	.word	0x00000008
.L_814:


//--------------------- .nv.info._ZN7cutlass13device_kernelIN5flash11enable_sm90INS1_16FlashAttnFwdSm90INS1_25CollectiveMainloopFwdSm90ILi2EN4cute5tupleIJNS5_1CILi1EEES8_S8_EEENS6_IJNS7_ILi192EEENS7_ILi128EEENS7_ILi64EEEEEELi64ENS_6half_tEfNS_4arch4Sm90ELb0ELb1ELb1ELb1ELb0ELb0ELb0ELb1ELb1ELb1ELb0ELb0EEENS1_21CollectiveEpilogueFwdINS6_IJSA_SC_SB_EEES9_SE_SG_Li384ELb1ELb1ELb0ELb0EEENS1_36VarlenDynamicPersistentTileSchedulerILi192ELi128ELi384ELi128ELb0ELb1ELb1ELb1ELb0ELb1EEEEEEEEEvNT_6ParamsE --------------------------
	.section	.nv.info._ZN7cutlass13device_kernelIN5flash11enable_sm90INS1_16FlashAttnFwdSm90INS1_25CollectiveMainloopFwdSm90ILi2EN4cute5tupleIJNS5_1CILi1EEES8_S8_EEENS6_IJNS7_ILi192EEENS7_ILi128EEENS7_ILi64EEEEEELi64ENS_6half_tEfNS_4arch4Sm90ELb0ELb1ELb1ELb1ELb0ELb0ELb0ELb1ELb1ELb1ELb0ELb0EEENS1_21CollectiveEpilogueFwdINS6_IJSA_SC_SB_EEES9_SE_SG_Li384ELb1ELb1ELb0ELb0EEENS1_36VarlenDynamicPersistentTileSchedulerILi192ELi128ELi384ELi128ELb0ELb1ELb1ELb1ELb0ELb1EEEEEEEEEvNT_6ParamsE,"",@"SHT_CUDA_INFO"
	.sectionflags	@""
	.align	4


	//----- nvinfo : EIATTR_CUDA_API_VERSION
	.align		4
        /*0000*/ 	.byte	0x04, 0x37
        /*0002*/ 	.short	(.L_816 - .L_815)
.L_815:
        /*0004*/ 	.word	0x00000082


	//----- nvinfo : EIATTR_KPARAM_INFO
	.align		4
.L_816:
        /*0008*/ 	.byte	0x04, 0x17
        /*000a*/ 	.short	(.L_818 - .L_817)
.L_817:
        /*000c*/ 	.word	0x00000000
        /*0010*/ 	.short	0x0000
        /*0012*/ 	.short	0x0000
        /*0014*/ 	.byte	0x00, 0xf0, 0x01, 0x2a


	//----- nvinfo : EIATTR_SPARSE_MMA_MASK
	.align		4
.L_818:
        /*0018*/ 	.byte	0x03, 0x50
        /*001a*/ 	.short	0x0000


	//----- nvinfo : EIATTR_MAXREG_COUNT
	.align		4
        /*001c*/ 	.byte	0x03, 0x1b
        /*001e*/ 	.short	0x0080


	//----- nvinfo : EIATTR_MERCURY_ISA_VERSION
	.align		4
        /*0020*/ 	.byte	0x03, 0x5f
        /*0022*/ 	.short	0x0101


	//----- nvinfo : EIATTR_VRC_CTA_INIT_COUNT
	.align		4
        /*0024*/ 	.byte	0x02, 0x4a
	.zero		1
	.zero		1


	//----- nvinfo : EIATTR_EXIT_INSTR_OFFSETS
	.align		4
        /*0028*/ 	.byte	0x04, 0x1c
        /*002a*/ 	.short	(.L_820 - .L_819)


	//   ....[0]....
.L_819:
        /*002c*/ 	.word	0x00000010


	//----- nvinfo : EIATTR_MAX_THREADS
	.align		4
.L_820:
        /*0030*/ 	.byte	0x04, 0x05
        /*0032*/ 	.short	(.L_822 - .L_821)
.L_821:
        /*0034*/ 	.word	0x00000200
        /*0038*/ 	.word	0x00000001
        /*003c*/ 	.word	0x00000001


	//----- nvinfo : EIATTR_CBANK_PARAM_SIZE
	.align		4
.L_822:
        /*0040*/ 	.byte	0x03, 0x19
        /*0042*/ 	.short	0x0a80


	//----- nvinfo : EIATTR_PARAM_CBANK
	.align		4
        /*0044*/ 	.byte	0x04, 0x0a
        /*0046*/ 	.short	(.L_824 - .L_823)
	.align		4
.L_823:
        /*0048*/ 	.word	index@(.nv.constant0._ZN7cutlass13device_kernelIN5flash11enable_sm90INS1_16FlashAttnFwdSm90INS1_25CollectiveMainloopFwdSm90ILi2EN4cute5tupleIJNS5_1CILi1EEES8_S8_EEENS6_IJNS7_ILi192EEENS7_ILi128EEENS7_ILi64EEEEEELi64ENS_6half_tEfNS_4arch4Sm90ELb0ELb1ELb1ELb1ELb0ELb0ELb0ELb1ELb1ELb1ELb0ELb0EEENS1_21CollectiveEpilogueFwdINS6_IJSA_SC_SB_EEES9_SE_SG_Li384ELb1ELb1ELb0ELb0EEENS1_36VarlenDynamicPersistentTileSchedulerILi192ELi128ELi384ELi128ELb0ELb1ELb1ELb1ELb0ELb1EEEEEEEEEvNT_6ParamsE)
        /*004c*/ 	.short	0x0380
        /*004e*/ 	.short	0x0a80


	//----- nvinfo : EIATTR_SW_WAR
	.align		4
.L_824:
        /*0050*/ 	.byte	0x04, 0x36
        /*0052*/ 	.short	(.L_826 - .L_825)
.L_825:
        /*0054*/ 	.word	0x00000008
.L_826:


//--------------------- .nv.info._ZN7cutlass13device_kernelIN5flash11enable_sm90INS1_16FlashAttnFwdSm90INS1_25CollectiveMainloopFwdSm90ILi2EN4cute5tupleIJNS5_1CILi1EEES8_S8_EEENS6_IJNS7_ILi192EEENS7_ILi128EEENS7_ILi64EEEEEELi64ENS_6half_tEfNS_4arch4Sm90ELb0ELb1ELb1ELb1ELb0ELb1ELb0ELb1ELb1ELb1ELb0ELb0EEENS1_21CollectiveEpilogueFwdINS6_IJSA_SC_SB_EEES9_SE_SG_Li384ELb1ELb1ELb0ELb0EEENS1_36VarlenDynamicPersistentTileSchedulerILi192ELi128ELi384ELi128ELb0ELb1ELb1ELb1ELb0ELb1EEEEEEEEEvNT_6ParamsE --------------------------
	.section	.nv.info._ZN7cutlass13device_kernelIN5flash11enable_sm90INS1_16FlashAttnFwdSm90INS1_25CollectiveMainloopFwdSm90ILi2EN4cute5tupleIJNS5_1CILi1EEES8_S8_EEENS6_IJNS7_ILi192EEENS7_ILi128EEENS7_ILi64EEEEEELi64ENS_6half_tEfNS_4arch4Sm90ELb0ELb1ELb1ELb1ELb0ELb1ELb0ELb1ELb1ELb1ELb0ELb0EEENS1_21CollectiveEpilogueFwdINS6_IJSA_SC_SB_EEES9_SE_SG_Li384ELb1ELb1ELb0ELb0EEENS1_36VarlenDynamicPersistentTileSchedulerILi192ELi128ELi384ELi128ELb0ELb1ELb1ELb1ELb0ELb1EEEEEEEEEvNT_6ParamsE,"",@"SHT_CUDA_INFO"
	.sectionflags	@""
	.align	4


	//----- nvinfo : EIATTR_CUDA_API_VERSION
	.align		4
        /*0000*/ 	.byte	0x04, 0x37
        /*0002*/ 	.short	(.L_828 - .L_827)
.L_827:
        /*0004*/ 	.word	0x00000082


	//----- nvinfo : EIATTR_KPARAM_INFO
	.align		4
.L_828:
        /*0008*/ 	.byte	0x04, 0x17
        /*000a*/ 	.short	(.L_830 - .L_829)
.L_829:
        /*000c*/ 	.word	0x00000000
        /*0010*/ 	.short	0x0000
        /*0012*/ 	.short	0x0000
        /*0014*/ 	.byte	0x00, 0xf0, 0x01, 0x2a


	//----- nvinfo : EIATTR_SPARSE_MMA_MASK
	.align		4
.L_830:
        /*0018*/ 	.byte	0x03, 0x50
        /*001a*/ 	.short	0x0000


	//----- nvinfo : EIATTR_MAXREG_COUNT
	.align		4
        /*001c*/ 	.byte	0x03, 0x1b
        /*001e*/ 	.short	0x0080


	//----- nvinfo : EIATTR_MERCURY_ISA_VERSION
	.align		4
        /*0020*/ 	.byte	0x03, 0x5f
        /*0022*/ 	.short	0x0101


	//----- nvinfo : EIATTR_VRC_CTA_INIT_COUNT
	.align		4
        /*0024*/ 	.byte	0x02, 0x4a
	.zero		1
	.zero		1


	//----- nvinfo : EIATTR_EXIT_INSTR_OFFSETS
	.align		4
        /*0028*/ 	.byte	0x04, 0x1c
        /*002a*/ 	.short	(.L_832 - .L_831)


	//   ....[0]....
.L_831:
        /*002c*/ 	.word	0x00000010


	//----- nvinfo : EIATTR_MAX_THREADS
	.align		4
.L_832:
        /*0030*/ 	.byte	0x04, 0x05
        /*0032*/ 	.short	(.L_834 - .L_833)
.L_833:
        /*0034*/ 	.word	0x00000200
        /*0038*/ 	.word	0x00000001
        /*003c*/ 	.word	0x00000001


	//----- nvinfo : EIATTR_CBANK_PARAM_SIZE
	.align		4
.L_834:
        /*0040*/ 	.byte	0x03, 0x19
        /*0042*/ 	.short	0x0a80


	//----- nvinfo : EIATTR_PARAM_CBANK
	.align		4
        /*0044*/ 	.byte	0x04, 0x0a
        /*0046*/ 	.short	(.L_836 - .L_835)
	.align		4
.L_835:
        /*0048*/ 	.word	index@(.nv.constant0._ZN7cutlass13device_kernelIN5flash11enable_sm90INS1_16FlashAttnFwdSm90INS1_25CollectiveMainloopFwdSm90ILi2EN4cute5tupleIJNS5_1CILi1EEES8_S8_EEENS6_IJNS7_ILi192EEENS7_ILi128EEENS7_ILi64EEEEEELi64ENS_6half_tEfNS_4arch4Sm90ELb0ELb1ELb1ELb1ELb0ELb1ELb0ELb1ELb1ELb1ELb0ELb0EEENS1_21CollectiveEpilogueFwdINS6_IJSA_SC_SB_EEES9_SE_SG_Li384ELb1ELb1ELb0ELb0EEENS1_36VarlenDynamicPersistentTileSchedulerILi192ELi128ELi384ELi128ELb0ELb1ELb1ELb1ELb0ELb1EEEEEEEEEvNT_6ParamsE)
        /*004c*/ 	.short	0x0380
        /*004e*/ 	.short	0x0a80


	//----- nvinfo : EIATTR_SW_WAR
	.align		4
.L_836:
        /*0050*/ 	.byte	0x04, 0x36
        /*0052*/ 	.short	(.L_838 - .L_837)
.L_837:
        /*0054*/ 	.word	0x00000008
.L_838:


//--------------------- .nv.info._ZN7cutlass13device_kernelIN5flash11enable_sm90INS1_16FlashAttnFwdSm90INS1_25CollectiveMainloopFwdSm90ILi2EN4cute5tupleIJNS5_1CILi1EEES8_S8_EEENS6_IJNS7_ILi192EEENS7_ILi128EEENS7_ILi64EEEEEELi64ENS_6half_tEfNS_4arch4Sm90ELb1ELb0ELb1ELb0ELb0ELb0ELb0ELb1ELb1ELb1ELb0ELb0EEENS1_21CollectiveEpilogueFwdINS6_IJSA_SC_SB_EEES9_SE_SG_Li384ELb0ELb1ELb0ELb0EEENS1_30DynamicPersistentTileSchedulerILi384ELi128ELb0ELb1ELb1EEEEEEEEEvNT_6ParamsE --------------------------
	.section	.nv.info._ZN7cutlass13device_kernelIN5flash11enable_sm90INS1_16FlashAttnFwdSm90INS1_25CollectiveMainloopFwdSm90ILi2EN4cute5tupleIJNS5_1CILi1EEES8_S8_EEENS6_IJNS7_ILi192EEENS7_ILi128EEENS7_ILi64EEEEEELi64ENS_6half_tEfNS_4arch4Sm90ELb1ELb0ELb1ELb0ELb0ELb0ELb0ELb1ELb1ELb1ELb0ELb0EEENS1_21CollectiveEpilogueFwdINS6_IJSA_SC_SB_EEES9_SE_SG_Li384ELb0ELb1ELb0ELb0EEENS1_30DynamicPersistentTileSchedulerILi384ELi128ELb0ELb1ELb1EEEEEEEEEvNT_6ParamsE,"",@"SHT_CUDA_INFO"
	.sectionflags	@""
	.align	4


	//----- nvinfo : EIATTR_CUDA_API_VERSION
	.align		4
        /*0000*/ 	.byte	0x04, 0x37
        /*0002*/ 	.short	(.L_840 - .L_839)
.L_839:
        /*0004*/ 	.word	0x00000082


	//----- nvinfo : EIATTR_KPARAM_INFO
	.align		4
.L_840:
        /*0008*/ 	.byte	0x04, 0x17
        /*000a*/ 	.short	(.L_842 - .L_841)
.L_841:
        /*000c*/ 	.word	0x00000000
        /*0010*/ 	.short	0x0000
        /*0012*/ 	.short	0x0000
        /*0014*/ 	.byte	0x00, 0xf0, 0x01, 0x2a


	//----- nvinfo : EIATTR_SPARSE_MMA_MASK
	.align		4
.L_842:
        /*0018*/ 	.byte	0x03, 0x50
        /*001a*/ 	.short	0x0000


	//----- nvinfo : EIATTR_MAXREG_COUNT
	.align		4
        /*001c*/ 	.byte	0x03, 0x1b
        /*001e*/ 	.short	0x0080


	//----- nvinfo : EIATTR_MERCURY_ISA_VERSION
	.align		4
        /*0020*/ 	.byte	0x03, 0x5f
        /*0022*/ 	.short	0x0101


	//----- nvinfo : EIATTR_VRC_CTA_INIT_COUNT
	.align		4
        /*0024*/ 	.byte	0x02, 0x4a
	.zero		1
	.zero		1


	//----- nvinfo : EIATTR_EXIT_INSTR_OFFSETS
	.align		4
        /*0028*/ 	.byte	0x04, 0x1c
        /*002a*/ 	.short	(.L_844 - .L_843)


	//   ....[0]....
.L_843:
        /*002c*/ 	.word	0x00000010


	//----- nvinfo : EIATTR_MAX_THREADS
	.align		4
.L_844:
        /*0030*/ 	.byte	0x04, 0x05
        /*0032*/ 	.short	(.L_846 - .L_845)
.L_845:
        /*0034*/ 	.word	0x00000200
        /*0038*/ 	.word	0x00000001
        /*003c*/ 	.word	0x00000001


	//----- nvinfo : EIATTR_CBANK_PARAM_SIZE
	.align		4
.L_846:
        /*0040*/ 	.byte	0x03, 0x19
        /*0042*/ 	.short	0x0a80


	//----- nvinfo : EIATTR_PARAM_CBANK
	.align		4
        /*0044*/ 	.byte	0x04, 0x0a
        /*0046*/ 	.short	(.L_848 - .L_847)
	.align		4
.L_847:
        /*0048*/ 	.word	index@(.nv.constant0._ZN7cutlass13device_kernelIN5flash11enable_sm90INS1_16FlashAttnFwdSm90INS1_25CollectiveMainloopFwdSm90ILi2EN4cute5tupleIJNS5_1CILi1EEES8_S8_EEENS6_IJNS7_ILi192EEENS7_ILi128EEENS7_ILi64EEEEEELi64ENS_6half_tEfNS_4arch4Sm90ELb1ELb0ELb1ELb0ELb0ELb0ELb0ELb1ELb1ELb1ELb0ELb0EEENS1_21CollectiveEpilogueFwdINS6_IJSA_SC_SB_EEES9_SE_SG_Li384ELb0ELb1ELb0ELb0EEENS1_30DynamicPersistentTileSchedulerILi384ELi128ELb0ELb1ELb1EEEEEEEEEvNT_6ParamsE)
        /*004c*/ 	.short	0x0380
        /*004e*/ 	.short	0x0a80


	//----- nvinfo : EIATTR_SW_WAR
	.align		4
.L_848:
        /*0050*/ 	.byte	0x04, 0x36
        /*0052*/ 	.short	(.L_850 - .L_849)
.L_849:
        /*0054*/ 	.word	0x00000008
.L_850:


//--------------------- .nv.info._ZN7cutlass13device_kernelIN5flash11enable_sm90INS1_16FlashAttnFwdSm90INS1_25CollectiveMainloopFwdSm90ILi2EN4cute5tupleIJNS5_1CILi1EEES8_S8_EEENS6_IJNS7_ILi192EEENS7_ILi128EEENS7_ILi64EEEEEELi64ENS_6half_tEfNS_4arch4Sm90ELb1ELb0ELb1ELb1ELb0ELb0ELb0ELb1ELb1ELb1ELb0ELb0EEENS1_21CollectiveEpilogueFwdINS6_IJSA_SC_SB_EEES9_SE_SG_Li384ELb1ELb1ELb0ELb0EEENS1_36VarlenDynamicPersistentTileSchedulerILi192ELi128ELi384ELi128ELb0ELb1ELb1ELb1ELb1ELb1EEEEEEEEEvNT_6ParamsE --------------------------
	.section	.nv.info._ZN7cutlass13device_kernelIN5flash11enable_sm90INS1_16FlashAttnFwdSm90INS1_25CollectiveMainloopFwdSm90ILi2EN4cute5tupleIJNS5_1CILi1EEES8_S8_EEENS6_IJNS7_ILi192EEENS7_ILi128EEENS7_ILi64EEEEEELi64ENS_6half_tEfNS_4arch4Sm90ELb1ELb0ELb1ELb1ELb0ELb0ELb0ELb1ELb1ELb1ELb0ELb0EEENS1_21CollectiveEpilogueFwdINS6_IJSA_SC_SB_EEES9_SE_SG_Li384ELb1ELb1ELb0ELb0EEENS1_36VarlenDynamicPersistentTileSchedulerILi192ELi128ELi384ELi128ELb0ELb1ELb1ELb1ELb1ELb1EEEEEEEEEvNT_6ParamsE,"",@"SHT_CUDA_INFO"
	.sectionflags	@""
	.align	4


	//----- nvinfo : EIATTR_CUDA_API_VERSION
	.align		4
        /*0000*/ 	.byte	0x04, 0x37
        /*0002*/ 	.short	(.L_852 - .L_851)
.L_851:
        /*0004*/ 	.word	0x00000082


	//----- nvinfo : EIATTR_KPARAM_INFO
	.align		4
.L_852:
        /*0008*/ 	.byte	0x04, 0x17
        /*000a*/ 	.short	(.L_854 - .L_853)
.L_853:
        /*000c*/ 	.word	0x00000000
        /*0010*/ 	.short	0x0000
        /*0012*/ 	.short	0x0000
        /*0014*/ 	.byte	0x00, 0xf0, 0x01, 0x2a


	//----- nvinfo : EIATTR_SPARSE_MMA_MASK
	.align		4
.L_854:
        /*0018*/ 	.byte	0x03, 0x50
        /*001a*/ 	.short	0x0000


	//----- nvinfo : EIATTR_MAXREG_COUNT
	.align		4
        /*001c*/ 	.byte	0x03, 0x1b
        /*001e*/ 	.short	0x0080


	//----- nvinfo : EIATTR_MERCURY_ISA_VERSION
	.align		4
        /*0020*/ 	.byte	0x03, 0x5f
        /*0022*/ 	.short	0x0101


	//----- nvinfo : EIATTR_VRC_CTA_INIT_COUNT
	.align		4
        /*0024*/ 	.byte	0x02, 0x4a
	.zero		1
	.zero		1


	//----- nvinfo : EIATTR_EXIT_INSTR_OFFSETS
	.align		4
        /*0028*/ 	.byte	0x04, 0x1c
        /*002a*/ 	.short	(.L_856 - .L_855)


	//   ....[0]....
.L_855:
        /*002c*/ 	.word	0x00000010


	//----- nvinfo : EIATTR_MAX_THREADS
	.align		4
.L_856:
        /*0030*/ 	.byte	0x04, 0x05
        /*0032*/ 	.short	(.L_858 - .L_857)
.L_857:
        /*0034*/ 	.word	0x00000200
        /*0038*/ 	.word	0x00000001
        /*003c*/ 	.word	0x00000001


	//----- nvinfo : EIATTR_CBANK_PARAM_SIZE
	.align		4
.L_858:
        /*0040*/ 	.byte	0x03, 0x19
        /*0042*/ 	.short	0x0a80


	//----- nvinfo : EIATTR_PARAM_CBANK
	.align		4
        /*0044*/ 	.byte	0x04, 0x0a
        /*0046*/ 	.short	(.L_860 - .L_859)
	.align		4
.L_859:
        /*0048*/ 	.word	index@(.nv.constant0._ZN7cutlass13device_kernelIN5flash11enable_sm90INS1_16FlashAttnFwdSm90INS1_25CollectiveMainloopFwdSm90ILi2EN4cute5tupleIJNS5_1CILi1EEES8_S8_EEENS6_IJNS7_ILi192EEENS7_ILi128EEENS7_ILi64EEEEEELi64ENS_6half_tEfNS_4arch4Sm90ELb1ELb0ELb1ELb1ELb0ELb0ELb0ELb1ELb1ELb1ELb0ELb0EEENS1_21CollectiveEpilogueFwdINS6_IJSA_SC_SB_EEES9_SE_SG_Li384ELb1ELb1ELb0ELb0EEENS1_36VarlenDynamicPersistentTileSchedulerILi192ELi128ELi384ELi128ELb0ELb1ELb1ELb1ELb1ELb1EEEEEEEEEvNT_6ParamsE)
        /*004c*/ 	.short	0x0380
        /*004e*/ 	.short	0x0a80


	//----- nvinfo : EIATTR_SW_WAR
	.align		4
.L_860:
        /*0050*/ 	.byte	0x04, 0x36
        /*0052*/ 	.short	(.L_862 - .L_861)
.L_861:
        /*0054*/ 	.word	0x00000008
.L_862:


//--------------------- .nv.info._ZN7cutlass13device_kernelIN5flash11enable_sm90INS1_16FlashAttnFwdSm90INS1_25CollectiveMainloopFwdSm90ILi2EN4cute5tupleIJNS5_1CILi1EEES8_S8_EEENS6_IJNS7_ILi192EEENS7_ILi128EEENS7_ILi64EEEEEELi64ENS_6half_tEfNS_4arch4Sm90ELb1ELb0ELb1ELb1ELb0ELb1ELb0ELb1ELb1ELb1ELb0ELb0EEENS1_21CollectiveEpilogueFwdINS6_IJSA_SC_SB_EEES9_SE_SG_Li384ELb1ELb1ELb0ELb0EEENS1_36VarlenDynamicPersistentTileSchedulerILi192ELi128ELi384ELi128ELb0ELb1ELb1ELb1ELb1ELb1EEEEEEEEEvNT_6ParamsE --------------------------
	.section	.nv.info._ZN7cutlass13device_kernelIN5flash11enable_sm90INS1_16FlashAttnFwdSm90INS1_25CollectiveMainloopFwdSm90ILi2EN4cute5tupleIJNS5_1CILi1EEES8_S8_EEENS6_IJNS7_ILi192EEENS7_ILi128EEENS7_ILi64EEEEEELi64ENS_6half_tEfNS_4arch4Sm90ELb1ELb0ELb1ELb1ELb0ELb1ELb0ELb1ELb1ELb1ELb0ELb0EEENS1_21CollectiveEpilogueFwdINS6_IJSA_SC_SB_EEES9_SE_SG_Li384ELb1ELb1ELb0ELb0EEENS1_36VarlenDynamicPersistentTileSchedulerILi192ELi128ELi384ELi128ELb0ELb1ELb1ELb1ELb1ELb1EEEEEEEEEvNT_6ParamsE,"",@"SHT_CUDA_INFO"
	.sectionflags	@""
	.align	4


	//----- nvinfo : EIATTR_CUDA_API_VERSION
	.align		4
        /*0000*/ 	.byte	0x04, 0x37
        /*0002*/ 	.short	(.L_864 - .L_863)
.L_863:
        /*0004*/ 	.word	0x00000082


	//----- nvinfo : EIATTR_KPARAM_INFO
	.align		4
.L_864:
        /*0008*/ 	.byte	0x04, 0x17
        /*000a*/ 	.short	(.L_866 - .L_865)
.L_865:
        /*000c*/ 	.word	0x00000000
        /*0010*/ 	.short	0x0000
        /*0012*/ 	.short	0x0000
        /*0014*/ 	.byte	0x00, 0xf0, 0x01, 0x2a


	//----- nvinfo : EIATTR_SPARSE_MMA_MASK
	.align		4
.L_866:
        /*0018*/ 	.byte	0x03, 0x50
        /*001a*/ 	.short	0x0000


	//----- nvinfo : EIATTR_MAXREG_COUNT
	.align		4
        /*001c*/ 	.byte	0x03, 0x1b
        /*001e*/ 	.short	0x0080


	//----- nvinfo : EIATTR_MERCURY_ISA_VERSION
	.align		4
        /*0020*/ 	.byte	0x03, 0x5f
        /*0022*/ 	.short	0x0101


	//----- nvinfo : EIATTR_VRC_CTA_INIT_COUNT
	.align		4
        /*0024*/ 	.byte	0x02, 0x4a
	.zero		1
	.zero		1


	//----- nvinfo : EIATTR_EXIT_INSTR_OFFSETS
	.align		4
        /*0028*/ 	.byte	0x04, 0x1c
        /*002a*/ 	.short	(.L_868 - .L_867)


	//   ....[0]....
.L_867:
        /*002c*/ 	.word	0x00000010


	//----- nvinfo : EIATTR_MAX_THREADS
	.align		4
.L_868:
        /*0030*/ 	.byte	0x04, 0x05
        /*0032*/ 	.short	(.L_870 - .L_869)
.L_869:
        /*0034*/ 	.word	0x00000200
        /*0038*/ 	.word	0x00000001
        /*003c*/ 	.word	0x00000001


	//----- nvinfo : EIATTR_CBANK_PARAM_SIZE
	.align		4
.L_870:
        /*0040*/ 	.byte	0x03, 0x19
        /*0042*/ 	.short	0x0a80


	//----- nvinfo : EIATTR_PARAM_CBANK
	.align		4
        /*0044*/ 	.byte	0x04, 0x0a
        /*0046*/ 	.short	(.L_872 - .L_871)
	.align		4
.L_871:
        /*0048*/ 	.word	index@(.nv.constant0._ZN7cutlass13device_kernelIN5flash11enable_sm90INS1_16FlashAttnFwdSm90INS1_25CollectiveMainloopFwdSm90ILi2EN4cute5tupleIJNS5_1CILi1EEES8_S8_EEENS6_IJNS7_ILi192EEENS7_ILi128EEENS7_ILi64EEEEEELi64ENS_6half_tEfNS_4arch4Sm90ELb1ELb0ELb1ELb1ELb0ELb1ELb0ELb1ELb1ELb1ELb0ELb0EEENS1_21CollectiveEpilogueFwdINS6_IJSA_SC_SB_EEES9_SE_SG_Li384ELb1ELb1ELb0ELb0EEENS1_36VarlenDynamicPersistentTileSchedulerILi192ELi128ELi384ELi128ELb0ELb1ELb1ELb1ELb1ELb1EEEEEEEEEvNT_6ParamsE)
        /*004c*/ 	.short	0x0380
        /*004e*/ 	.short	0x0a80


	//----- nvinfo : EIATTR_SW_WAR
	.align		4
.L_872:
        /*0050*/ 	.byte	0x04, 0x36
        /*0052*/ 	.short	(.L_874 - .L_873)
.L_873:
        /*0054*/ 	.word	0x00000008
.L_874:


//--------------------- .nv.callgraph             --------------------------
	.section	.nv.callgraph,"",@"SHT_CUDA_CALLGRAPH"
	.align	4
	.sectionentsize	8
	.align		4
        /*0000*/ 	.word	0x00000000
	.align		4
        /*0004*/ 	.word	0xffffffff
	.align		4
        /*0008*/ 	.word	0x00000000
	.align		4
        /*000c*/ 	.word	0xfffffffe
	.align		4
        /*0010*/ 	.word	0x00000000
	.align		4
        /*0014*/ 	.word	0xfffffffd
	.align		4
        /*0018*/ 	.word	0x00000000
	.align		4
        /*001c*/ 	.word	0xfffffffc


//--------------------- .nv.constant4             --------------------------
	.section	.nv.constant4,"a",@progbits
	.align	8
	.align		8
.nv.constant4:
        /*0000*/ 	.dword	_ZN82_INTERNAL_2ba0c958_46_flash_fwd_hdimall_fp16_softcap_packgqa_sm90_cu_21e1f8cb_35824cuda3std3__45__cpo5beginE
	.align		8
        /*0008*/ 	.dword	_ZN82_INTERNAL_2ba0c958_46_flash_fwd_hdimall_fp16_softcap_packgqa_sm90_cu_21e1f8cb_35824cuda3std3__45__cpo3endE
	.align		8
        /*0010*/ 	.dword	_ZN82_INTERNAL_2ba0c958_46_flash_fwd_hdimall_fp16_softcap_packgqa_sm90_cu_21e1f8cb_35824cuda3std3__45__cpo6cbeginE
	.align		8
        /*0018*/ 	.dword	_ZN82_INTERNAL_2ba0c958_46_flash_fwd_hdimall_fp16_softcap_packgqa_sm90_cu_21e1f8cb_35824cuda3std3__45__cpo4cendE
	.align		8
        /*0020*/ 	.dword	_ZN82_INTERNAL_2ba0c958_46_flash_fwd_hdimall_fp16_softcap_packgqa_sm90_cu_21e1f8cb_35824cuda3std3__484_GLOBAL__N__2ba0c958_46_flash_fwd_hdimall_fp16_softcap_packgqa_sm90_cu_21e1f8cb_35826ignoreE
	.align		8
        /*0028*/ 	.dword	_ZN82_INTERNAL_2ba0c958_46_flash_fwd_hdimall_fp16_softcap_packgqa_sm90_cu_21e1f8cb_35824cuda3std3__419piecewise_constructE
	.align		8
        /*0030*/ 	.dword	_ZN82_INTERNAL_2ba0c958_46_flash_fwd_hdimall_fp16_softcap_packgqa_sm90_cu_21e1f8cb_35824cuda3std3__48in_placeE
	.align		8
        /*0038*/ 	.dword	_ZN82_INTERNAL_2ba0c958_46_flash_fwd_hdimall_fp16_softcap_packgqa_sm90_cu_21e1f8cb_35824cuda3std6ranges3__45__cpo4swapE
	.align		8
        /*0040*/ 	.dword	_ZN82_INTERNAL_2ba0c958_46_flash_fwd_hdimall_fp16_softcap_packgqa_sm90_cu_21e1f8cb_35824cuda3std6ranges3__45__cpo9iter_moveE
	.align		8
        /*0048*/ 	.dword	_ZN82_INTERNAL_2ba0c958_46_flash_fwd_hdimall_fp16_softcap_packgqa_sm90_cu_21e1f8cb_35824cute7productE
	.align		8
        /*0050*/ 	.dword	_ZN82_INTERNAL_2ba0c958_46_flash_fwd_hdimall_fp16_softcap_packgqa_sm90_cu_21e1f8cb_35824cute1_E


//--------------------- .text._ZN7cutlass13device_kernelIN5flash11enable_sm90INS1_16FlashAttnFwdSm90INS1_25CollectiveMainloopFwdSm90ILi2EN4cute5tupleIJNS5_1CILi1EEES8_S8_EEENS6_IJNS7_ILi128EEENS7_ILi80EEENS7_ILi256EEEEEELi256ENS_6half_tEfNS_4arch4Sm90ELb0ELb0ELb1ELb0ELb0ELb0ELb0ELb1ELb1ELb1ELb0ELb0EEENS1_21CollectiveEpilogueFwdINS6_IJSA_SC_SB_EEES9_SE_SG_Li256ELb0ELb1ELb0ELb0EEENS1_29StaticPersistentTileSchedulerILb0EEEEEEEEEvNT_6ParamsE --------------------------
	.section	.text._ZN7cutlass13device_kernelIN5flash11enable_sm90INS1_16FlashAttnFwdSm90INS1_25CollectiveMainloopFwdSm90ILi2EN4cute5tupleIJNS5_1CILi1EEES8_S8_EEENS6_IJNS7_ILi128EEENS7_ILi80EEENS7_ILi256EEEEEELi256ENS_6half_tEfNS_4arch4Sm90ELb0ELb0ELb1ELb0ELb0ELb0ELb0ELb1ELb1ELb1ELb0ELb0EEENS1_21CollectiveEpilogueFwdINS6_IJSA_SC_SB_EEES9_SE_SG_Li256ELb0ELb1ELb0ELb0EEENS1_29StaticPersistentTileSchedulerILb0EEEEEEEEEvNT_6ParamsE,"ax",@progbits
	.align	128
.text._ZN7cutlass13device_kernelIN5flash11enable_sm90INS1_16FlashAttnFwdSm90INS1_25CollectiveMainloopFwdSm90ILi2EN4cute5tupleIJNS5_1CILi1EEES8_S8_EEENS6_IJNS7_ILi128EEENS7_ILi80EEENS7_ILi256EEEEEELi256ENS_6half_tEfNS_4arch4Sm90ELb0ELb0ELb1ELb0ELb0ELb0ELb0ELb1ELb1ELb1ELb0ELb0EEENS1_21CollectiveEpilogueFwdINS6_IJSA_SC_SB_EEES9_SE_SG_Li256ELb0ELb1ELb0ELb0EEENS1_29StaticPersistentTileSchedulerILb0EEEEEEEEEvNT_6ParamsE:
        .type           _ZN7cutlass13device_kernelIN5flash11enable_sm90INS1_16FlashAttnFwdSm90INS1_25CollectiveMainloopFwdSm90ILi2EN4cute5tupleIJNS5_1CILi1EEES8_S8_EEENS6_IJNS7_ILi128EEENS7_ILi80EEENS7_ILi256EEEEEELi256ENS_6half_tEfNS_4arch4Sm90ELb0ELb0ELb1ELb0ELb0ELb0ELb0ELb1ELb1ELb1ELb0ELb0EEENS1_21CollectiveEpilogueFwdINS6_IJSA_SC_SB_EEES9_SE_SG_Li256ELb0ELb1ELb0ELb0EEENS1_29StaticPersistentTileSchedulerILb0EEEEEEEEEvNT_6ParamsE,@function
        .size           _ZN7cutlass13device_kernelIN5flash11enable_sm90INS1_16FlashAttnFwdSm90INS1_25CollectiveMainloopFwdSm90ILi2EN4cute5tupleIJNS5_1CILi1EEES8_S8_EEENS6_IJNS7_ILi128EEENS7_ILi80EEENS7_ILi256EEEEEELi256ENS_6half_tEfNS_4arch4Sm90ELb0ELb0ELb1ELb0ELb0ELb0ELb0ELb1ELb1ELb1ELb0ELb0EEENS1_21CollectiveEpilogueFwdINS6_IJSA_SC_SB_EEES9_SE_SG_Li256ELb0ELb1ELb0ELb0EEENS1_29StaticPersistentTileSchedulerILb0EEEEEEEEEvNT_6ParamsE,(.L_x_48 - _ZN7cutlass13device_kernelIN5flash11enable_sm90INS1_16FlashAttnFwdSm90INS1_25CollectiveMainloopFwdSm90ILi2EN4cute5tupleIJNS5_1CILi1EEES8_S8_EEENS6_IJNS7_ILi128EEENS7_ILi80EEENS7_ILi256EEEEEELi256ENS_6half_tEfNS_4arch4Sm90ELb0ELb0ELb1ELb0ELb0ELb0ELb0ELb1ELb1ELb1ELb0ELb0EEENS1_21CollectiveEpilogueFwdINS6_IJSA_SC_SB_EEES9_SE_SG_Li256ELb0ELb1ELb0ELb0EEENS1_29StaticPersistentTileSchedulerILb0EEEEEEEEEvNT_6ParamsE)
        .other          _ZN7cutlass13device_kernelIN5flash11enable_sm90INS1_16FlashAttnFwdSm90INS1_25CollectiveMainloopFwdSm90ILi2EN4cute5tupleIJNS5_1CILi1EEES8_S8_EEENS6_IJNS7_ILi128EEENS7_ILi80EEENS7_ILi256EEEEEELi256ENS_6half_tEfNS_4arch4Sm90ELb0ELb0ELb1ELb0ELb0ELb0ELb0ELb1ELb1ELb1ELb0ELb0EEENS1_21CollectiveEpilogueFwdINS6_IJSA_SC_SB_EEES9_SE_SG_Li256ELb0ELb1ELb0ELb0EEENS1_29StaticPersistentTileSchedulerILb0EEEEEEEEEvNT_6ParamsE,@"STO_CUDA_ENTRY STV_DEFAULT"
_ZN7cutlass13device_kernelIN5flash11enable_sm90INS1_16FlashAttnFwdSm90INS1_25CollectiveMainloopFwdSm90ILi2EN4cute5tupleIJNS5_1CILi1EEES8_S8_EEENS6_IJNS7_ILi128EEENS7_ILi80EEENS7_ILi256EEEEEELi256ENS_6half_tEfNS_4arch4Sm90ELb0ELb0ELb1ELb0ELb0ELb0ELb0ELb1ELb1ELb1ELb0ELb0EEENS1_21CollectiveEpilogueFwdINS6_IJSA_SC_SB_EEES9_SE_SG_Li256ELb0ELb1ELb0ELb0EEENS1_29StaticPersistentTileSchedulerILb0EEEEEEEEEvNT_6ParamsE:
[----:B------:R-:W-:Y:S01]  /*0000*/  LDC R1, c[0x0][0x37c] ;  /* 0x0000df00ff017b82 */ /* 0x000fe20000000800 */
[----:B------:R-:W-:Y:S05]  /*0010*/  EXIT ;  /* 0x000000000000794d */ /* 0x000fea0003800000 */
.L_x_0:
[----:B------:R-:W-:-:S00]  /*0020*/  BRA `(.L_x_0) ;  /* 0xfffffffc00fc7947 */ /* 0x000fc0000383ffff */
[----:B------:R-:W-:-:S00]  /*0030*/  NOP ;  /* 0x0000000000007918 */ /* 0x000fc00000000000 */
        /* <DEDUP_REMOVED lines=12> */
.L_x_48:


//--------------------- .text._ZN7cutlass13device_kernelIN5flash11enable_sm90INS1_16FlashAttnFwdSm90INS1_25CollectiveMainloopFwdSm90ILi2EN4cute5tupleIJNS5_1CILi2EEENS7_ILi1EEES9_EEENS6_IJNS7_ILi128EEENS7_ILi80EEENS7_ILi256EEEEEELi256ENS_6half_tEfNS_4arch4Sm90ELb0ELb0ELb1ELb0ELb0ELb0ELb0ELb1ELb1ELb1ELb0ELb0EEENS1_21CollectiveEpilogueFwdINS6_IJSB_SD_SC_EEESA_SF_SH_Li256ELb0ELb1ELb0ELb0EEENS1_29StaticPersistentTileSchedulerILb0EEEEEEEEEvNT_6ParamsE --------------------------
	.section	.text._ZN7cutlass13device_kernelIN5flash11enable_sm90INS1_16FlashAttnFwdSm90INS1_25CollectiveMainloopFwdSm90ILi2EN4cute5tupleIJNS5_1CILi2EEENS7_ILi1EEES9_EEENS6_IJNS7_ILi128EEENS7_ILi80EEENS7_ILi256EEEEEELi256ENS_6half_tEfNS_4arch4Sm90ELb0ELb0ELb1ELb0ELb0ELb0ELb0ELb1ELb1ELb1ELb0ELb0EEENS1_21CollectiveEpilogueFwdINS6_IJSB_SD_SC_EEESA_SF_SH_Li256ELb0ELb1ELb0ELb0EEENS1_29StaticPersistentTileSchedulerILb0EEEEEEEEEvNT_6ParamsE,"ax",@progbits
	.align	128
.text._ZN7cutlass13device_kernelIN5flash11enable_sm90INS1_16FlashAttnFwdSm90INS1_25CollectiveMainloopFwdSm90ILi2EN4cute5tupleIJNS5_1CILi2EEENS7_ILi1EEES9_EEENS6_IJNS7_ILi128EEENS7_ILi80EEENS7_ILi256EEEEEELi256ENS_6half_tEfNS_4arch4Sm90ELb0ELb0ELb1ELb0ELb0ELb0ELb0ELb1ELb1ELb1ELb0ELb0EEENS1_21CollectiveEpilogueFwdINS6_IJSB_SD_SC_EEESA_SF_SH_Li256ELb0ELb1ELb0ELb0EEENS1_29StaticPersistentTileSchedulerILb0EEEEEEEEEvNT_6ParamsE:
        .type           _ZN7cutlass13device_kernelIN5flash11enable_sm90INS1_16FlashAttnFwdSm90INS1_25CollectiveMainloopFwdSm90ILi2EN4cute5tupleIJNS5_1CILi2EEENS7_ILi1EEES9_EEENS6_IJNS7_ILi128EEENS7_ILi80EEENS7_ILi256EEEEEELi256ENS_6half_tEfNS_4arch4Sm90ELb0ELb0ELb1ELb0ELb0ELb0ELb0ELb1ELb1ELb1ELb0ELb0EEENS1_21CollectiveEpilogueFwdINS6_IJSB_SD_SC_EEESA_SF_SH_Li256ELb0ELb1ELb0ELb0EEENS1_29StaticPersistentTileSchedulerILb0EEEEEEEEEvNT_6ParamsE,@function
        .size           _ZN7cutlass13device_kernelIN5flash11enable_sm90INS1_16FlashAttnFwdSm90INS1_25CollectiveMainloopFwdSm90ILi2EN4cute5tupleIJNS5_1CILi2EEENS7_ILi1EEES9_EEENS6_IJNS7_ILi128EEENS7_ILi80EEENS7_ILi256EEEEEELi256ENS_6half_tEfNS_4arch4Sm90ELb0ELb0ELb1ELb0ELb0ELb0ELb0ELb1ELb1ELb1ELb0ELb0EEENS1_21CollectiveEpilogueFwdINS6_IJSB_SD_SC_EEESA_SF_SH_Li256ELb0ELb1ELb0ELb0EEENS1_29StaticPersistentTileSchedulerILb0EEEEEEEEEvNT_6ParamsE,(.L_x_49 - _ZN7cutlass13device_kernelIN5flash11enable_sm90INS1_16FlashAttnFwdSm90INS1_25CollectiveMainloopFwdSm90ILi2EN4cute5tupleIJNS5_1CILi2EEENS7_ILi1EEES9_EEENS6_IJNS7_ILi128EEENS7_ILi80EEENS7_ILi256EEEEEELi256ENS_6half_tEfNS_4arch4Sm90ELb0ELb0ELb1ELb0ELb0ELb0ELb0ELb1ELb1ELb1ELb0ELb0EEENS1_21CollectiveEpilogueFwdINS6_IJSB_SD_SC_EEESA_SF_SH_Li256ELb0ELb1ELb0ELb0EEENS1_29StaticPersistentTileSchedulerILb0EEEEEEEEEvNT_6ParamsE)
        .other          _ZN7cutlass13device_kernelIN5flash11enable_sm90INS1_16FlashAttnFwdSm90INS1_25CollectiveMainloopFwdSm90ILi2EN4cute5tupleIJNS5_1CILi2EEENS7_ILi1EEES9_EEENS6_IJNS7_ILi128EEENS7_ILi80EEENS7_ILi256EEEEEELi256ENS_6half_tEfNS_4arch4Sm90ELb0ELb0ELb1ELb0ELb0ELb0ELb0ELb1ELb1ELb1ELb0ELb0EEENS1_21CollectiveEpilogueFwdINS6_IJSB_SD_SC_EEESA_SF_SH_Li256ELb0ELb1ELb0ELb0EEENS1_29StaticPersistentTileSchedulerILb0EEEEEEEEEvNT_6ParamsE,@"STO_CUDA_ENTRY STV_DEFAULT"
_ZN7cutlass13device_kernelIN5flash11enable_sm90INS1_16FlashAttnFwdSm90INS1_25CollectiveMainloopFwdSm90ILi2EN4cute5tupleIJNS5_1CILi2EEENS7_ILi1EEES9_EEENS6_IJNS7_ILi128EEENS7_ILi80EEENS7_ILi256EEEEEELi256ENS_6half_tEfNS_4arch4Sm90ELb0ELb0ELb1ELb0ELb0ELb0ELb0ELb1ELb1ELb1ELb0ELb0EEENS1_21CollectiveEpilogueFwdINS6_IJSB_SD_SC_EEESA_SF_SH_Li256ELb0ELb1ELb0ELb0EEENS1_29StaticPersistentTileSchedulerILb0EEEEEEEEEvNT_6ParamsE:
[----:B------:R-:W-:Y:S01]  /*0000*/  LDC R1, c[0x0][0x37c] ;  /* 0x0000df00ff017b82 */ /* 0x000fe20000000800 */
[----:B------:R-:W-:Y:S05]  /*0010*/  EXIT ;  /* 0x000000000000794d */ /* 0x000fea0003800000 */
.L_x_1:
        /* <DEDUP_REMOVED lines=14> */
.L_x_49:


//--------------------- .text._ZN7cutlass13device_kernelIN5flash11enable_sm90INS1_16FlashAttnFwdSm90INS1_25CollectiveMainloopFwdSm90ILi2EN4cute5tupleIJNS5_1CILi1EEES8_S8_EEENS6_IJNS7_ILi128EEENS7_ILi80EEENS7_ILi256EEEEEELi256ENS_6half_tEfNS_4arch4Sm90ELb0ELb0ELb1ELb1ELb0ELb0ELb0ELb1ELb1ELb1ELb0ELb0EEENS1_21CollectiveEpilogueFwdINS6_IJSA_SC_SB_EEES9_SE_SG_Li256ELb1ELb1ELb0ELb0EEENS1_36VarlenDynamicPersistentTileSchedulerILi128ELi80ELi256ELi128ELb0ELb1ELb1ELb0ELb1ELb1EEEEEEEEEvNT_6ParamsE --------------------------
	.section	.text._ZN7cutlass13device_kernelIN5flash11enable_sm90INS1_16FlashAttnFwdSm90INS1_25CollectiveMainloopFwdSm90ILi2EN4cute5tupleIJNS5_1CILi1EEES8_S8_EEENS6_IJNS7_ILi128EEENS7_ILi80EEENS7_ILi256EEEEEELi256ENS_6half_tEfNS_4arch4Sm90ELb0ELb0ELb1ELb1ELb0ELb0ELb0ELb1ELb1ELb1ELb0ELb0EEENS1_21CollectiveEpilogueFwdINS6_IJSA_SC_SB_EEES9_SE_SG_Li256ELb1ELb1ELb0ELb0EEENS1_36VarlenDynamicPersistentTileSchedulerILi128ELi80ELi256ELi128ELb0ELb1ELb1ELb0ELb1ELb1EEEEEEEEEvNT_6ParamsE,"ax",@progbits
	.align	128
.text._ZN7cutlass13device_kernelIN5flash11enable_sm90INS1_16FlashAttnFwdSm90INS1_25CollectiveMainloopFwdSm90ILi2EN4cute5tupleIJNS5_1CILi1EEES8_S8_EEENS6_IJNS7_ILi128EEENS7_ILi80EEENS7_ILi256EEEEEELi256ENS_6half_tEfNS_4arch4Sm90ELb0ELb0ELb1ELb1ELb0ELb0ELb0ELb1ELb1ELb1ELb0ELb0EEENS1_21CollectiveEpilogueFwdINS6_IJSA_SC_SB_EEES9_SE_SG_Li256ELb1ELb1ELb0ELb0EEENS1_36VarlenDynamicPersistentTileSchedulerILi128ELi80ELi256ELi128ELb0ELb1ELb1ELb0ELb1ELb1EEEEEEEEEvNT_6ParamsE:
        .type           _ZN7cutlass13device_kernelIN5flash11enable_sm90INS1_16FlashAttnFwdSm90INS1_25CollectiveMainloopFwdSm90ILi2EN4cute5tupleIJNS5_1CILi1EEES8_S8_EEENS6_IJNS7_ILi128EEENS7_ILi80EEENS7_ILi256EEEEEELi256ENS_6half_tEfNS_4arch4Sm90ELb0ELb0ELb1ELb1ELb0ELb0ELb0ELb1ELb1ELb1ELb0ELb0EEENS1_21CollectiveEpilogueFwdINS6_IJSA_SC_SB_EEES9_SE_SG_Li256ELb1ELb1ELb0ELb0EEENS1_36VarlenDynamicPersistentTileSchedulerILi128ELi80ELi256ELi128ELb0ELb1ELb1ELb0ELb1ELb1EEEEEEEEEvNT_6ParamsE,@function
        .size           _ZN7cutlass13device_kernelIN5flash11enable_sm90INS1_16FlashAttnFwdSm90INS1_25CollectiveMainloopFwdSm90ILi2EN4cute5tupleIJNS5_1CILi1EEES8_S8_EEENS6_IJNS7_ILi128EEENS7_ILi80EEENS7_ILi256EEEEEELi256ENS_6half_tEfNS_4arch4Sm90ELb0ELb0ELb1ELb1ELb0ELb0ELb0ELb1ELb1ELb1ELb0ELb0EEENS1_21CollectiveEpilogueFwdINS6_IJSA_SC_SB_EEES9_SE_SG_Li256ELb1ELb1ELb0ELb0EEENS1_36VarlenDynamicPersistentTileSchedulerILi128ELi80ELi256ELi128ELb0ELb1ELb1ELb0ELb1ELb1EEEEEEEEEvNT_6ParamsE,(.L_x_50 - _ZN7cutlass13device_kernelIN5flash11enable_sm90INS1_16FlashAttnFwdSm90INS1_25CollectiveMainloopFwdSm90ILi2EN4cute5tupleIJNS5_1CILi1EEES8_S8_EEENS6_IJNS7_ILi128EEENS7_ILi80EEENS7_ILi256EEEEEELi256ENS_6half_tEfNS_4arch4Sm90ELb0ELb0ELb1ELb1ELb0ELb0ELb0ELb1ELb1ELb1ELb0ELb0EEENS1_21CollectiveEpilogueFwdINS6_IJSA_SC_SB_EEES9_SE_SG_Li256ELb1ELb1ELb0ELb0EEENS1_36VarlenDynamicPersistentTileSchedulerILi128ELi80ELi256ELi128ELb0ELb1ELb1ELb0ELb1ELb1EEEEEEEEEvNT_6ParamsE)
        .other          _ZN7cutlass13device_kernelIN5flash11enable_sm90INS1_16FlashAttnFwdSm90INS1_25CollectiveMainloopFwdSm90ILi2EN4cute5tupleIJNS5_1CILi1EEES8_S8_EEENS6_IJNS7_ILi128EEENS7_ILi80EEENS7_ILi256EEEEEELi256ENS_6half_tEfNS_4arch4Sm90ELb0ELb0ELb1ELb1ELb0ELb0ELb0ELb1ELb1ELb1ELb0ELb0EEENS1_21CollectiveEpilogueFwdINS6_IJSA_SC_SB_EEES9_SE_SG_Li256ELb1ELb1ELb0ELb0EEENS1_36VarlenDynamicPersistentTileSchedulerILi128ELi80ELi256ELi128ELb0ELb1ELb1ELb0ELb1ELb1EEEEEEEEEvNT_6ParamsE,@"STO_CUDA_ENTRY STV_DEFAULT"
_ZN7cutlass13device_kernelIN5flash11enable_sm90INS1_16FlashAttnFwdSm90INS1_25CollectiveMainloopFwdSm90ILi2EN4cute5tupleIJNS5_1CILi1EEES8_S8_EEENS6_IJNS7_ILi128EEENS7_ILi80EEENS7_ILi256EEEEEELi256ENS_6half_tEfNS_4arch4Sm90ELb0ELb0ELb1ELb1ELb0ELb0ELb0ELb1ELb1ELb1ELb0ELb0EEENS1_21CollectiveEpilogueFwdINS6_IJSA_SC_SB_EEES9_SE_SG_Li256ELb1ELb1ELb0ELb0EEENS1_36VarlenDynamicPersistentTileSchedulerILi128ELi80ELi256ELi128ELb0ELb1ELb1ELb0ELb1ELb1EEEEEEEEEvNT_6ParamsE:
[----:B------:R-:W-:Y:S01]  /*0000*/  LDC R1, c[0x0][0x37c] ;  /* 0x0000df00ff017b82 */ /* 0x000fe20000000800 */
[----:B------:R-:W-:Y:S05]  /*0010*/  EXIT ;  /* 0x000000000000794d */ /* 0x000fea0003800000 */
.L_x_2:
        /* <DEDUP_REMOVED lines=14> */
.L_x_50:


//--------------------- .text._ZN7cutlass13device_kernelIN5flash11enable_sm90INS1_16FlashAttnFwdSm90INS1_25CollectiveMainloopFwdSm90ILi2EN4cute5tupleIJNS5_1CILi1EEES8_S8_EEENS6_IJNS7_ILi128EEENS7_ILi80EEENS7_ILi256EEEEEELi256ENS_6half_tEfNS_4arch4Sm90ELb0ELb0ELb1ELb1ELb0ELb1ELb0ELb1ELb1ELb1ELb0ELb0EEENS1_21CollectiveEpilogueFwdINS6_IJSA_SC_SB_EEES9_SE_SG_Li256ELb1ELb1ELb0ELb0EEENS1_36VarlenDynamicPersistentTileSchedulerILi128ELi80ELi256ELi128ELb0ELb1ELb1ELb0ELb1ELb1EEEEEEEEEvNT_6ParamsE --------------------------
	.section	.text._ZN7cutlass13device_kernelIN5flash11enable_sm90INS1_16FlashAttnFwdSm90INS1_25CollectiveMainloopFwdSm90ILi2EN4cute5tupleIJNS5_1CILi1EEES8_S8_EEENS6_IJNS7_ILi128EEENS7_ILi80EEENS7_ILi256EEEEEELi256ENS_6half_tEfNS_4arch4Sm90ELb0ELb0ELb1ELb1ELb0ELb1ELb0ELb1ELb1ELb1ELb0ELb0EEENS1_21CollectiveEpilogueFwdINS6_IJSA_SC_SB_EEES9_SE_SG_Li256ELb1ELb1ELb0ELb0EEENS1_36VarlenDynamicPersistentTileSchedulerILi128ELi80ELi256ELi128ELb0ELb1ELb1ELb0ELb1ELb1EEEEEEEEEvNT_6ParamsE,"ax",@progbits
	.align	128
.text._ZN7cutlass13device_kernelIN5flash11enable_sm90INS1_16FlashAttnFwdSm90INS1_25CollectiveMainloopFwdSm90ILi2EN4cute5tupleIJNS5_1CILi1EEES8_S8_EEENS6_IJNS7_ILi128EEENS7_ILi80EEENS7_ILi256EEEEEELi256ENS_6half_tEfNS_4arch4Sm90ELb0ELb0ELb1ELb1ELb0ELb1ELb0ELb1ELb1ELb1ELb0ELb0EEENS1_21CollectiveEpilogueFwdINS6_IJSA_SC_SB_EEES9_SE_SG_Li256ELb1ELb1ELb0ELb0EEENS1_36VarlenDynamicPersistentTileSchedulerILi128ELi80ELi256ELi128ELb0ELb1ELb1ELb0ELb1ELb1EEEEEEEEEvNT_6ParamsE:
        .type           _ZN7cutlass13device_kernelIN5flash11enable_sm90INS1_16FlashAttnFwdSm90INS1_25CollectiveMainloopFwdSm90ILi2EN4cute5tupleIJNS5_1CILi1EEES8_S8_EEENS6_IJNS7_ILi128EEENS7_ILi80EEENS7_ILi256EEEEEELi256ENS_6half_tEfNS_4arch4Sm90ELb0ELb0ELb1ELb1ELb0ELb1ELb0ELb1ELb1ELb1ELb0ELb0EEENS1_21CollectiveEpilogueFwdINS6_IJSA_SC_SB_EEES9_SE_SG_Li256ELb1ELb1ELb0ELb0EEENS1_36VarlenDynamicPersistentTileSchedulerILi128ELi80ELi256ELi128ELb0ELb1ELb1ELb0ELb1ELb1EEEEEEEEEvNT_6ParamsE,@function
        .size           _ZN7cutlass13device_kernelIN5flash11enable_sm90INS1_16FlashAttnFwdSm90INS1_25CollectiveMainloopFwdSm90ILi2EN4cute5tupleIJNS5_1CILi1EEES8_S8_EEENS6_IJNS7_ILi128EEENS7_ILi80EEENS7_ILi256EEEEEELi256ENS_6half_tEfNS_4arch4Sm90ELb0ELb0ELb1ELb1ELb0ELb1ELb0ELb1ELb1ELb1ELb0ELb0EEENS1_21CollectiveEpilogueFwdINS6_IJSA_SC_SB_EEES9_SE_SG_Li256ELb1ELb1ELb0ELb0EEENS1_36VarlenDynamicPersistentTileSchedulerILi128ELi80ELi256ELi128ELb0ELb1ELb1ELb0ELb1ELb1EEEEEEEEEvNT_6ParamsE,(.L_x_51 - _ZN7cutlass13device_kernelIN5flash11enable_sm90INS1_16FlashAttnFwdSm90INS1_25CollectiveMainloopFwdSm90ILi2EN4cute5tupleIJNS5_1CILi1EEES8_S8_EEENS6_IJNS7_ILi128EEENS7_ILi80EEENS7_ILi256EEEEEELi256ENS_6half_tEfNS_4arch4Sm90ELb0ELb0ELb1ELb1ELb0ELb1ELb0ELb1ELb1ELb1ELb0ELb0EEENS1_21CollectiveEpilogueFwdINS6_IJSA_SC_SB_EEES9_SE_SG_Li256ELb1ELb1ELb0ELb0EEENS1_36VarlenDynamicPersistentTileSchedulerILi128ELi80ELi256ELi128ELb0ELb1ELb1ELb0ELb1ELb1EEEEEEEEEvNT_6ParamsE)
        .other          _ZN7cutlass13device_kernelIN5flash11enable_sm90INS1_16FlashAttnFwdSm90INS1_25CollectiveMainloopFwdSm90ILi2EN4cute5tupleIJNS5_1CILi1EEES8_S8_EEENS6_IJNS7_ILi128EEENS7_ILi80EEENS7_ILi256EEEEEELi256ENS_6half_tEfNS_4arch4Sm90ELb0ELb0ELb1ELb1ELb0ELb1ELb0ELb1ELb1ELb1ELb0ELb0EEENS1_21CollectiveEpilogueFwdINS6_IJSA_SC_SB_EEES9_SE_SG_Li256ELb1ELb1ELb0ELb0EEENS1_36VarlenDynamicPersistentTileSchedulerILi128ELi80ELi256ELi128ELb0ELb1ELb1ELb0ELb1ELb1EEEEEEEEEvNT_6ParamsE,@"STO_CUDA_ENTRY STV_DEFAULT"
_ZN7cutlass13device_kernelIN5flash11enable_sm90INS1_16FlashAttnFwdSm90INS1_25CollectiveMainloopFwdSm90ILi2EN4cute5tupleIJNS5_1CILi1EEES8_S8_EEENS6_IJNS7_ILi128EEENS7_ILi80EEENS7_ILi256EEEEEELi256ENS_6half_tEfNS_4arch4Sm90ELb0ELb0ELb1ELb1ELb0ELb1ELb0ELb1ELb1ELb1ELb0ELb0EEENS1_21CollectiveEpilogueFwdINS6_IJSA_SC_SB_EEES9_SE_SG_Li256ELb1ELb1ELb0ELb0EEENS1_36VarlenDynamicPersistentTileSchedulerILi128ELi80ELi256ELi128ELb0ELb1ELb1ELb0ELb1ELb1EEEEEEEEEvNT_6ParamsE:
[----:B------:R-:W-:Y:S01]  /*0000*/  LDC R1, c[0x0][0x37c] ;  /* 0x0000df00ff017b82 */ /* 0x000fe20000000800 */
[----:B------:R-:W-:Y:S05]  /*0010*/  EXIT ;  /* 0x000000000000794d */ /* 0x000fea0003800000 */
.L_x_3:
        /* <DEDUP_REMOVED lines=14> */
.L_x_51:


//--------------------- .text._ZN7cutlass13device_kernelIN5flash11enable_sm90INS1_16FlashAttnFwdSm90INS1_25CollectiveMainloopFwdSm90ILi2EN4cute5tupleIJNS5_1CILi1EEES8_S8_EEENS6_IJNS7_ILi128EEENS7_ILi64EEENS7_ILi256EEEEEELi256ENS_6half_tEfNS_4arch4Sm90ELb0ELb1ELb1ELb0ELb0ELb0ELb0ELb1ELb1ELb1ELb0ELb0EEENS1_21CollectiveEpilogueFwdINS6_IJSA_SC_SB_EEES9_SE_SG_Li256ELb0ELb1ELb0ELb0EEENS1_30DynamicPersistentTileSchedulerILi256ELi128ELb0ELb1ELb1EEEEEEEEEvNT_6ParamsE --------------------------
	.section	.text._ZN7cutlass13device_kernelIN5flash11enable_sm90INS1_16FlashAttnFwdSm90INS1_25CollectiveMainloopFwdSm90ILi2EN4cute5tupleIJNS5_1CILi1EEES8_S8_EEENS6_IJNS7_ILi128EEENS7_ILi64EEENS7_ILi256EEEEEELi256ENS_6half_tEfNS_4arch4Sm90ELb0ELb1ELb1ELb0ELb0ELb0ELb0ELb1ELb1ELb1ELb0ELb0EEENS1_21CollectiveEpilogueFwdINS6_IJSA_SC_SB_EEES9_SE_SG_Li256ELb0ELb1ELb0ELb0EEENS1_30DynamicPersistentTileSchedulerILi256ELi128ELb0ELb1ELb1EEEEEEEEEvNT_6ParamsE,"ax",@progbits
	.align	128
.text._ZN7cutlass13device_kernelIN5flash11enable_sm90INS1_16FlashAttnFwdSm90INS1_25CollectiveMainloopFwdSm90ILi2EN4cute5tupleIJNS5_1CILi1EEES8_S8_EEENS6_IJNS7_ILi128EEENS7_ILi64EEENS7_ILi256EEEEEELi256ENS_6half_tEfNS_4arch4Sm90ELb0ELb1ELb1ELb0ELb0ELb0ELb0ELb1ELb1ELb1ELb0ELb0EEENS1_21CollectiveEpilogueFwdINS6_IJSA_SC_SB_EEES9_SE_SG_Li256ELb0ELb1ELb0ELb0EEENS1_30DynamicPersistentTileSchedulerILi256ELi128ELb0ELb1ELb1EEEEEEEEEvNT_6ParamsE:
        .type           _ZN7cutlass13device_kernelIN5flash11enable_sm90INS1_16FlashAttnFwdSm90INS1_25CollectiveMainloopFwdSm90ILi2EN4cute5tupleIJNS5_1CILi1EEES8_S8_EEENS6_IJNS7_ILi128EEENS7_ILi64EEENS7_ILi256EEEEEELi256ENS_6half_tEfNS_4arch4Sm90ELb0ELb1ELb1ELb0ELb0ELb0ELb0ELb1ELb1ELb1ELb0ELb0EEENS1_21CollectiveEpilogueFwdINS6_IJSA_SC_SB_EEES9_SE_SG_Li256ELb0ELb1ELb0ELb0EEENS1_30DynamicPersistentTileSchedulerILi256ELi128ELb0ELb1ELb1EEEEEEEEEvNT_6ParamsE,@function
        .size           _ZN7cutlass13device_kernelIN5flash11enable_sm90INS1_16FlashAttnFwdSm90INS1_25CollectiveMainloopFwdSm90ILi2EN4cute5tupleIJNS5_1CILi1EEES8_S8_EEENS6_IJNS7_ILi128EEENS7_ILi64EEENS7_ILi256EEEEEELi256ENS_6half_tEfNS_4arch4Sm90ELb0ELb1ELb1ELb0ELb0ELb0ELb0ELb1ELb1ELb1ELb0ELb0EEENS1_21CollectiveEpilogueFwdINS6_IJSA_SC_SB_EEES9_SE_SG_Li256ELb0ELb1ELb0ELb0EEENS1_30DynamicPersistentTileSchedulerILi256ELi128ELb0ELb1ELb1EEEEEEEEEvNT_6ParamsE,(.L_x_52 - _ZN7cutlass13device_kernelIN5flash11enable_sm90INS1_16FlashAttnFwdSm90INS1_25CollectiveMainloopFwdSm90ILi2EN4cute5tupleIJNS5_1CILi1EEES8_S8_EEENS6_IJNS7_ILi128EEENS7_ILi64EEENS7_ILi256EEEEEELi256ENS_6half_tEfNS_4arch4Sm90ELb0ELb1ELb1ELb0ELb0ELb0ELb0ELb1ELb1ELb1ELb0ELb0EEENS1_21CollectiveEpilogueFwdINS6_IJSA_SC_SB_EEES9_SE_SG_Li256ELb0ELb1ELb0ELb0EEENS1_30DynamicPersistentTileSchedulerILi256ELi128ELb0ELb1ELb1EEEEEEEEEvNT_6ParamsE)
        .other          _ZN7cutlass13device_kernelIN5flash11enable_sm90INS1_16FlashAttnFwdSm90INS1_25CollectiveMainloopFwdSm90ILi2EN4cute5tupleIJNS5_1CILi1EEES8_S8_EEENS6_IJNS7_ILi128EEENS7_ILi64EEENS7_ILi256EEEEEELi256ENS_6half_tEfNS_4arch4Sm90ELb0ELb1ELb1ELb0ELb0ELb0ELb0ELb1ELb1ELb1ELb0ELb0EEENS1_21CollectiveEpilogueFwdINS6_IJSA_SC_SB_EEES9_SE_SG_Li256ELb0ELb1ELb0ELb0EEENS1_30DynamicPersistentTileSchedulerILi256ELi128ELb0ELb1ELb1EEEEEEEEEvNT_6ParamsE,@"STO_CUDA_ENTRY STV_DEFAULT"
_ZN7cutlass13device_kernelIN5flash11enable_sm90INS1_16FlashAttnFwdSm90INS1_25CollectiveMainloopFwdSm90ILi2EN4cute5tupleIJNS5_1CILi1EEES8_S8_EEENS6_IJNS7_ILi128EEENS7_ILi64EEENS7_ILi256EEEEEELi256ENS_6half_tEfNS_4arch4Sm90ELb0ELb1ELb1ELb0ELb0ELb0ELb0ELb1ELb1ELb1ELb0ELb0EEENS1_21CollectiveEpilogueFwdINS6_IJSA_SC_SB_EEES9_SE_SG_Li256ELb0ELb1ELb0ELb0EEENS1_30DynamicPersistentTileSchedulerILi256ELi128ELb0ELb1ELb1EEEEEEEEEvNT_6ParamsE:
[----:B------:R-:W-:Y:S01]  /*0000*/  LDC R1, c[0x0][0x37c] ;  /* 0x0000df00ff017b82 */ /* 0x000fe20000000800 */
[----:B------:R-:W-:Y:S05]  /*0010*/  EXIT ;  /* 0x000000000000794d */ /* 0x000fea0003800000 */
.L_x_4:
        /* <DEDUP_REMOVED lines=14> */
.L_x_52:


//--------------------- .text._ZN7cutlass13device_kernelIN5flash11enable_sm90INS1_16FlashAttnFwdSm90INS1_25CollectiveMainloopFwdSm90ILi2EN4cute5tupleIJNS5_1CILi1EEES8_S8_EEENS6_IJNS7_ILi128EEENS7_ILi64EEENS7_ILi256EEEEEELi256ENS_6half_tEfNS_4arch4Sm90ELb0ELb1ELb1ELb1ELb0ELb0ELb0ELb1ELb1ELb1ELb0ELb0EEENS1_21CollectiveEpilogueFwdINS6_IJSA_SC_SB_EEES9_SE_SG_Li256ELb1ELb1ELb0ELb0EEENS1_36VarlenDynamicPersistentTileSchedulerILi128ELi64ELi256ELi128ELb0ELb1ELb1ELb1ELb0ELb1EEEEEEEEEvNT_6ParamsE --------------------------
	.section	.text._ZN7cutlass13device_kernelIN5flash11enable_sm90INS1_16FlashAttnFwdSm90INS1_25CollectiveMainloopFwdSm90ILi2EN4cute5tupleIJNS5_1CILi1EEES8_S8_EEENS6_IJNS7_ILi128EEENS7_ILi64EEENS7_ILi256EEEEEELi256ENS_6half_tEfNS_4arch4Sm90ELb0ELb1ELb1ELb1ELb0ELb0ELb0ELb1ELb1ELb1ELb0ELb0EEENS1_21CollectiveEpilogueFwdINS6_IJSA_SC_SB_EEES9_SE_SG_Li256ELb1ELb1ELb0ELb0EEENS1_36VarlenDynamicPersistentTileSchedulerILi128ELi64ELi256ELi128ELb0ELb1ELb1ELb1ELb0ELb1EEEEEEEEEvNT_6ParamsE,"ax",@progbits
	.align	128
.text._ZN7cutlass13device_kernelIN5flash11enable_sm90INS1_16FlashAttnFwdSm90INS1_25CollectiveMainloopFwdSm90ILi2EN4cute5tupleIJNS5_1CILi1EEES8_S8_EEENS6_IJNS7_ILi128EEENS7_ILi64EEENS7_ILi256EEEEEELi256ENS_6half_tEfNS_4arch4Sm90ELb0ELb1ELb1ELb1ELb0ELb0ELb0ELb1ELb1ELb1ELb0ELb0EEENS1_21CollectiveEpilogueFwdINS6_IJSA_SC_SB_EEES9_SE_SG_Li256ELb1ELb1ELb0ELb0EEENS1_36VarlenDynamicPersistentTileSchedulerILi128ELi64ELi256ELi128ELb0ELb1ELb1ELb1ELb0ELb1EEEEEEEEEvNT_6ParamsE:
        .type           _ZN7cutlass13device_kernelIN5flash11enable_sm90INS1_16FlashAttnFwdSm90INS1_25CollectiveMainloopFwdSm90ILi2EN4cute5tupleIJNS5_1CILi1EEES8_S8_EEENS6_IJNS7_ILi128EEENS7_ILi64EEENS7_ILi256EEEEEELi256ENS_6half_tEfNS_4arch4Sm90ELb0ELb1ELb1ELb1ELb0ELb0ELb0ELb1ELb1ELb1ELb0ELb0EEENS1_21CollectiveEpilogueFwdINS6_IJSA_SC_SB_EEES9_SE_SG_Li256ELb1ELb1ELb0ELb0EEENS1_36VarlenDynamicPersistentTileSchedulerILi128ELi64ELi256ELi128ELb0ELb1ELb1ELb1ELb0ELb1EEEEEEEEEvNT_6ParamsE,@function
        .size           _ZN7cutlass13device_kernelIN5flash11enable_sm90INS1_16FlashAttnFwdSm90INS1_25CollectiveMainloopFwdSm90ILi2EN4cute5tupleIJNS5_1CILi1EEES8_S8_EEENS6_IJNS7_ILi128EEENS7_ILi64EEENS7_ILi256EEEEEELi256ENS_6half_tEfNS_4arch4Sm90ELb0ELb1ELb1ELb1ELb0ELb0ELb0ELb1ELb1ELb1ELb0ELb0EEENS1_21CollectiveEpilogueFwdINS6_IJSA_SC_SB_EEES9_SE_SG_Li256ELb1ELb1ELb0ELb0EEENS1_36VarlenDynamicPersistentTileSchedulerILi128ELi64ELi256ELi128ELb0ELb1ELb1ELb1ELb0ELb1EEEEEEEEEvNT_6ParamsE,(.L_x_53 - _ZN7cutlass13device_kernelIN5flash11enable_sm90INS1_16FlashAttnFwdSm90INS1_25CollectiveMainloopFwdSm90ILi2EN4cute5tupleIJNS5_1CILi1EEES8_S8_EEENS6_IJNS7_ILi128EEENS7_ILi64EEENS7_ILi256EEEEEELi256ENS_6half_tEfNS_4arch4Sm90ELb0ELb1ELb1ELb1ELb0ELb0ELb0ELb1ELb1ELb1ELb0ELb0EEENS1_21CollectiveEpilogueFwdINS6_IJSA_SC_SB_EEES9_SE_SG_Li256ELb1ELb1ELb0ELb0EEENS1_36VarlenDynamicPersistentTileSchedulerILi128ELi64ELi256ELi128ELb0ELb1ELb1ELb1ELb0ELb1EEEEEEEEEvNT_6ParamsE)
        .other          _ZN7cutlass13device_kernelIN5flash11enable_sm90INS1_16FlashAttnFwdSm90INS1_25CollectiveMainloopFwdSm90ILi2EN4cute5tupleIJNS5_1CILi1EEES8_S8_EEENS6_IJNS7_ILi128EEENS7_ILi64EEENS7_ILi256EEEEEELi256ENS_6half_tEfNS_4arch4Sm90ELb0ELb1ELb1ELb1ELb0ELb0ELb0ELb1ELb1ELb1ELb0ELb0EEENS1_21CollectiveEpilogueFwdINS6_IJSA_SC_SB_EEES9_SE_SG_Li256ELb1ELb1ELb0ELb0EEENS1_36VarlenDynamicPersistentTileSchedulerILi128ELi64ELi256ELi128ELb0ELb1ELb1ELb1ELb0ELb1EEEEEEEEEvNT_6ParamsE,@"STO_CUDA_ENTRY STV_DEFAULT"
_ZN7cutlass13device_kernelIN5flash11enable_sm90INS1_16FlashAttnFwdSm90INS1_25CollectiveMainloopFwdSm90ILi2EN4cute5tupleIJNS5_1CILi1EEES8_S8_EEENS6_IJNS7_ILi128EEENS7_ILi64EEENS7_ILi256EEEEEELi256ENS_6half_tEfNS_4arch4Sm90ELb0ELb1ELb1ELb1ELb0ELb0ELb0ELb1ELb1ELb1ELb0ELb0EEENS1_21CollectiveEpilogueFwdINS6_IJSA_SC_SB_EEES9_SE_SG_Li256ELb1ELb1ELb0ELb0EEENS1_36VarlenDynamicPersistentTileSchedulerILi128ELi64ELi256ELi128ELb0ELb1ELb1ELb1ELb0ELb1EEEEEEEEEvNT_6ParamsE:
[----:B------:R-:W-:Y:S01]  /*0000*/  LDC R1, c[0x0][0x37c] ;  /* 0x0000df00ff017b82 */ /* 0x000fe20000000800 */
[----:B------:R-:W-:Y:S05]  /*0010*/  EXIT ;  /* 0x000000000000794d */ /* 0x000fea0003800000 */
.L_x_5:
        /* <DEDUP_REMOVED lines=14> */
.L_x_53:


//--------------------- .text._ZN7cutlass13device_kernelIN5flash11enable_sm90INS1_16FlashAttnFwdSm90INS1_25CollectiveMainloopFwdSm90ILi2EN4cute5tupleIJNS5_1CILi1EEES8_S8_EEENS6_IJNS7_ILi128EEENS7_ILi64EEENS7_ILi256EEEEEELi256ENS_6half_tEfNS_4arch4Sm90ELb0ELb1ELb1ELb1ELb0ELb1ELb0ELb1ELb1ELb1ELb0ELb0EEENS1_21CollectiveEpilogueFwdINS6_IJSA_SC_SB_EEES9_SE_SG_Li256ELb1ELb1ELb0ELb0EEENS1_36VarlenDynamicPersistentTileSchedulerILi128ELi64ELi256ELi128ELb0ELb1ELb1ELb1ELb0ELb1EEEEEEEEEvNT_6ParamsE --------------------------
	.section	.text._ZN7cutlass13device_kernelIN5flash11enable_sm90INS1_16FlashAttnFwdSm90INS1_25CollectiveMainloopFwdSm90ILi2EN4cute5tupleIJNS5_1CILi1EEES8_S8_EEENS6_IJNS7_ILi128EEENS7_ILi64EEENS7_ILi256EEEEEELi256ENS_6half_tEfNS_4arch4Sm90ELb0ELb1ELb1ELb1ELb0ELb1ELb0ELb1ELb1ELb1ELb0ELb0EEENS1_21CollectiveEpilogueFwdINS6_IJSA_SC_SB_EEES9_SE_SG_Li256ELb1ELb1ELb0ELb0EEENS1_36VarlenDynamicPersistentTileSchedulerILi128ELi64ELi256ELi128ELb0ELb1ELb1ELb1ELb0ELb1EEEEEEEEEvNT_6ParamsE,"ax",@progbits
	.align	128
.text._ZN7cutlass13device_kernelIN5flash11enable_sm90INS1_16FlashAttnFwdSm90INS1_25CollectiveMainloopFwdSm90ILi2EN4cute5tupleIJNS5_1CILi1EEES8_S8_EEENS6_IJNS7_ILi128EEENS7_ILi64EEENS7_ILi256EEEEEELi256ENS_6half_tEfNS_4arch4Sm90ELb0ELb1ELb1ELb1ELb0ELb1ELb0ELb1ELb1ELb1ELb0ELb0EEENS1_21CollectiveEpilogueFwdINS6_IJSA_SC_SB_EEES9_SE_SG_Li256ELb1ELb1ELb0ELb0EEENS1_36VarlenDynamicPersistentTileSchedulerILi128ELi64ELi256ELi128ELb0ELb1ELb1ELb1ELb0ELb1EEEEEEEEEvNT_6ParamsE:
        .type           _ZN7cutlass13device_kernelIN5flash11enable_sm90INS1_16FlashAttnFwdSm90INS1_25CollectiveMainloopFwdSm90ILi2EN4cute5tupleIJNS5_1CILi1EEES8_S8_EEENS6_IJNS7_ILi128EEENS7_ILi64EEENS7_ILi256EEEEEELi256ENS_6half_tEfNS_4arch4Sm90ELb0ELb1ELb1ELb1ELb0ELb1ELb0ELb1ELb1ELb1ELb0ELb0EEENS1_21CollectiveEpilogueFwdINS6_IJSA_SC_SB_EEES9_SE_SG_Li256ELb1ELb1ELb0ELb0EEENS1_36VarlenDynamicPersistentTileSchedulerILi128ELi64ELi256ELi128ELb0ELb1ELb1ELb1ELb0ELb1EEEEEEEEEvNT_6ParamsE,@function
        .size           _ZN7cutlass13device_kernelIN5flash11enable_sm90INS1_16FlashAttnFwdSm90INS1_25CollectiveMainloopFwdSm90ILi2EN4cute5tupleIJNS5_1CILi1EEES8_S8_EEENS6_IJNS7_ILi128EEENS7_ILi64EEENS7_ILi256EEEEEELi256ENS_6half_tEfNS_4arch4Sm90ELb0ELb1ELb1ELb1ELb0ELb1ELb0ELb1ELb1ELb1ELb0ELb0EEENS1_21CollectiveEpilogueFwdINS6_IJSA_SC_SB_EEES9_SE_SG_Li256ELb1ELb1ELb0ELb0EEENS1_36VarlenDynamicPersistentTileSchedulerILi128ELi64ELi256ELi128ELb0ELb1ELb1ELb1ELb0ELb1EEEEEEEEEvNT_6ParamsE,(.L_x_54 - _ZN7cutlass13device_kernelIN5flash11enable_sm90INS1_16FlashAttnFwdSm90INS1_25CollectiveMainloopFwdSm90ILi2EN4cute5tupleIJNS5_1CILi1EEES8_S8_EEENS6_IJNS7_ILi128EEENS7_ILi64EEENS7_ILi256EEEEEELi256ENS_6half_tEfNS_4arch4Sm90ELb0ELb1ELb1ELb1ELb0ELb1ELb0ELb1ELb1ELb1ELb0ELb0EEENS1_21CollectiveEpilogueFwdINS6_IJSA_SC_SB_EEES9_SE_SG_Li256ELb1ELb1ELb0ELb0EEENS1_36VarlenDynamicPersistentTileSchedulerILi128ELi64ELi256ELi128ELb0ELb1ELb1ELb1ELb0ELb1EEEEEEEEEvNT_6ParamsE)
        .other          _ZN7cutlass13device_kernelIN5flash11enable_sm90INS1_16FlashAttnFwdSm90INS1_25CollectiveMainloopFwdSm90ILi2EN4cute5tupleIJNS5_1CILi1EEES8_S8_EEENS6_IJNS7_ILi128EEENS7_ILi64EEENS7_ILi256EEEEEELi256ENS_6half_tEfNS_4arch4Sm90ELb0ELb1ELb1ELb1ELb0ELb1ELb0ELb1ELb1ELb1ELb0ELb0EEENS1_21CollectiveEpilogueFwdINS6_IJSA_SC_SB_EEES9_SE_SG_Li256ELb1ELb1ELb0ELb0EEENS1_36VarlenDynamicPersistentTileSchedulerILi128ELi64ELi256ELi128ELb0ELb1ELb1ELb1ELb0ELb1EEEEEEEEEvNT_6ParamsE,@"STO_CUDA_ENTRY STV_DEFAULT"
_ZN7cutlass13device_kernelIN5flash11enable_sm90INS1_16FlashAttnFwdSm90INS1_25CollectiveMainloopFwdSm90ILi2EN4cute5tupleIJNS5_1CILi1EEES8_S8_EEENS6_IJNS7_ILi128EEENS7_ILi64EEENS7_ILi256EEEEEELi256ENS_6half_tEfNS_4arch4Sm90ELb0ELb1ELb1ELb1ELb0ELb1ELb0ELb1ELb1ELb1ELb0ELb0EEENS1_21CollectiveEpilogueFwdINS6_IJSA_SC_SB_EEES9_SE_SG_Li256ELb1ELb1ELb0ELb0EEENS1_36VarlenDynamicPersistentTileSchedulerILi128ELi64ELi256ELi128ELb0ELb1ELb1ELb1ELb0ELb1EEEEEEEEEvNT_6ParamsE:
[----:B------:R-:W-:Y:S01]  /*0000*/  LDC R1, c[0x0][0x37c] ;  /* 0x0000df00ff017b82 */ /* 0x000fe20000000800 */
[----:B------:R-:W-:Y:S05]  /*0010*/  EXIT ;  /* 0x000000000000794d */ /* 0x000fea0003800000 */
.L_x_6:
        /* <DEDUP_REMOVED lines=14> */
.L_x_54:


//--------------------- .text._ZN7cutlass13device_kernelIN5flash11enable_sm90INS1_16FlashAttnFwdSm90INS1_25CollectiveMainloopFwdSm90ILi2EN4cute5tupleIJNS5_1CILi1EEES8_S8_EEENS6_IJNS7_ILi128EEENS7_ILi80EEENS7_ILi256EEEEEELi256ENS_6half_tEfNS_4arch4Sm90ELb1ELb0ELb1ELb0ELb0ELb0ELb0ELb1ELb1ELb1ELb0ELb0EEENS1_21CollectiveEpilogueFwdINS6_IJSA_SC_SB_EEES9_SE_SG_Li256ELb0ELb1ELb0ELb0EEENS1_30DynamicPersistentTileSchedulerILi256ELi128ELb0ELb1ELb1EEEEEEEEEvNT_6ParamsE --------------------------
	.section	.text._ZN7cutlass13device_kernelIN5flash11enable_sm90INS1_16FlashAttnFwdSm90INS1_25CollectiveMainloopFwdSm90ILi2EN4cute5tupleIJNS5_1CILi1EEES8_S8_EEENS6_IJNS7_ILi128EEENS7_ILi80EEENS7_ILi256EEEEEELi256ENS_6half_tEfNS_4arch4Sm90ELb1ELb0ELb1ELb0ELb0ELb0ELb0ELb1ELb1ELb1ELb0ELb0EEENS1_21CollectiveEpilogueFwdINS6_IJSA_SC_SB_EEES9_SE_SG_Li256ELb0ELb1ELb0ELb0EEENS1_30DynamicPersistentTileSchedulerILi256ELi128ELb0ELb1ELb1EEEEEEEEEvNT_6ParamsE,"ax",@progbits
	.align	128
.text._ZN7cutlass13device_kernelIN5flash11enable_sm90INS1_16FlashAttnFwdSm90INS1_25CollectiveMainloopFwdSm90ILi2EN4cute5tupleIJNS5_1CILi1EEES8_S8_EEENS6_IJNS7_ILi128EEENS7_ILi80EEENS7_ILi256EEEEEELi256ENS_6half_tEfNS_4arch4Sm90ELb1ELb0ELb1ELb0ELb0ELb0ELb0ELb1ELb1ELb1ELb0ELb0EEENS1_21CollectiveEpilogueFwdINS6_IJSA_SC_SB_EEES9_SE_SG_Li256ELb0ELb1ELb0ELb0EEENS1_30DynamicPersistentTileSchedulerILi256ELi128ELb0ELb1ELb1EEEEEEEEEvNT_6ParamsE:
        .type           _ZN7cutlass13device_kernelIN5flash11enable_sm90INS1_16FlashAttnFwdSm90INS1_25CollectiveMainloopFwdSm90ILi2EN4cute5tupleIJNS5_1CILi1EEES8_S8_EEENS6_IJNS7_ILi128EEENS7_ILi80EEENS7_ILi256EEEEEELi256ENS_6half_tEfNS_4arch4Sm90ELb1ELb0ELb1ELb0ELb0ELb0ELb0ELb1ELb1ELb1ELb0ELb0EEENS1_21CollectiveEpilogueFwdINS6_IJSA_SC_SB_EEES9_SE_SG_Li256ELb0ELb1ELb0ELb0EEENS1_30DynamicPersistentTileSchedulerILi256ELi128ELb0ELb1ELb1EEEEEEEEEvNT_6ParamsE,@function
        .size           _ZN7cutlass13device_kernelIN5flash11enable_sm90INS1_16FlashAttnFwdSm90INS1_25CollectiveMainloopFwdSm90ILi2EN4cute5tupleIJNS5_1CILi1EEES8_S8_EEENS6_IJNS7_ILi128EEENS7_ILi80EEENS7_ILi256EEEEEELi256ENS_6half_tEfNS_4arch4Sm90ELb1ELb0ELb1ELb0ELb0ELb0ELb0ELb1ELb1ELb1ELb0ELb0EEENS1_21CollectiveEpilogueFwdINS6_IJSA_SC_SB_EEES9_SE_SG_Li256ELb0ELb1ELb0ELb0EEENS1_30DynamicPersistentTileSchedulerILi256ELi128ELb0ELb1ELb1EEEEEEEEEvNT_6ParamsE,(.L_x_55 - _ZN7cutlass13device_kernelIN5flash11enable_sm90INS1_16FlashAttnFwdSm90INS1_25CollectiveMainloopFwdSm90ILi2EN4cute5tupleIJNS5_1CILi1EEES8_S8_EEENS6_IJNS7_ILi128EEENS7_ILi80EEENS7_ILi256EEEEEELi256ENS_6half_tEfNS_4arch4Sm90ELb1ELb0ELb1ELb0ELb0ELb0ELb0ELb1ELb1ELb1ELb0ELb0EEENS1_21CollectiveEpilogueFwdINS6_IJSA_SC_SB_EEES9_SE_SG_Li256ELb0ELb1ELb0ELb0EEENS1_30DynamicPersistentTileSchedulerILi256ELi128ELb0ELb1ELb1EEEEEEEEEvNT_6ParamsE)
        .other          _ZN7cutlass13device_kernelIN5flash11enable_sm90INS1_16FlashAttnFwdSm90INS1_25CollectiveMainloopFwdSm90ILi2EN4cute5tupleIJNS5_1CILi1EEES8_S8_EEENS6_IJNS7_ILi128EEENS7_ILi80EEENS7_ILi256EEEEEELi256ENS_6half_tEfNS_4arch4Sm90ELb1ELb0ELb1ELb0ELb0ELb0ELb0ELb1ELb1ELb1ELb0ELb0EEENS1_21CollectiveEpilogueFwdINS6_IJSA_SC_SB_EEES9_SE_SG_Li256ELb0ELb1ELb0ELb0EEENS1_30DynamicPersistentTileSchedulerILi256ELi128ELb0ELb1ELb1EEEEEEEEEvNT_6ParamsE,@"STO_CUDA_ENTRY STV_DEFAULT"
_ZN7cutlass13device_kernelIN5flash11enable_sm90INS1_16FlashAttnFwdSm90INS1_25CollectiveMainloopFwdSm90ILi2EN4cute5tupleIJNS5_1CILi1EEES8_S8_EEENS6_IJNS7_ILi128EEENS7_ILi80EEENS7_ILi256EEEEEELi256ENS_6half_tEfNS_4arch4Sm90ELb1ELb0ELb1ELb0ELb0ELb0ELb0ELb1ELb1ELb1ELb0ELb0EEENS1_21CollectiveEpilogueFwdINS6_IJSA_SC_SB_EEES9_SE_SG_Li256ELb0ELb1ELb0ELb0EEENS1_30DynamicPersistentTileSchedulerILi256ELi128ELb0ELb1ELb1EEEEEEEEEvNT_6ParamsE:
[----:B------:R-:W-:Y:S01]  /*0000*/  LDC R1, c[0x0][0x37c] ;  /* 0x0000df00ff017b82 */ /* 0x000fe20000000800 */
[----:B------:R-:W-:Y:S05]  /*0010*/  EXIT ;  /* 0x000000000000794d */ /* 0x000fea0003800000 */
.L_x_7:
        /* <DEDUP_REMOVED lines=14> */
.L_x_55:


//--------------------- .text._ZN7cutlass13device_kernelIN5flash11enable_sm90INS1_16FlashAttnFwdSm90INS1_25CollectiveMainloopFwdSm90ILi2EN4cute5tupleIJNS5_1CILi1EEES8_S8_EEENS6_IJNS7_ILi128EEENS7_ILi80EEENS7_ILi256EEEEEELi256ENS_6half_tEfNS_4arch4Sm90ELb1ELb0ELb1ELb1ELb0ELb0ELb0ELb1ELb1ELb1ELb0ELb0EEENS1_21CollectiveEpilogueFwdINS6_IJSA_SC_SB_EEES9_SE_SG_Li256ELb1ELb1ELb0ELb0EEENS1_36VarlenDynamicPersistentTileSchedulerILi128ELi80ELi256ELi128ELb0ELb1ELb1ELb1ELb1ELb1EEEEEEEEEvNT_6ParamsE --------------------------
	.section	.text._ZN7cutlass13device_kernelIN5flash11enable_sm90INS1_16FlashAttnFwdSm90INS1_25CollectiveMainloopFwdSm90ILi2EN4cute5tupleIJNS5_1CILi1EEES8_S8_EEENS6_IJNS7_ILi128EEENS7_ILi80EEENS7_ILi256EEEEEELi256ENS_6half_tEfNS_4arch4Sm90ELb1ELb0ELb1ELb1ELb0ELb0ELb0ELb1ELb1ELb1ELb0ELb0EEENS1_21CollectiveEpilogueFwdINS6_IJSA_SC_SB_EEES9_SE_SG_Li256ELb1ELb1ELb0ELb0EEENS1_36VarlenDynamicPersistentTileSchedulerILi128ELi80ELi256ELi128ELb0ELb1ELb1ELb1ELb1ELb1EEEEEEEEEvNT_6ParamsE,"ax",@progbits
	.align	128
.text._ZN7cutlass13device_kernelIN5flash11enable_sm90INS1_16FlashAttnFwdSm90INS1_25CollectiveMainloopFwdSm90ILi2EN4cute5tupleIJNS5_1CILi1EEES8_S8_EEENS6_IJNS7_ILi128EEENS7_ILi80EEENS7_ILi256EEEEEELi256ENS_6half_tEfNS_4arch4Sm90ELb1ELb0ELb1ELb1ELb0ELb0ELb0ELb1ELb1ELb1ELb0ELb0EEENS1_21CollectiveEpilogueFwdINS6_IJSA_SC_SB_EEES9_SE_SG_Li256ELb1ELb1ELb0ELb0EEENS1_36VarlenDynamicPersistentTileSchedulerILi128ELi80ELi256ELi128ELb0ELb1ELb1ELb1ELb1ELb1EEEEEEEEEvNT_6ParamsE:
        .type           _ZN7cutlass13device_kernelIN5flash11enable_sm90INS1_16FlashAttnFwdSm90INS1_25CollectiveMainloopFwdSm90ILi2EN4cute5tupleIJNS5_1CILi1EEES8_S8_EEENS6_IJNS7_ILi128EEENS7_ILi80EEENS7_ILi256EEEEEELi256ENS_6half_tEfNS_4arch4Sm90ELb1ELb0ELb1ELb1ELb0ELb0ELb0ELb1ELb1ELb1ELb0ELb0EEENS1_21CollectiveEpilogueFwdINS6_IJSA_SC_SB_EEES9_SE_SG_Li256ELb1ELb1ELb0ELb0EEENS1_36VarlenDynamicPersistentTileSchedulerILi128ELi80ELi256ELi128ELb0ELb1ELb1ELb1ELb1ELb1EEEEEEEEEvNT_6ParamsE,@function
        .size           _ZN7cutlass13device_kernelIN5flash11enable_sm90INS1_16FlashAttnFwdSm90INS1_25CollectiveMainloopFwdSm90ILi2EN4cute5tupleIJNS5_1CILi1EEES8_S8_EEENS6_IJNS7_ILi128EEENS7_ILi80EEENS7_ILi256EEEEEELi256ENS_6half_tEfNS_4arch4Sm90ELb1ELb0ELb1ELb1ELb0ELb0ELb0ELb1ELb1ELb1ELb0ELb0EEENS1_21CollectiveEpilogueFwdINS6_IJSA_SC_SB_EEES9_SE_SG_Li256ELb1ELb1ELb0ELb0EEENS1_36VarlenDynamicPersistentTileSchedulerILi128ELi80ELi256ELi128ELb0ELb1ELb1ELb1ELb1ELb1EEEEEEEEEvNT_6ParamsE,(.L_x_56 - _ZN7cutlass13device_kernelIN5flash11enable_sm90INS1_16FlashAttnFwdSm90INS1_25CollectiveMainloopFwdSm90ILi2EN4cute5tupleIJNS5_1CILi1EEES8_S8_EEENS6_IJNS7_ILi128EEENS7_ILi80EEENS7_ILi256EEEEEELi256ENS_6half_tEfNS_4arch4Sm90ELb1ELb0ELb1ELb1ELb0ELb0ELb0ELb1ELb1ELb1ELb0ELb0EEENS1_21CollectiveEpilogueFwdINS6_IJSA_SC_SB_EEES9_SE_SG_Li256ELb1ELb1ELb0ELb0EEENS1_36VarlenDynamicPersistentTileSchedulerILi128ELi80ELi256ELi128ELb0ELb1ELb1ELb1ELb1ELb1EEEEEEEEEvNT_6ParamsE)
        .other          _ZN7cutlass13device_kernelIN5flash11enable_sm90INS1_16FlashAttnFwdSm90INS1_25CollectiveMainloopFwdSm90ILi2EN4cute5tupleIJNS5_1CILi1EEES8_S8_EEENS6_IJNS7_ILi128EEENS7_ILi80EEENS7_ILi256EEEEEELi256ENS_6half_tEfNS_4arch4Sm90ELb1ELb0ELb1ELb1ELb0ELb0ELb0ELb1ELb1ELb1ELb0ELb0EEENS1_21CollectiveEpilogueFwdINS6_IJSA_SC_SB_EEES9_SE_SG_Li256ELb1ELb1ELb0ELb0EEENS1_36VarlenDynamicPersistentTileSchedulerILi128ELi80ELi256ELi128ELb0ELb1ELb1ELb1ELb1ELb1EEEEEEEEEvNT_6ParamsE,@"STO_CUDA_ENTRY STV_DEFAULT"
_ZN7cutlass13device_kernelIN5flash11enable_sm90INS1_16FlashAttnFwdSm90INS1_25CollectiveMainloopFwdSm90ILi2EN4cute5tupleIJNS5_1CILi1EEES8_S8_EEENS6_IJNS7_ILi128EEENS7_ILi80EEENS7_ILi256EEEEEELi256ENS_6half_tEfNS_4arch4Sm90ELb1ELb0ELb1ELb1ELb0ELb0ELb0ELb1ELb1ELb1ELb0ELb0EEENS1_21CollectiveEpilogueFwdINS6_IJSA_SC_SB_EEES9_SE_SG_Li256ELb1ELb1ELb0ELb0EEENS1_36VarlenDynamicPersistentTileSchedulerILi128ELi80ELi256ELi128ELb0ELb1ELb1ELb1ELb1ELb1EEEEEEEEEvNT_6ParamsE:
[----:B------:R-:W-:Y:S01]  /*0000*/  LDC R1, c[0x0][0x37c] ;  /* 0x0000df00ff017b82 */ /* 0x000fe20000000800 */
[----:B------:R-:W-:Y:S05]  /*0010*/  EXIT ;  /* 0x000000000000794d */ /* 0x000fea0003800000 */
.L_x_8:
        /* <DEDUP_REMOVED lines=14> */
.L_x_56:


//--------------------- .text._ZN7cutlass13device_kernelIN5flash11enable_sm90INS1_16FlashAttnFwdSm90INS1_25CollectiveMainloopFwdSm90ILi2EN4cute5tupleIJNS5_1CILi1EEES8_S8_EEENS6_IJNS7_ILi128EEENS7_ILi80EEENS7_ILi256EEEEEELi256ENS_6half_tEfNS_4arch4Sm90ELb1ELb0ELb1ELb1ELb0ELb1ELb0ELb1ELb1ELb1ELb0ELb0EEENS1_21CollectiveEpilogueFwdINS6_IJSA_SC_SB_EEES9_SE_SG_Li256ELb1ELb1ELb0ELb0EEENS1_36VarlenDynamicPersistentTileSchedulerILi128ELi80ELi256ELi128ELb0ELb1ELb1ELb1ELb1ELb1EEEEEEEEEvNT_6ParamsE --------------------------
	.section	.text._ZN7cutlass13device_kernelIN5flash11enable_sm90INS1_16FlashAttnFwdSm90INS1_25CollectiveMainloopFwdSm90ILi2EN4cute5tupleIJNS5_1CILi1EEES8_S8_EEENS6_IJNS7_ILi128EEENS7_ILi80EEENS7_ILi256EEEEEELi256ENS_6half_tEfNS_4arch4Sm90ELb1ELb0ELb1ELb1ELb0ELb1ELb0ELb1ELb1ELb1ELb0ELb0EEENS1_21CollectiveEpilogueFwdINS6_IJSA_SC_SB_EEES9_SE_SG_Li256ELb1ELb1ELb0ELb0EEENS1_36VarlenDynamicPersistentTileSchedulerILi128ELi80ELi256ELi128ELb0ELb1ELb1ELb1ELb1ELb1EEEEEEEEEvNT_6ParamsE,"ax",@progbits
	.align	128
.text._ZN7cutlass13device_kernelIN5flash11enable_sm90INS1_16FlashAttnFwdSm90INS1_25CollectiveMainloopFwdSm90ILi2EN4cute5tupleIJNS5_1CILi1EEES8_S8_EEENS6_IJNS7_ILi128EEENS7_ILi80EEENS7_ILi256EEEEEELi256ENS_6half_tEfNS_4arch4Sm90ELb1ELb0ELb1ELb1ELb0ELb1ELb0ELb1ELb1ELb1ELb0ELb0EEENS1_21CollectiveEpilogueFwdINS6_IJSA_SC_SB_EEES9_SE_SG_Li256ELb1ELb1ELb0ELb0EEENS1_36VarlenDynamicPersistentTileSchedulerILi128ELi80ELi256ELi128ELb0ELb1ELb1ELb1ELb1ELb1EEEEEEEEEvNT_6ParamsE:
        .type           _ZN7cutlass13device_kernelIN5flash11enable_sm90INS1_16FlashAttnFwdSm90INS1_25CollectiveMainloopFwdSm90ILi2EN4cute5tupleIJNS5_1CILi1EEES8_S8_EEENS6_IJNS7_ILi128EEENS7_ILi80EEENS7_ILi256EEEEEELi256ENS_6half_tEfNS_4arch4Sm90ELb1ELb0ELb1ELb1ELb0ELb1ELb0ELb1ELb1ELb1ELb0ELb0EEENS1_21CollectiveEpilogueFwdINS6_IJSA_SC_SB_EEES9_SE_SG_Li256ELb1ELb1ELb0ELb0EEENS1_36VarlenDynamicPersistentTileSchedulerILi128ELi80ELi256ELi128ELb0ELb1ELb1ELb1ELb1ELb1EEEEEEEEEvNT_6ParamsE,@function
        .size           _ZN7cutlass13device_kernelIN5flash11enable_sm90INS1_16FlashAttnFwdSm90INS1_25CollectiveMainloopFwdSm90ILi2EN4cute5tupleIJNS5_1CILi1EEES8_S8_EEENS6_IJNS7_ILi128EEENS7_ILi80EEENS7_ILi256EEEEEELi256ENS_6half_tEfNS_4arch4Sm90ELb1ELb0ELb1ELb1ELb0ELb1ELb0ELb1ELb1ELb1ELb0ELb0EEENS1_21CollectiveEpilogueFwdINS6_IJSA_SC_SB_EEES9_SE_SG_Li256ELb1ELb1ELb0ELb0EEENS1_36VarlenDynamicPersistentTileSchedulerILi128ELi80ELi256ELi128ELb0ELb1ELb1ELb1ELb1ELb1EEEEEEEEEvNT_6ParamsE,(.L_x_57 - _ZN7cutlass13device_kernelIN5flash11enable_sm90INS1_16FlashAttnFwdSm90INS1_25CollectiveMainloopFwdSm90ILi2EN4cute5tupleIJNS5_1CILi1EEES8_S8_EEENS6_IJNS7_ILi128EEENS7_ILi80EEENS7_ILi256EEEEEELi256ENS_6half_tEfNS_4arch4Sm90ELb1ELb0ELb1ELb1ELb0ELb1ELb0ELb1ELb1ELb1ELb0ELb0EEENS1_21CollectiveEpilogueFwdINS6_IJSA_SC_SB_EEES9_SE_SG_Li256ELb1ELb1ELb0ELb0EEENS1_36VarlenDynamicPersistentTileSchedulerILi128ELi80ELi256ELi128ELb0ELb1ELb1ELb1ELb1ELb1EEEEEEEEEvNT_6ParamsE)
        .other          _ZN7cutlass13device_kernelIN5flash11enable_sm90INS1_16FlashAttnFwdSm90INS1_25CollectiveMainloopFwdSm90ILi2EN4cute5tupleIJNS5_1CILi1EEES8_S8_EEENS6_IJNS7_ILi128EEENS7_ILi80EEENS7_ILi256EEEEEELi256ENS_6half_tEfNS_4arch4Sm90ELb1ELb0ELb1ELb1ELb0ELb1ELb0ELb1ELb1ELb1ELb0ELb0EEENS1_21CollectiveEpilogueFwdINS6_IJSA_SC_SB_EEES9_SE_SG_Li256ELb1ELb1ELb0ELb0EEENS1_36VarlenDynamicPersistentTileSchedulerILi128ELi80ELi256ELi128ELb0ELb1ELb1ELb1ELb1ELb1EEEEEEEEEvNT_6ParamsE,@"STO_CUDA_ENTRY STV_DEFAULT"
_ZN7cutlass13device_kernelIN5flash11enable_sm90INS1_16FlashAttnFwdSm90INS1_25CollectiveMainloopFwdSm90ILi2EN4cute5tupleIJNS5_1CILi1EEES8_S8_EEENS6_IJNS7_ILi128EEENS7_ILi80EEENS7_ILi256EEEEEELi256ENS_6half_tEfNS_4arch4Sm90ELb1ELb0ELb1ELb1ELb0ELb1ELb0ELb1ELb1ELb1ELb0ELb0EEENS1_21CollectiveEpilogueFwdINS6_IJSA_SC_SB_EEES9_SE_SG_Li256ELb1ELb1ELb0ELb0EEENS1_36VarlenDynamicPersistentTileSchedulerILi128ELi80ELi256ELi128ELb0ELb1ELb1ELb1ELb1ELb1EEEEEEEEEvNT_6ParamsE:
[----:B------:R-:W-:Y:S01]  /*0000*/  LDC R1, c[0x0][0x37c] ;  /* 0x0000df00ff017b82 */ /* 0x000fe20000000800 */
[----:B------:R-:W-:Y:S05]  /*0010*/  EXIT ;  /* 0x000000000000794d */ /* 0x000fea0003800000 */
.L_x_9:
        /* <DEDUP_REMOVED lines=14> */
.L_x_57:


//--------------------- .text._ZN7cutlass13device_kernelIN5flash11enable_sm90INS1_16FlashAttnFwdSm90INS1_25CollectiveMainloopFwdSm90ILi2EN4cute5tupleIJNS5_1CILi1EEES8_S8_EEENS6_IJNS7_ILi128EEENS7_ILi112EEENS7_ILi192EEEEEELi192ENS_6half_tEfNS_4arch4Sm90ELb0ELb0ELb1ELb0ELb0ELb0ELb0ELb1ELb1ELb1ELb0ELb0EEENS1_21CollectiveEpilogueFwdINS6_IJSA_SC_SB_EEES9_SE_SG_Li256ELb0ELb1ELb0ELb0EEENS1_29StaticPersistentTileSchedulerILb0EEEEEEEEEvNT_6ParamsE --------------------------
	.section	.text._ZN7cutlass13device_kernelIN5flash11enable_sm90INS1_16FlashAttnFwdSm90INS1_25CollectiveMainloopFwdSm90ILi2EN4cute5tupleIJNS5_1CILi1EEES8_S8_EEENS6_IJNS7_ILi128EEENS7_ILi112EEENS7_ILi192EEEEEELi192ENS_6half_tEfNS_4arch4Sm90ELb0ELb0ELb1ELb0ELb0ELb0ELb0ELb1ELb1ELb1ELb0ELb0EEENS1_21CollectiveEpilogueFwdINS6_IJSA_SC_SB_EEES9_SE_SG_Li256ELb0ELb1ELb0ELb0EEENS1_29StaticPersistentTileSchedulerILb0EEEEEEEEEvNT_6ParamsE,"ax",@progbits
	.align	128
.text._ZN7cutlass13device_kernelIN5flash11enable_sm90INS1_16FlashAttnFwdSm90INS1_25CollectiveMainloopFwdSm90ILi2EN4cute5tupleIJNS5_1CILi1EEES8_S8_EEENS6_IJNS7_ILi128EEENS7_ILi112EEENS7_ILi192EEEEEELi192ENS_6half_tEfNS_4arch4Sm90ELb0ELb0ELb1ELb0ELb0ELb0ELb0ELb1ELb1ELb1ELb0ELb0EEENS1_21CollectiveEpilogueFwdINS6_IJSA_SC_SB_EEES9_SE_SG_Li256ELb0ELb1ELb0ELb0EEENS1_29StaticPersistentTileSchedulerILb0EEEEEEEEEvNT_6ParamsE:
        .type           _ZN7cutlass13device_kernelIN5flash11enable_sm90INS1_16FlashAttnFwdSm90INS1_25CollectiveMainloopFwdSm90ILi2EN4cute5tupleIJNS5_1CILi1EEES8_S8_EEENS6_IJNS7_ILi128EEENS7_ILi112EEENS7_ILi192EEEEEELi192ENS_6half_tEfNS_4arch4Sm90ELb0ELb0ELb1ELb0ELb0ELb0ELb0ELb1ELb1ELb1ELb0ELb0EEENS1_21CollectiveEpilogueFwdINS6_IJSA_SC_SB_EEES9_SE_SG_Li256ELb0ELb1ELb0ELb0EEENS1_29StaticPersistentTileSchedulerILb0EEEEEEEEEvNT_6ParamsE,@function
        .size           _ZN7cutlass13device_kernelIN5flash11enable_sm90INS1_16FlashAttnFwdSm90INS1_25CollectiveMainloopFwdSm90ILi2EN4cute5tupleIJNS5_1CILi1EEES8_S8_EEENS6_IJNS7_ILi128EEENS7_ILi112EEENS7_ILi192EEEEEELi192ENS_6half_tEfNS_4arch4Sm90ELb0ELb0ELb1ELb0ELb0ELb0ELb0ELb1ELb1ELb1ELb0ELb0EEENS1_21CollectiveEpilogueFwdINS6_IJSA_SC_SB_EEES9_SE_SG_Li256ELb0ELb1ELb0ELb0EEENS1_29StaticPersistentTileSchedulerILb0EEEEEEEEEvNT_6ParamsE,(.L_x_58 - _ZN7cutlass13device_kernelIN5flash11enable_sm90INS1_16FlashAttnFwdSm90INS1_25CollectiveMainloopFwdSm90ILi2EN4cute5tupleIJNS5_1CILi1EEES8_S8_EEENS6_IJNS7_ILi128EEENS7_ILi112EEENS7_ILi192EEEEEELi192ENS_6half_tEfNS_4arch4Sm90ELb0ELb0ELb1ELb0ELb0ELb0ELb0ELb1ELb1ELb1ELb0ELb0EEENS1_21CollectiveEpilogueFwdINS6_IJSA_SC_SB_EEES9_SE_SG_Li256ELb0ELb1ELb0ELb0EEENS1_29StaticPersistentTileSchedulerILb0EEEEEEEEEvNT_6ParamsE)
        .other          _ZN7cutlass13device_kernelIN5flash11enable_sm90INS1_16FlashAttnFwdSm90INS1_25CollectiveMainloopFwdSm90ILi2EN4cute5tupleIJNS5_1CILi1EEES8_S8_EEENS6_IJNS7_ILi128EEENS7_ILi112EEENS7_ILi192EEEEEELi192ENS_6half_tEfNS_4arch4Sm90ELb0ELb0ELb1ELb0ELb0ELb0ELb0ELb1ELb1ELb1ELb0ELb0EEENS1_21CollectiveEpilogueFwdINS6_IJSA_SC_SB_EEES9_SE_SG_Li256ELb0ELb1ELb0ELb0EEENS1_29StaticPersistentTileSchedulerILb0EEEEEEEEEvNT_6ParamsE,@"STO_CUDA_ENTRY STV_DEFAULT"
_ZN7cutlass13device_kernelIN5flash11enable_sm90INS1_16FlashAttnFwdSm90INS1_25CollectiveMainloopFwdSm90ILi2EN4cute5tupleIJNS5_1CILi1EEES8_S8_EEENS6_IJNS7_ILi128EEENS7_ILi112EEENS7_ILi192EEEEEELi192ENS_6half_tEfNS_4arch4Sm90ELb0ELb0ELb1ELb0ELb0ELb0ELb0ELb1ELb1ELb1ELb0ELb0EEENS1_21CollectiveEpilogueFwdINS6_IJSA_SC_SB_EEES9_SE_SG_Li256ELb0ELb1ELb0ELb0EEENS1_29StaticPersistentTileSchedulerILb0EEEEEEEEEvNT_6ParamsE:
[----:B------:R-:W-:Y:S01]  /*0000*/  LDC R1, c[0x0][0x37c] ;  /* 0x0000df00ff017b82 */ /* 0x000fe20000000800 */
[----:B------:R-:W-:Y:S05]  /*0010*/  EXIT ;  /* 0x000000000000794d */ /* 0x000fea0003800000 */
.L_x_10:
        /* <DEDUP_REMOVED lines=14> */
.L_x_58:


//--------------------- .text._ZN7cutlass13device_kernelIN5flash11enable_sm90INS1_16FlashAttnFwdSm90INS1_25CollectiveMainloopFwdSm90ILi2EN4cute5tupleIJNS5_1CILi2EEENS7_ILi1EEES9_EEENS6_IJNS7_ILi128EEENS7_ILi112EEENS7_ILi192EEEEEELi192ENS_6half_tEfNS_4arch4Sm90ELb0ELb0ELb1ELb0ELb0ELb0ELb0ELb1ELb1ELb1ELb0ELb0EEENS1_21CollectiveEpilogueFwdINS6_IJSB_SD_SC_EEESA_SF_SH_Li256ELb0ELb1ELb0ELb0EEENS1_29StaticPersistentTileSchedulerILb0EEEEEEEEEvNT_6ParamsE --------------------------
	.section	.text._ZN7cutlass13device_kernelIN5flash11enable_sm90INS1_16FlashAttnFwdSm90INS1_25CollectiveMainloopFwdSm90ILi2EN4cute5tupleIJNS5_1CILi2EEENS7_ILi1EEES9_EEENS6_IJNS7_ILi128EEENS7_ILi112EEENS7_ILi192EEEEEELi192ENS_6half_tEfNS_4arch4Sm90ELb0ELb0ELb1ELb0ELb0ELb0ELb0ELb1ELb1ELb1ELb0ELb0EEENS1_21CollectiveEpilogueFwdINS6_IJSB_SD_SC_EEESA_SF_SH_Li256ELb0ELb1ELb0ELb0EEENS1_29StaticPersistentTileSchedulerILb0EEEEEEEEEvNT_6ParamsE,"ax",@progbits
	.align	128
.text._ZN7cutlass13device_kernelIN5flash11enable_sm90INS1_16FlashAttnFwdSm90INS1_25CollectiveMainloopFwdSm90ILi2EN4cute5tupleIJNS5_1CILi2EEENS7_ILi1EEES9_EEENS6_IJNS7_ILi128EEENS7_ILi112EEENS7_ILi192EEEEEELi192ENS_6half_tEfNS_4arch4Sm90ELb0ELb0ELb1ELb0ELb0ELb0ELb0ELb1ELb1ELb1ELb0ELb0EEENS1_21CollectiveEpilogueFwdINS6_IJSB_SD_SC_EEESA_SF_SH_Li256ELb0ELb1ELb0ELb0EEENS1_29StaticPersistentTileSchedulerILb0EEEEEEEEEvNT_6ParamsE:
        .type           _ZN7cutlass13device_kernelIN5flash11enable_sm90INS1_16FlashAttnFwdSm90INS1_25CollectiveMainloopFwdSm90ILi2EN4cute5tupleIJNS5_1CILi2EEENS7_ILi1EEES9_EEENS6_IJNS7_ILi128EEENS7_ILi112EEENS7_ILi192EEEEEELi192ENS_6half_tEfNS_4arch4Sm90ELb0ELb0ELb1ELb0ELb0ELb0ELb0ELb1ELb1ELb1ELb0ELb0EEENS1_21CollectiveEpilogueFwdINS6_IJSB_SD_SC_EEESA_SF_SH_Li256ELb0ELb1ELb0ELb0EEENS1_29StaticPersistentTileSchedulerILb0EEEEEEEEEvNT_6ParamsE,@function
        .size           _ZN7cutlass13device_kernelIN5flash11enable_sm90INS1_16FlashAttnFwdSm90INS1_25CollectiveMainloopFwdSm90ILi2EN4cute5tupleIJNS5_1CILi2EEENS7_ILi1EEES9_EEENS6_IJNS7_ILi128EEENS7_ILi112EEENS7_ILi192EEEEEELi192ENS_6half_tEfNS_4arch4Sm90ELb0ELb0ELb1ELb0ELb0ELb0ELb0ELb1ELb1ELb1ELb0ELb0EEENS1_21CollectiveEpilogueFwdINS6_IJSB_SD_SC_EEESA_SF_SH_Li256ELb0ELb1ELb0ELb0EEENS1_29StaticPersistentTileSchedulerILb0EEEEEEEEEvNT_6ParamsE,(.L_x_59 - _ZN7cutlass13device_kernelIN5flash11enable_sm90INS1_16FlashAttnFwdSm90INS1_25CollectiveMainloopFwdSm90ILi2EN4cute5tupleIJNS5_1CILi2EEENS7_ILi1EEES9_EEENS6_IJNS7_ILi128EEENS7_ILi112EEENS7_ILi192EEEEEELi192ENS_6half_tEfNS_4arch4Sm90ELb0ELb0ELb1ELb0ELb0ELb0ELb0ELb1ELb1ELb1ELb0ELb0EEENS1_21CollectiveEpilogueFwdINS6_IJSB_SD_SC_EEESA_SF_SH_Li256ELb0ELb1ELb0ELb0EEENS1_29StaticPersistentTileSchedulerILb0EEEEEEEEEvNT_6ParamsE)
        .other          _ZN7cutlass13device_kernelIN5flash11enable_sm90INS1_16FlashAttnFwdSm90INS1_25CollectiveMainloopFwdSm90ILi2EN4cute5tupleIJNS5_1CILi2EEENS7_ILi1EEES9_EEENS6_IJNS7_ILi128EEENS7_ILi112EEENS7_ILi192EEEEEELi192ENS_6half_tEfNS_4arch4Sm90ELb0ELb0ELb1ELb0ELb0ELb0ELb0ELb1ELb1ELb1ELb0ELb0EEENS1_21CollectiveEpilogueFwdINS6_IJSB_SD_SC_EEESA_SF_SH_Li256ELb0ELb1ELb0ELb0EEENS1_29StaticPersistentTileSchedulerILb0EEEEEEEEEvNT_6ParamsE,@"STO_CUDA_ENTRY STV_DEFAULT"
_ZN7cutlass13device_kernelIN5flash11enable_sm90INS1_16FlashAttnFwdSm90INS1_25CollectiveMainloopFwdSm90ILi2EN4cute5tupleIJNS5_1CILi2EEENS7_ILi1EEES9_EEENS6_IJNS7_ILi128EEENS7_ILi112EEENS7_ILi192EEEEEELi192ENS_6half_tEfNS_4arch4Sm90ELb0ELb0ELb1ELb0ELb0ELb0ELb0ELb1ELb1ELb1ELb0ELb0EEENS1_21CollectiveEpilogueFwdINS6_IJSB_SD_SC_EEESA_SF_SH_Li256ELb0ELb1ELb0ELb0EEENS1_29StaticPersistentTileSchedulerILb0EEEEEEEEEvNT_6ParamsE:
[----:B------:R-:W-:Y:S01]  /*0000*/  LDC R1, c[0x0][0x37c] ;  /* 0x0000df00ff017b82 */ /* 0x000fe20000000800 */
[----:B------:R-:W-:Y:S05]  /*0010*/  EXIT ;  /* 0x000000000000794d */ /* 0x000fea0003800000 */
.L_x_11:
        /* <DEDUP_REMOVED lines=14> */
.L_x_59:


//--------------------- .text._ZN7cutlass13device_kernelIN5flash11enable_sm90INS1_16FlashAttnFwdSm90INS1_25CollectiveMainloopFwdSm90ILi2EN4cute5tupleIJNS5_1CILi1EEES8_S8_EEENS6_IJNS7_ILi128EEENS7_ILi112EEENS7_ILi192EEEEEELi192ENS_6half_tEfNS_4arch4Sm90ELb0ELb0ELb1ELb1ELb0ELb0ELb0ELb1ELb1ELb1ELb0ELb0EEENS1_21CollectiveEpilogueFwdINS6_IJSA_SC_SB_EEES9_SE_SG_Li256ELb1ELb1ELb0ELb0EEENS1_36VarlenDynamicPersistentTileSchedulerILi128ELi112ELi256ELi128ELb0ELb1ELb1ELb0ELb1ELb1EEEEEEEEEvNT_6ParamsE --------------------------
	.section	.text._ZN7cutlass13device_kernelIN5flash11enable_sm90INS1_16FlashAttnFwdSm90INS1_25CollectiveMainloopFwdSm90ILi2EN4cute5tupleIJNS5_1CILi1EEES8_S8_EEENS6_IJNS7_ILi128EEENS7_ILi112EEENS7_ILi192EEEEEELi192ENS_6half_tEfNS_4arch4Sm90ELb0ELb0ELb1ELb1ELb0ELb0ELb0ELb1ELb1ELb1ELb0ELb0EEENS1_21CollectiveEpilogueFwdINS6_IJSA_SC_SB_EEES9_SE_SG_Li256ELb1ELb1ELb0ELb0EEENS1_36VarlenDynamicPersistentTileSchedulerILi128ELi112ELi256ELi128ELb0ELb1ELb1ELb0ELb1ELb1EEEEEEEEEvNT_6ParamsE,"ax",@progbits
	.align	128
.text._ZN7cutlass13device_kernelIN5flash11enable_sm90INS1_16FlashAttnFwdSm90INS1_25CollectiveMainloopFwdSm90ILi2EN4cute5tupleIJNS5_1CILi1EEES8_S8_EEENS6_IJNS7_ILi128EEENS7_ILi112EEENS7_ILi192EEEEEELi192ENS_6half_tEfNS_4arch4Sm90ELb0ELb0ELb1ELb1ELb0ELb0ELb0ELb1ELb1ELb1ELb0ELb0EEENS1_21CollectiveEpilogueFwdINS6_IJSA_SC_SB_EEES9_SE_SG_Li256ELb1ELb1ELb0ELb0EEENS1_36VarlenDynamicPersistentTileSchedulerILi128ELi112ELi256ELi128ELb0ELb1ELb1ELb0ELb1ELb1EEEEEEEEEvNT_6ParamsE:
        .type           _ZN7cutlass13device_kernelIN5flash11enable_sm90INS1_16FlashAttnFwdSm90INS1_25CollectiveMainloopFwdSm90ILi2EN4cute5tupleIJNS5_1CILi1EEES8_S8_EEENS6_IJNS7_ILi128EEENS7_ILi112EEENS7_ILi192EEEEEELi192ENS_6half_tEfNS_4arch4Sm90ELb0ELb0ELb1ELb1ELb0ELb0ELb0ELb1ELb1ELb1ELb0ELb0EEENS1_21CollectiveEpilogueFwdINS6_IJSA_SC_SB_EEES9_SE_SG_Li256ELb1ELb1ELb0ELb0EEENS1_36VarlenDynamicPersistentTileSchedulerILi128ELi112ELi256ELi128ELb0ELb1ELb1ELb0ELb1ELb1EEEEEEEEEvNT_6ParamsE,@function
        .size           _ZN7cutlass13device_kernelIN5flash11enable_sm90INS1_16FlashAttnFwdSm90INS1_25CollectiveMainloopFwdSm90ILi2EN4cute5tupleIJNS5_1CILi1EEES8_S8_EEENS6_IJNS7_ILi128EEENS7_ILi112EEENS7_ILi192EEEEEELi192ENS_6half_tEfNS_4arch4Sm90ELb0ELb0ELb1ELb1ELb0ELb0ELb0ELb1ELb1ELb1ELb0ELb0EEENS1_21CollectiveEpilogueFwdINS6_IJSA_SC_SB_EEES9_SE_SG_Li256ELb1ELb1ELb0ELb0EEENS1_36VarlenDynamicPersistentTileSchedulerILi128ELi112ELi256ELi128ELb0ELb1ELb1ELb0ELb1ELb1EEEEEEEEEvNT_6ParamsE,(.L_x_60 - _ZN7cutlass13device_kernelIN5flash11enable_sm90INS1_16FlashAttnFwdSm90INS1_25CollectiveMainloopFwdSm90ILi2EN4cute5tupleIJNS5_1CILi1EEES8_S8_EEENS6_IJNS7_ILi128EEENS7_ILi112EEENS7_ILi192EEEEEELi192ENS_6half_tEfNS_4arch4Sm90ELb0ELb0ELb1ELb1ELb0ELb0ELb0ELb1ELb1ELb1ELb0ELb0EEENS1_21CollectiveEpilogueFwdINS6_IJSA_SC_SB_EEES9_SE_SG_Li256ELb1ELb1ELb0ELb0EEENS1_36VarlenDynamicPersistentTileSchedulerILi128ELi112ELi256ELi128ELb0ELb1ELb1ELb0ELb1ELb1EEEEEEEEEvNT_6ParamsE)
        .other          _ZN7cutlass13device_kernelIN5flash11enable_sm90INS1_16FlashAttnFwdSm90INS1_25CollectiveMainloopFwdSm90ILi2EN4cute5tupleIJNS5_1CILi1EEES8_S8_EEENS6_IJNS7_ILi128EEENS7_ILi112EEENS7_ILi192EEEEEELi192ENS_6half_tEfNS_4arch4Sm90ELb0ELb0ELb1ELb1ELb0ELb0ELb0ELb1ELb1ELb1ELb0ELb0EEENS1_21CollectiveEpilogueFwdINS6_IJSA_SC_SB_EEES9_SE_SG_Li256ELb1ELb1ELb0ELb0EEENS1_36VarlenDynamicPersistentTileSchedulerILi128ELi112ELi256ELi128ELb0ELb1ELb1ELb0ELb1ELb1EEEEEEEEEvNT_6ParamsE,@"STO_CUDA_ENTRY STV_DEFAULT"
_ZN7cutlass13device_kernelIN5flash11enable_sm90INS1_16FlashAttnFwdSm90INS1_25CollectiveMainloopFwdSm90ILi2EN4cute5tupleIJNS5_1CILi1EEES8_S8_EEENS6_IJNS7_ILi128EEENS7_ILi112EEENS7_ILi192EEEEEELi192ENS_6half_tEfNS_4arch4Sm90ELb0ELb0ELb1ELb1ELb0ELb0ELb0ELb1ELb1ELb1ELb0ELb0EEENS1_21CollectiveEpilogueFwdINS6_IJSA_SC_SB_EEES9_SE_SG_Li256ELb1ELb1ELb0ELb0EEENS1_36VarlenDynamicPersistentTileSchedulerILi128ELi112ELi256ELi128ELb0ELb1ELb1ELb0ELb1ELb1EEEEEEEEEvNT_6ParamsE:
[----:B------:R-:W-:Y:S01]  /*0000*/  LDC R1, c[0x0][0x37c] ;  /* 0x0000df00ff017b82 */ /* 0x000fe20000000800 */
[----:B------:R-:W-:Y:S05]  /*0010*/  EXIT ;  /* 0x000000000000794d */ /* 0x000fea0003800000 */
.L_x_12:
        /* <DEDUP_REMOVED lines=14> */
.L_x_60:


//--------------------- .text._ZN7cutlass13device_kernelIN5flash11enable_sm90INS1_16FlashAttnFwdSm90INS1_25CollectiveMainloopFwdSm90ILi2EN4cute5tupleIJNS5_1CILi1EEES8_S8_EEENS6_IJNS7_ILi128EEENS7_ILi112EEENS7_ILi192EEEEEELi192ENS_6half_tEfNS_4arch4Sm90ELb0ELb0ELb1ELb1ELb0ELb1ELb0ELb1ELb1ELb1ELb0ELb0EEENS1_21CollectiveEpilogueFwdINS6_IJSA_SC_SB_EEES9_SE_SG_Li256ELb1ELb1ELb0ELb0EEENS1_36VarlenDynamicPersistentTileSchedulerILi128ELi112ELi256ELi128ELb0ELb1ELb1ELb0ELb1ELb1EEEEEEEEEvNT_6ParamsE --------------------------
	.section	.text._ZN7cutlass13device_kernelIN5flash11enable_sm90INS1_16FlashAttnFwdSm90INS1_25CollectiveMainloopFwdSm90ILi2EN4cute5tupleIJNS5_1CILi1EEES8_S8_EEENS6_IJNS7_ILi128EEENS7_ILi112EEENS7_ILi192EEEEEELi192ENS_6half_tEfNS_4arch4Sm90ELb0ELb0ELb1ELb1ELb0ELb1ELb0ELb1ELb1ELb1ELb0ELb0EEENS1_21CollectiveEpilogueFwdINS6_IJSA_SC_SB_EEES9_SE_SG_Li256ELb1ELb1ELb0ELb0EEENS1_36VarlenDynamicPersistentTileSchedulerILi128ELi112ELi256ELi128ELb0ELb1ELb1ELb0ELb1ELb1EEEEEEEEEvNT_6ParamsE,"ax",@progbits
	.align	128
.text._ZN7cutlass13device_kernelIN5flash11enable_sm90INS1_16FlashAttnFwdSm90INS1_25CollectiveMainloopFwdSm90ILi2EN4cute5tupleIJNS5_1CILi1EEES8_S8_EEENS6_IJNS7_ILi128EEENS7_ILi112EEENS7_ILi192EEEEEELi192ENS_6half_tEfNS_4arch4Sm90ELb0ELb0ELb1ELb1ELb0ELb1ELb0ELb1ELb1ELb1ELb0ELb0EEENS1_21CollectiveEpilogueFwdINS6_IJSA_SC_SB_EEES9_SE_SG_Li256ELb1ELb1ELb0ELb0EEENS1_36VarlenDynamicPersistentTileSchedulerILi128ELi112ELi256ELi128ELb0ELb1ELb1ELb0ELb1ELb1EEEEEEEEEvNT_6ParamsE:
        .type           _ZN7cutlass13device_kernelIN5flash11enable_sm90INS1_16FlashAttnFwdSm90INS1_25CollectiveMainloopFwdSm90ILi2EN4cute5tupleIJNS5_1CILi1EEES8_S8_EEENS6_IJNS7_ILi128EEENS7_ILi112EEENS7_ILi192EEEEEELi192ENS_6half_tEfNS_4arch4Sm90ELb0ELb0ELb1ELb1ELb0ELb1ELb0ELb1ELb1ELb1ELb0ELb0EEENS1_21CollectiveEpilogueFwdINS6_IJSA_SC_SB_EEES9_SE_SG_Li256ELb1ELb1ELb0ELb0EEENS1_36VarlenDynamicPersistentTileSchedulerILi128ELi112ELi256ELi128ELb0ELb1ELb1ELb0ELb1ELb1EEEEEEEEEvNT_6ParamsE,@function
        .size           _ZN7cutlass13device_kernelIN5flash11enable_sm90INS1_16FlashAttnFwdSm90INS1_25CollectiveMainloopFwdSm90ILi2EN4cute5tupleIJNS5_1CILi1EEES8_S8_EEENS6_IJNS7_ILi128EEENS7_ILi112EEENS7_ILi192EEEEEELi192ENS_6half_tEfNS_4arch4Sm90ELb0ELb0ELb1ELb1ELb0ELb1ELb0ELb1ELb1ELb1ELb0ELb0EEENS1_21CollectiveEpilogueFwdINS6_IJSA_SC_SB_EEES9_SE_SG_Li256ELb1ELb1ELb0ELb0EEENS1_36VarlenDynamicPersistentTileSchedulerILi128ELi112ELi256ELi128ELb0ELb1ELb1ELb0ELb1ELb1EEEEEEEEEvNT_6ParamsE,(.L_x_61 - _ZN7cutlass13device_kernelIN5flash11enable_sm90INS1_16FlashAttnFwdSm90INS1_25CollectiveMainloopFwdSm90ILi2EN4cute5tupleIJNS5_1CILi1EEES8_S8_EEENS6_IJNS7_ILi128EEENS7_ILi112EEENS7_ILi192EEEEEELi192ENS_6half_tEfNS_4arch4Sm90ELb0ELb0ELb1ELb1ELb0ELb1ELb0ELb1ELb1ELb1ELb0ELb0EEENS1_21CollectiveEpilogueFwdINS6_IJSA_SC_SB_EEES9_SE_SG_Li256ELb1ELb1ELb0ELb0EEENS1_36VarlenDynamicPersistentTileSchedulerILi128ELi112ELi256ELi128ELb0ELb1ELb1ELb0ELb1ELb1EEEEEEEEEvNT_6ParamsE)
        .other          _ZN7cutlass13device_kernelIN5flash11enable_sm90INS1_16FlashAttnFwdSm90INS1_25CollectiveMainloopFwdSm90ILi2EN4cute5tupleIJNS5_1CILi1EEES8_S8_EEENS6_IJNS7_ILi128EEENS7_ILi112EEENS7_ILi192EEEEEELi192ENS_6half_tEfNS_4arch4Sm90ELb0ELb0ELb1ELb1ELb0ELb1ELb0ELb1ELb1ELb1ELb0ELb0EEENS1_21CollectiveEpilogueFwdINS6_IJSA_SC_SB_EEES9_SE_SG_Li256ELb1ELb1ELb0ELb0EEENS1_36VarlenDynamicPersistentTileSchedulerILi128ELi112ELi256ELi128ELb0ELb1ELb1ELb0ELb1ELb1EEEEEEEEEvNT_6ParamsE,@"STO_CUDA_ENTRY STV_DEFAULT"
_ZN7cutlass13device_kernelIN5flash11enable_sm90INS1_16FlashAttnFwdSm90INS1_25CollectiveMainloopFwdSm90ILi2EN4cute5tupleIJNS5_1CILi1EEES8_S8_EEENS6_IJNS7_ILi128EEENS7_ILi112EEENS7_ILi192EEEEEELi192ENS_6half_tEfNS_4arch4Sm90ELb0ELb0ELb1ELb1ELb0ELb1ELb0ELb1ELb1ELb1ELb0ELb0EEENS1_21CollectiveEpilogueFwdINS6_IJSA_SC_SB_EEES9_SE_SG_Li256ELb1ELb1ELb0ELb0EEENS1_36VarlenDynamicPersistentTileSchedulerILi128ELi112ELi256ELi128ELb0ELb1ELb1ELb0ELb1ELb1EEEEEEEEEvNT_6ParamsE:
[----:B------:R-:W-:Y:S01]  /*0000*/  LDC R1, c[0x0][0x37c] ;  /* 0x0000df00ff017b82 */ /* 0x000fe20000000800 */
[----:B------:R-:W-:Y:S05]  /*0010*/  EXIT ;  /* 0x000000000000794d */ /* 0x000fea0003800000 */
.L_x_13:
        /* <DEDUP_REMOVED lines=14> */
.L_x_61:


//--------------------- .text._ZN7cutlass13device_kernelIN5flash11enable_sm90INS1_16FlashAttnFwdSm90INS1_25CollectiveMainloopFwdSm90ILi2EN4cute5tupleIJNS5_1CILi1EEES8_S8_EEENS6_IJNS7_ILi128EEENS7_ILi96EEENS7_ILi192EEEEEELi192ENS_6half_tEfNS_4arch4Sm90ELb0ELb1ELb1ELb0ELb0ELb0ELb0ELb1ELb1ELb1ELb0ELb0EEENS1_21CollectiveEpilogueFwdINS6_IJSA_SC_SB_EEES9_SE_SG_Li256ELb0ELb1ELb0ELb0EEENS1_30DynamicPersistentTileSchedulerILi256ELi128ELb0ELb1ELb1EEEEEEEEEvNT_6ParamsE --------------------------
	.section	.text._ZN7cutlass13device_kernelIN5flash11enable_sm90INS1_16FlashAttnFwdSm90INS1_25CollectiveMainloopFwdSm90ILi2EN4cute5tupleIJNS5_1CILi1EEES8_S8_EEENS6_IJNS7_ILi128EEENS7_ILi96EEENS7_ILi192EEEEEELi192ENS_6half_tEfNS_4arch4Sm90ELb0ELb1ELb1ELb0ELb0ELb0ELb0ELb1ELb1ELb1ELb0ELb0EEENS1_21CollectiveEpilogueFwdINS6_IJSA_SC_SB_EEES9_SE_SG_Li256ELb0ELb1ELb0ELb0EEENS1_30DynamicPersistentTileSchedulerILi256ELi128ELb0ELb1ELb1EEEEEEEEEvNT_6ParamsE,"ax",@progbits
	.align	128
.text._ZN7cutlass13device_kernelIN5flash11enable_sm90INS1_16FlashAttnFwdSm90INS1_25CollectiveMainloopFwdSm90ILi2EN4cute5tupleIJNS5_1CILi1EEES8_S8_EEENS6_IJNS7_ILi128EEENS7_ILi96EEENS7_ILi192EEEEEELi192ENS_6half_tEfNS_4arch4Sm90ELb0ELb1ELb1ELb0ELb0ELb0ELb0ELb1ELb1ELb1ELb0ELb0EEENS1_21CollectiveEpilogueFwdINS6_IJSA_SC_SB_EEES9_SE_SG_Li256ELb0ELb1ELb0ELb0EEENS1_30DynamicPersistentTileSchedulerILi256ELi128ELb0ELb1ELb1EEEEEEEEEvNT_6ParamsE:
        .type           _ZN7cutlass13device_kernelIN5flash11enable_sm90INS1_16FlashAttnFwdSm90INS1_25CollectiveMainloopFwdSm90ILi2EN4cute5tupleIJNS5_1CILi1EEES8_S8_EEENS6_IJNS7_ILi128EEENS7_ILi96EEENS7_ILi192EEEEEELi192ENS_6half_tEfNS_4arch4Sm90ELb0ELb1ELb1ELb0ELb0ELb0ELb0ELb1ELb1ELb1ELb0ELb0EEENS1_21CollectiveEpilogueFwdINS6_IJSA_SC_SB_EEES9_SE_SG_Li256ELb0ELb1ELb0ELb0EEENS1_30DynamicPersistentTileSchedulerILi256ELi128ELb0ELb1ELb1EEEEEEEEEvNT_6ParamsE,@function
        .size           _ZN7cutlass13device_kernelIN5flash11enable_sm90INS1_16FlashAttnFwdSm90INS1_25CollectiveMainloopFwdSm90ILi2EN4cute5tupleIJNS5_1CILi1EEES8_S8_EEENS6_IJNS7_ILi128EEENS7_ILi96EEENS7_ILi192EEEEEELi192ENS_6half_tEfNS_4arch4Sm90ELb0ELb1ELb1ELb0ELb0ELb0ELb0ELb1ELb1ELb1ELb0ELb0EEENS1_21CollectiveEpilogueFwdINS6_IJSA_SC_SB_EEES9_SE_SG_Li256ELb0ELb1ELb0ELb0EEENS1_30DynamicPersistentTileSchedulerILi256ELi128ELb0ELb1ELb1EEEEEEEEEvNT_6ParamsE,(.L_x_62 - _ZN7cutlass13device_kernelIN5flash11enable_sm90INS1_16FlashAttnFwdSm90INS1_25CollectiveMainloopFwdSm90ILi2EN4cute5tupleIJNS5_1CILi1EEES8_S8_EEENS6_IJNS7_ILi128EEENS7_ILi96EEENS7_ILi192EEEEEELi192ENS_6half_tEfNS_4arch4Sm90ELb0ELb1ELb1ELb0ELb0ELb0ELb0ELb1ELb1ELb1ELb0ELb0EEENS1_21CollectiveEpilogueFwdINS6_IJSA_SC_SB_EEES9_SE_SG_Li256ELb0ELb1ELb0ELb0EEENS1_30DynamicPersistentTileSchedulerILi256ELi128ELb0ELb1ELb1EEEEEEEEEvNT_6ParamsE)
        .other          _ZN7cutlass13device_kernelIN5flash11enable_sm90INS1_16FlashAttnFwdSm90INS1_25CollectiveMainloopFwdSm90ILi2EN4cute5tupleIJNS5_1CILi1EEES8_S8_EEENS6_IJNS7_ILi128EEENS7_ILi96EEENS7_ILi192EEEEEELi192ENS_6half_tEfNS_4arch4Sm90ELb0ELb1ELb1ELb0ELb0ELb0ELb0ELb1ELb1ELb1ELb0ELb0EEENS1_21CollectiveEpilogueFwdINS6_IJSA_SC_SB_EEES9_SE_SG_Li256ELb0ELb1ELb0ELb0EEENS1_30DynamicPersistentTileSchedulerILi256ELi128ELb0ELb1ELb1EEEEEEEEEvNT_6ParamsE,@"STO_CUDA_ENTRY STV_DEFAULT"
_ZN7cutlass13device_kernelIN5flash11enable_sm90INS1_16FlashAttnFwdSm90INS1_25CollectiveMainloopFwdSm90ILi2EN4cute5tupleIJNS5_1CILi1EEES8_S8_EEENS6_IJNS7_ILi128EEENS7_ILi96EEENS7_ILi192EEEEEELi192ENS_6half_tEfNS_4arch4Sm90ELb0ELb1ELb1ELb0ELb0ELb0ELb0ELb1ELb1ELb1ELb0ELb0EEENS1_21CollectiveEpilogueFwdINS6_IJSA_SC_SB_EEES9_SE_SG_Li256ELb0ELb1ELb0ELb0EEENS1_30DynamicPersistentTileSchedulerILi256ELi128ELb0ELb1ELb1EEEEEEEEEvNT_6ParamsE:
[----:B------:R-:W-:Y:S01]  /*0000*/  LDC R1, c[0x0][0x37c] ;  /* 0x0000df00ff017b82 */ /* 0x000fe20000000800 */
[----:B------:R-:W-:Y:S05]  /*0010*/  EXIT ;  /* 0x000000000000794d */ /* 0x000fea0003800000 */
.L_x_14:
        /* <DEDUP_REMOVED lines=14> */
.L_x_62:


//--------------------- .text._ZN7cutlass13device_kernelIN5flash11enable_sm90INS1_16FlashAttnFwdSm90INS1_25CollectiveMainloopFwdSm90ILi2EN4cute5tupleIJNS5_1CILi1EEES8_S8_EEENS6_IJNS7_ILi128EEENS7_ILi96EEENS7_ILi192EEEEEELi192ENS_6half_tEfNS_4arch4Sm90ELb0ELb1ELb1ELb1ELb0ELb0ELb0ELb1ELb1ELb1ELb0ELb0EEENS1_21CollectiveEpilogueFwdINS6_IJSA_SC_SB_EEES9_SE_SG_Li256ELb1ELb1ELb0ELb0EEENS1_36VarlenDynamicPersistentTileSchedulerILi128ELi96ELi256ELi128ELb0ELb1ELb1ELb1ELb0ELb1EEEEEEEEEvNT_6ParamsE --------------------------
	.section	.text._ZN7cutlass13device_kernelIN5flash11enable_sm90INS1_16FlashAttnFwdSm90INS1_25CollectiveMainloopFwdSm90ILi2EN4cute5tupleIJNS5_1CILi1EEES8_S8_EEENS6_IJNS7_ILi128EEENS7_ILi96EEENS7_ILi192EEEEEELi192ENS_6half_tEfNS_4arch4Sm90ELb0ELb1ELb1ELb1ELb0ELb0ELb0ELb1ELb1ELb1ELb0ELb0EEENS1_21CollectiveEpilogueFwdINS6_IJSA_SC_SB_EEES9_SE_SG_Li256ELb1ELb1ELb0ELb0EEENS1_36VarlenDynamicPersistentTileSchedulerILi128ELi96ELi256ELi128ELb0ELb1ELb1ELb1ELb0ELb1EEEEEEEEEvNT_6ParamsE,"ax",@progbits
	.align	128
.text._ZN7cutlass13device_kernelIN5flash11enable_sm90INS1_16FlashAttnFwdSm90INS1_25CollectiveMainloopFwdSm90ILi2EN4cute5tupleIJNS5_1CILi1EEES8_S8_EEENS6_IJNS7_ILi128EEENS7_ILi96EEENS7_ILi192EEEEEELi192ENS_6half_tEfNS_4arch4Sm90ELb0ELb1ELb1ELb1ELb0ELb0ELb0ELb1ELb1ELb1ELb0ELb0EEENS1_21CollectiveEpilogueFwdINS6_IJSA_SC_SB_EEES9_SE_SG_Li256ELb1ELb1ELb0ELb0EEENS1_36VarlenDynamicPersistentTileSchedulerILi128ELi96ELi256ELi128ELb0ELb1ELb1ELb1ELb0ELb1EEEEEEEEEvNT_6ParamsE:
        .type           _ZN7cutlass13device_kernelIN5flash11enable_sm90INS1_16FlashAttnFwdSm90INS1_25CollectiveMainloopFwdSm90ILi2EN4cute5tupleIJNS5_1CILi1EEES8_S8_EEENS6_IJNS7_ILi128EEENS7_ILi96EEENS7_ILi192EEEEEELi192ENS_6half_tEfNS_4arch4Sm90ELb0ELb1ELb1ELb1ELb0ELb0ELb0ELb1ELb1ELb1ELb0ELb0EEENS1_21CollectiveEpilogueFwdINS6_IJSA_SC_SB_EEES9_SE_SG_Li256ELb1ELb1ELb0ELb0EEENS1_36VarlenDynamicPersistentTileSchedulerILi128ELi96ELi256ELi128ELb0ELb1ELb1ELb1ELb0ELb1EEEEEEEEEvNT_6ParamsE,@function
        .size           _ZN7cutlass13device_kernelIN5flash11enable_sm90INS1_16FlashAttnFwdSm90INS1_25CollectiveMainloopFwdSm90ILi2EN4cute5tupleIJNS5_1CILi1EEES8_S8_EEENS6_IJNS7_ILi128EEENS7_ILi96EEENS7_ILi192EEEEEELi192ENS_6half_tEfNS_4arch4Sm90ELb0ELb1ELb1ELb1ELb0ELb0ELb0ELb1ELb1ELb1ELb0ELb0EEENS1_21CollectiveEpilogueFwdINS6_IJSA_SC_SB_EEES9_SE_SG_Li256ELb1ELb1ELb0ELb0EEENS1_36VarlenDynamicPersistentTileSchedulerILi128ELi96ELi256ELi128ELb0ELb1ELb1ELb1ELb0ELb1EEEEEEEEEvNT_6ParamsE,(.L_x_63 - _ZN7cutlass13device_kernelIN5flash11enable_sm90INS1_16FlashAttnFwdSm90INS1_25CollectiveMainloopFwdSm90ILi2EN4cute5tupleIJNS5_1CILi1EEES8_S8_EEENS6_IJNS7_ILi128EEENS7_ILi96EEENS7_ILi192EEEEEELi192ENS_6half_tEfNS_4arch4Sm90ELb0ELb1ELb1ELb1ELb0ELb0ELb0ELb1ELb1ELb1ELb0ELb0EEENS1_21CollectiveEpilogueFwdINS6_IJSA_SC_SB_EEES9_SE_SG_Li256ELb1ELb1ELb0ELb0EEENS1_36VarlenDynamicPersistentTileSchedulerILi128ELi96ELi256ELi128ELb0ELb1ELb1ELb1ELb0ELb1EEEEEEEEEvNT_6ParamsE)
        .other          _ZN7cutlass13device_kernelIN5flash11enable_sm90INS1_16FlashAttnFwdSm90INS1_25CollectiveMainloopFwdSm90ILi2EN4cute5tupleIJNS5_1CILi1EEES8_S8_EEENS6_IJNS7_ILi128EEENS7_ILi96EEENS7_ILi192EEEEEELi192ENS_6half_tEfNS_4arch4Sm90ELb0ELb1ELb1ELb1ELb0ELb0ELb0ELb1ELb1ELb1ELb0ELb0EEENS1_21CollectiveEpilogueFwdINS6_IJSA_SC_SB_EEES9_SE_SG_Li256ELb1ELb1ELb0ELb0EEENS1_36VarlenDynamicPersistentTileSchedulerILi128ELi96ELi256ELi128ELb0ELb1ELb1ELb1ELb0ELb1EEEEEEEEEvNT_6ParamsE,@"STO_CUDA_ENTRY STV_DEFAULT"
_ZN7cutlass13device_kernelIN5flash11enable_sm90INS1_16FlashAttnFwdSm90INS1_25CollectiveMainloopFwdSm90ILi2EN4cute5tupleIJNS5_1CILi1EEES8_S8_EEENS6_IJNS7_ILi128EEENS7_ILi96EEENS7_ILi192EEEEEELi192ENS_6half_tEfNS_4arch4Sm90ELb0ELb1ELb1ELb1ELb0ELb0ELb0ELb1ELb1ELb1ELb0ELb0EEENS1_21CollectiveEpilogueFwdINS6_IJSA_SC_SB_EEES9_SE_SG_Li256ELb1ELb1ELb0ELb0EEENS1_36VarlenDynamicPersistentTileSchedulerILi128ELi96ELi256ELi128ELb0ELb1ELb1ELb1ELb0ELb1EEEEEEEEEvNT_6ParamsE:
[----:B------:R-:W-:Y:S01]  /*0000*/  LDC R1, c[0x0][0x37c] ;  /* 0x0000df00ff017b82 */ /* 0x000fe20000000800 */
[----:B------:R-:W-:Y:S05]  /*0010*/  EXIT ;  /* 0x000000000000794d */ /* 0x000fea0003800000 */
.L_x_15:
        /* <DEDUP_REMOVED lines=14> */
.L_x_63:


//--------------------- .text._ZN7cutlass13device_kernelIN5flash11enable_sm90INS1_16FlashAttnFwdSm90INS1_25CollectiveMainloopFwdSm90ILi2EN4cute5tupleIJNS5_1CILi1EEES8_S8_EEENS6_IJNS7_ILi128EEENS7_ILi96EEENS7_ILi192EEEEEELi192ENS_6half_tEfNS_4arch4Sm90ELb0ELb1ELb1ELb1ELb0ELb1ELb0ELb1ELb1ELb1ELb0ELb0EEENS1_21CollectiveEpilogueFwdINS6_IJSA_SC_SB_EEES9_SE_SG_Li256ELb1ELb1ELb0ELb0EEENS1_36VarlenDynamicPersistentTileSchedulerILi128ELi96ELi256ELi128ELb0ELb1ELb1ELb1ELb0ELb1EEEEEEEEEvNT_6ParamsE --------------------------
	.section	.text._ZN7cutlass13device_kernelIN5flash11enable_sm90INS1_16FlashAttnFwdSm90INS1_25CollectiveMainloopFwdSm90ILi2EN4cute5tupleIJNS5_1CILi1EEES8_S8_EEENS6_IJNS7_ILi128EEENS7_ILi96EEENS7_ILi192EEEEEELi192ENS_6half_tEfNS_4arch4Sm90ELb0ELb1ELb1ELb1ELb0ELb1ELb0ELb1ELb1ELb1ELb0ELb0EEENS1_21CollectiveEpilogueFwdINS6_IJSA_SC_SB_EEES9_SE_SG_Li256ELb1ELb1ELb0ELb0EEENS1_36VarlenDynamicPersistentTileSchedulerILi128ELi96ELi256ELi128ELb0ELb1ELb1ELb1ELb0ELb1EEEEEEEEEvNT_6ParamsE,"ax",@progbits
	.align	128
.text._ZN7cutlass13device_kernelIN5flash11enable_sm90INS1_16FlashAttnFwdSm90INS1_25CollectiveMainloopFwdSm90ILi2EN4cute5tupleIJNS5_1CILi1EEES8_S8_EEENS6_IJNS7_ILi128EEENS7_ILi96EEENS7_ILi192EEEEEELi192ENS_6half_tEfNS_4arch4Sm90ELb0ELb1ELb1ELb1ELb0ELb1ELb0ELb1ELb1ELb1ELb0ELb0EEENS1_21CollectiveEpilogueFwdINS6_IJSA_SC_SB_EEES9_SE_SG_Li256ELb1ELb1ELb0ELb0EEENS1_36VarlenDynamicPersistentTileSchedulerILi128ELi96ELi256ELi128ELb0ELb1ELb1ELb1ELb0ELb1EEEEEEEEEvNT_6ParamsE:
        .type           _ZN7cutlass13device_kernelIN5flash11enable_sm90INS1_16FlashAttnFwdSm90INS1_25CollectiveMainloopFwdSm90ILi2EN4cute5tupleIJNS5_1CILi1EEES8_S8_EEENS6_IJNS7_ILi128EEENS7_ILi96EEENS7_ILi192EEEEEELi192ENS_6half_tEfNS_4arch4Sm90ELb0ELb1ELb1ELb1ELb0ELb1ELb0ELb1ELb1ELb1ELb0ELb0EEENS1_21CollectiveEpilogueFwdINS6_IJSA_SC_SB_EEES9_SE_SG_Li256ELb1ELb1ELb0ELb0EEENS1_36VarlenDynamicPersistentTileSchedulerILi128ELi96ELi256ELi128ELb0ELb1ELb1ELb1ELb0ELb1EEEEEEEEEvNT_6ParamsE,@function
        .size           _ZN7cutlass13device_kernelIN5flash11enable_sm90INS1_16FlashAttnFwdSm90INS1_25CollectiveMainloopFwdSm90ILi2EN4cute5tupleIJNS5_1CILi1EEES8_S8_EEENS6_IJNS7_ILi128EEENS7_ILi96EEENS7_ILi192EEEEEELi192ENS_6half_tEfNS_4arch4Sm90ELb0ELb1ELb1ELb1ELb0ELb1ELb0ELb1ELb1ELb1ELb0ELb0EEENS1_21CollectiveEpilogueFwdINS6_IJSA_SC_SB_EEES9_SE_SG_Li256ELb1ELb1ELb0ELb0EEENS1_36VarlenDynamicPersistentTileSchedulerILi128ELi96ELi256ELi128ELb0ELb1ELb1ELb1ELb0ELb1EEEEEEEEEvNT_6ParamsE,(.L_x_64 - _ZN7cutlass13device_kernelIN5flash11enable_sm90INS1_16FlashAttnFwdSm90INS1_25CollectiveMainloopFwdSm90ILi2EN4cute5tupleIJNS5_1CILi1EEES8_S8_EEENS6_IJNS7_ILi128EEENS7_ILi96EEENS7_ILi192EEEEEELi192ENS_6half_tEfNS_4arch4Sm90ELb0ELb1ELb1ELb1ELb0ELb1ELb0ELb1ELb1ELb1ELb0ELb0EEENS1_21CollectiveEpilogueFwdINS6_IJSA_SC_SB_EEES9_SE_SG_Li256ELb1ELb1ELb0ELb0EEENS1_36VarlenDynamicPersistentTileSchedulerILi128ELi96ELi256ELi128ELb0ELb1ELb1ELb1ELb0ELb1EEEEEEEEEvNT_6ParamsE)
        .other          _ZN7cutlass13device_kernelIN5flash11enable_sm90INS1_16FlashAttnFwdSm90INS1_25CollectiveMainloopFwdSm90ILi2EN4cute5tupleIJNS5_1CILi1EEES8_S8_EEENS6_IJNS7_ILi128EEENS7_ILi96EEENS7_ILi192EEEEEELi192ENS_6half_tEfNS_4arch4Sm90ELb0ELb1ELb1ELb1ELb0ELb1ELb0ELb1ELb1ELb1ELb0ELb0EEENS1_21CollectiveEpilogueFwdINS6_IJSA_SC_SB_EEES9_SE_SG_Li256ELb1ELb1ELb0ELb0EEENS1_36VarlenDynamicPersistentTileSchedulerILi128ELi96ELi256ELi128ELb0ELb1ELb1ELb1ELb0ELb1EEEEEEEEEvNT_6ParamsE,@"STO_CUDA_ENTRY STV_DEFAULT"
_ZN7cutlass13device_kernelIN5flash11enable_sm90INS1_16FlashAttnFwdSm90INS1_25CollectiveMainloopFwdSm90ILi2EN4cute5tupleIJNS5_1CILi1EEES8_S8_EEENS6_IJNS7_ILi128EEENS7_ILi96EEENS7_ILi192EEEEEELi192ENS_6half_tEfNS_4arch4Sm90ELb0ELb1ELb1ELb1ELb0ELb1ELb0ELb1ELb1ELb1ELb0ELb0EEENS1_21CollectiveEpilogueFwdINS6_IJSA_SC_SB_EEES9_SE_SG_Li256ELb1ELb1ELb0ELb0EEENS1_36VarlenDynamicPersistentTileSchedulerILi128ELi96ELi256ELi128ELb0ELb1ELb1ELb1ELb0ELb1EEEEEEEEEvNT_6ParamsE:
[----:B------:R-:W-:Y:S01]  /*0000*/  LDC R1, c[0x0][0x37c] ;  /* 0x0000df00ff017b82 */ /* 0x000fe20000000800 */
[----:B------:R-:W-:Y:S05]  /*0010*/  EXIT ;  /* 0x000000000000794d */ /* 0x000fea0003800000 */
.L_x_16:
        /* <DEDUP_REMOVED lines=14> */
.L_x_64:


//--------------------- .text._ZN7cutlass13device_kernelIN5flash11enable_sm90INS1_16FlashAttnFwdSm90INS1_25CollectiveMainloopFwdSm90ILi2EN4cute5tupleIJNS5_1CILi1EEES8_S8_EEENS6_IJNS7_ILi128EEENS7_ILi112EEENS7_ILi192EEEEEELi192ENS_6half_tEfNS_4arch4Sm90ELb1ELb0ELb1ELb0ELb0ELb0ELb0ELb1ELb1ELb1ELb0ELb0EEENS1_21CollectiveEpilogueFwdINS6_IJSA_SC_SB_EEES9_SE_SG_Li256ELb0ELb1ELb0ELb0EEENS1_30DynamicPersistentTileSchedulerILi256ELi128ELb0ELb1ELb1EEEEEEEEEvNT_6ParamsE --------------------------
	.section	.text._ZN7cutlass13device_kernelIN5flash11enable_sm90INS1_16FlashAttnFwdSm90INS1_25CollectiveMainloopFwdSm90ILi2EN4cute5tupleIJNS5_1CILi1EEES8_S8_EEENS6_IJNS7_ILi128EEENS7_ILi112EEENS7_ILi192EEEEEELi192ENS_6half_tEfNS_4arch4Sm90ELb1ELb0ELb1ELb0ELb0ELb0ELb0ELb1ELb1ELb1ELb0ELb0EEENS1_21CollectiveEpilogueFwdINS6_IJSA_SC_SB_EEES9_SE_SG_Li256ELb0ELb1ELb0ELb0EEENS1_30DynamicPersistentTileSchedulerILi256ELi128ELb0ELb1ELb1EEEEEEEEEvNT_6ParamsE,"ax",@progbits
	.align	128
.text._ZN7cutlass13device_kernelIN5flash11enable_sm90INS1_16FlashAttnFwdSm90INS1_25CollectiveMainloopFwdSm90ILi2EN4cute5tupleIJNS5_1CILi1EEES8_S8_EEENS6_IJNS7_ILi128EEENS7_ILi112EEENS7_ILi192EEEEEELi192ENS_6half_tEfNS_4arch4Sm90ELb1ELb0ELb1ELb0ELb0ELb0ELb0ELb1ELb1ELb1ELb0ELb0EEENS1_21CollectiveEpilogueFwdINS6_IJSA_SC_SB_EEES9_SE_SG_Li256ELb0ELb1ELb0ELb0EEENS1_30DynamicPersistentTileSchedulerILi256ELi128ELb0ELb1ELb1EEEEEEEEEvNT_6ParamsE:
        .type           _ZN7cutlass13device_kernelIN5flash11enable_sm90INS1_16FlashAttnFwdSm90INS1_25CollectiveMainloopFwdSm90ILi2EN4cute5tupleIJNS5_1CILi1EEES8_S8_EEENS6_IJNS7_ILi128EEENS7_ILi112EEENS7_ILi192EEEEEELi192ENS_6half_tEfNS_4arch4Sm90ELb1ELb0ELb1ELb0ELb0ELb0ELb0ELb1ELb1ELb1ELb0ELb0EEENS1_21CollectiveEpilogueFwdINS6_IJSA_SC_SB_EEES9_SE_SG_Li256ELb0ELb1ELb0ELb0EEENS1_30DynamicPersistentTileSchedulerILi256ELi128ELb0ELb1ELb1EEEEEEEEEvNT_6ParamsE,@function
        .size           _ZN7cutlass13device_kernelIN5flash11enable_sm90INS1_16FlashAttnFwdSm90INS1_25CollectiveMainloopFwdSm90ILi2EN4cute5tupleIJNS5_1CILi1EEES8_S8_EEENS6_IJNS7_ILi128EEENS7_ILi112EEENS7_ILi192EEEEEELi192ENS_6half_tEfNS_4arch4Sm90ELb1ELb0ELb1ELb0ELb0ELb0ELb0ELb1ELb1ELb1ELb0ELb0EEENS1_21CollectiveEpilogueFwdINS6_IJSA_SC_SB_EEES9_SE_SG_Li256ELb0ELb1ELb0ELb0EEENS1_30DynamicPersistentTileSchedulerILi256ELi128ELb0ELb1ELb1EEEEEEEEEvNT_6ParamsE,(.L_x_65 - _ZN7cutlass13device_kernelIN5flash11enable_sm90INS1_16FlashAttnFwdSm90INS1_25CollectiveMainloopFwdSm90ILi2EN4cute5tupleIJNS5_1CILi1EEES8_S8_EEENS6_IJNS7_ILi128EEENS7_ILi112EEENS7_ILi192EEEEEELi192ENS_6half_tEfNS_4arch4Sm90ELb1ELb0ELb1ELb0ELb0ELb0ELb0ELb1ELb1ELb1ELb0ELb0EEENS1_21CollectiveEpilogueFwdINS6_IJSA_SC_SB_EEES9_SE_SG_Li256ELb0ELb1ELb0ELb0EEENS1_30DynamicPersistentTileSchedulerILi256ELi128ELb0ELb1ELb1EEEEEEEEEvNT_6ParamsE)
        .other          _ZN7cutlass13device_kernelIN5flash11enable_sm90INS1_16FlashAttnFwdSm90INS1_25CollectiveMainloopFwdSm90ILi2EN4cute5tupleIJNS5_1CILi1EEES8_S8_EEENS6_IJNS7_ILi128EEENS7_ILi112EEENS7_ILi192EEEEEELi192ENS_6half_tEfNS_4arch4Sm90ELb1ELb0ELb1ELb0ELb0ELb0ELb0ELb1ELb1ELb1ELb0ELb0EEENS1_21CollectiveEpilogueFwdINS6_IJSA_SC_SB_EEES9_SE_SG_Li256ELb0ELb1ELb0ELb0EEENS1_30DynamicPersistentTileSchedulerILi256ELi128ELb0ELb1ELb1EEEEEEEEEvNT_6ParamsE,@"STO_CUDA_ENTRY STV_DEFAULT"
_ZN7cutlass13device_kernelIN5flash11enable_sm90INS1_16FlashAttnFwdSm90INS1_25CollectiveMainloopFwdSm90ILi2EN4cute5tupleIJNS5_1CILi1EEES8_S8_EEENS6_IJNS7_ILi128EEENS7_ILi112EEENS7_ILi192EEEEEELi192ENS_6half_tEfNS_4arch4Sm90ELb1ELb0ELb1ELb0ELb0ELb0ELb0ELb1ELb1ELb1ELb0ELb0EEENS1_21CollectiveEpilogueFwdINS6_IJSA_SC_SB_EEES9_SE_SG_Li256ELb0ELb1ELb0ELb0EEENS1_30DynamicPersistentTileSchedulerILi256ELi128ELb0ELb1ELb1EEEEEEEEEvNT_6ParamsE:
[----:B------:R-:W-:Y:S01]  /*0000*/  LDC R1, c[0x0][0x37c] ;  /* 0x0000df00ff017b82 */ /* 0x000fe20000000800 */
[----:B------:R-:W-:Y:S05]  /*0010*/  EXIT ;  /* 0x000000000000794d */ /* 0x000fea0003800000 */
.L_x_17:
        /* <DEDUP_REMOVED lines=14> */
.L_x_65:


//--------------------- .text._ZN7cutlass13device_kernelIN5flash11enable_sm90INS1_16FlashAttnFwdSm90INS1_25CollectiveMainloopFwdSm90ILi2EN4cute5tupleIJNS5_1CILi1EEES8_S8_EEENS6_IJNS7_ILi128EEENS7_ILi112EEENS7_ILi192EEEEEELi192ENS_6half_tEfNS_4arch4Sm90ELb1ELb0ELb1ELb1ELb0ELb0ELb0ELb1ELb1ELb1ELb0ELb0EEENS1_21CollectiveEpilogueFwdINS6_IJSA_SC_SB_EEES9_SE_SG_Li256ELb1ELb1ELb0ELb0EEENS1_36VarlenDynamicPersistentTileSchedulerILi128ELi112ELi256ELi128ELb0ELb1ELb1ELb1ELb1ELb1EEEEEEEEEvNT_6ParamsE --------------------------
	.section	.text._ZN7cutlass13device_kernelIN5flash11enable_sm90INS1_16FlashAttnFwdSm90INS1_25CollectiveMainloopFwdSm90ILi2EN4cute5tupleIJNS5_1CILi1EEES8_S8_EEENS6_IJNS7_ILi128EEENS7_ILi112EEENS7_ILi192EEEEEELi192ENS_6half_tEfNS_4arch4Sm90ELb1ELb0ELb1ELb1ELb0ELb0ELb0ELb1ELb1ELb1ELb0ELb0EEENS1_21CollectiveEpilogueFwdINS6_IJSA_SC_SB_EEES9_SE_SG_Li256ELb1ELb1ELb0ELb0EEENS1_36VarlenDynamicPersistentTileSchedulerILi128ELi112ELi256ELi128ELb0ELb1ELb1ELb1ELb1ELb1EEEEEEEEEvNT_6ParamsE,"ax",@progbits
	.align	128
.text._ZN7cutlass13device_kernelIN5flash11enable_sm90INS1_16FlashAttnFwdSm90INS1_25CollectiveMainloopFwdSm90ILi2EN4cute5tupleIJNS5_1CILi1EEES8_S8_EEENS6_IJNS7_ILi128EEENS7_ILi112EEENS7_ILi192EEEEEELi192ENS_6half_tEfNS_4arch4Sm90ELb1ELb0ELb1ELb1ELb0ELb0ELb0ELb1ELb1ELb1ELb0ELb0EEENS1_21CollectiveEpilogueFwdINS6_IJSA_SC_SB_EEES9_SE_SG_Li256ELb1ELb1ELb0ELb0EEENS1_36VarlenDynamicPersistentTileSchedulerILi128ELi112ELi256ELi128ELb0ELb1ELb1ELb1ELb1ELb1EEEEEEEEEvNT_6ParamsE:
        .type           _ZN7cutlass13device_kernelIN5flash11enable_sm90INS1_16FlashAttnFwdSm90INS1_25CollectiveMainloopFwdSm90ILi2EN4cute5tupleIJNS5_1CILi1EEES8_S8_EEENS6_IJNS7_ILi128EEENS7_ILi112EEENS7_ILi192EEEEEELi192ENS_6half_tEfNS_4arch4Sm90ELb1ELb0ELb1ELb1ELb0ELb0ELb0ELb1ELb1ELb1ELb0ELb0EEENS1_21CollectiveEpilogueFwdINS6_IJSA_SC_SB_EEES9_SE_SG_Li256ELb1ELb1ELb0ELb0EEENS1_36VarlenDynamicPersistentTileSchedulerILi128ELi112ELi256ELi128ELb0ELb1ELb1ELb1ELb1ELb1EEEEEEEEEvNT_6ParamsE,@function
        .size           _ZN7cutlass13device_kernelIN5flash11enable_sm90INS1_16FlashAttnFwdSm90INS1_25CollectiveMainloopFwdSm90ILi2EN4cute5tupleIJNS5_1CILi1EEES8_S8_EEENS6_IJNS7_ILi128EEENS7_ILi112EEENS7_ILi192EEEEEELi192ENS_6half_tEfNS_4arch4Sm90ELb1ELb0ELb1ELb1ELb0ELb0ELb0ELb1ELb1ELb1ELb0ELb0EEENS1_21CollectiveEpilogueFwdINS6_IJSA_SC_SB_EEES9_SE_SG_Li256ELb1ELb1ELb0ELb0EEENS1_36VarlenDynamicPersistentTileSchedulerILi128ELi112ELi256ELi128ELb0ELb1ELb1ELb1ELb1ELb1EEEEEEEEEvNT_6ParamsE,(.L_x_66 - _ZN7cutlass13device_kernelIN5flash11enable_sm90INS1_16FlashAttnFwdSm90INS1_25CollectiveMainloopFwdSm90ILi2EN4cute5tupleIJNS5_1CILi1EEES8_S8_EEENS6_IJNS7_ILi128EEENS7_ILi112EEENS7_ILi192EEEEEELi192ENS_6half_tEfNS_4arch4Sm90ELb1ELb0ELb1ELb1ELb0ELb0ELb0ELb1ELb1ELb1ELb0ELb0EEENS1_21CollectiveEpilogueFwdINS6_IJSA_SC_SB_EEES9_SE_SG_Li256ELb1ELb1ELb0ELb0EEENS1_36VarlenDynamicPersistentTileSchedulerILi128ELi112ELi256ELi128ELb0ELb1ELb1ELb1ELb1ELb1EEEEEEEEEvNT_6ParamsE)
        .other          _ZN7cutlass13device_kernelIN5flash11enable_sm90INS1_16FlashAttnFwdSm90INS1_25CollectiveMainloopFwdSm90ILi2EN4cute5tupleIJNS5_1CILi1EEES8_S8_EEENS6_IJNS7_ILi128EEENS7_ILi112EEENS7_ILi192EEEEEELi192ENS_6half_tEfNS_4arch4Sm90ELb1ELb0ELb1ELb1ELb0ELb0ELb0ELb1ELb1ELb1ELb0ELb0EEENS1_21CollectiveEpilogueFwdINS6_IJSA_SC_SB_EEES9_SE_SG_Li256ELb1ELb1ELb0ELb0EEENS1_36VarlenDynamicPersistentTileSchedulerILi128ELi112ELi256ELi128ELb0ELb1ELb1ELb1ELb1ELb1EEEEEEEEEvNT_6ParamsE,@"STO_CUDA_ENTRY STV_DEFAULT"
_ZN7cutlass13device_kernelIN5flash11enable_sm90INS1_16FlashAttnFwdSm90INS1_25CollectiveMainloopFwdSm90ILi2EN4cute5tupleIJNS5_1CILi1EEES8_S8_EEENS6_IJNS7_ILi128EEENS7_ILi112EEENS7_ILi192EEEEEELi192ENS_6half_tEfNS_4arch4Sm90ELb1ELb0ELb1ELb1ELb0ELb0ELb0ELb1ELb1ELb1ELb0ELb0EEENS1_21CollectiveEpilogueFwdINS6_IJSA_SC_SB_EEES9_SE_SG_Li256ELb1ELb1ELb0ELb0EEENS1_36VarlenDynamicPersistentTileSchedulerILi128ELi112ELi256ELi128ELb0ELb1ELb1ELb1ELb1ELb1EEEEEEEEEvNT_6ParamsE:
[----:B------:R-:W-:Y:S01]  /*0000*/  LDC R1, c[0x0][0x37c] ;  /* 0x0000df00ff017b82 */ /* 0x000fe20000000800 */
[----:B------:R-:W-:Y:S05]  /*0010*/  EXIT ;  /* 0x000000000000794d */ /* 0x000fea0003800000 */
.L_x_18:
        /* <DEDUP_REMOVED lines=14> */
.L_x_66:


//--------------------- .text._ZN7cutlass13device_kernelIN5flash11enable_sm90INS1_16FlashAttnFwdSm90INS1_25CollectiveMainloopFwdSm90ILi2EN4cute5tupleIJNS5_1CILi1EEES8_S8_EEENS6_IJNS7_ILi128EEENS7_ILi112EEENS7_ILi192EEEEEELi192ENS_6half_tEfNS_4arch4Sm90ELb1ELb0ELb1ELb1ELb0ELb1ELb0ELb1ELb1ELb1ELb0ELb0EEENS1_21CollectiveEpilogueFwdINS6_IJSA_SC_SB_EEES9_SE_SG_Li256ELb1ELb1ELb0ELb0EEENS1_36VarlenDynamicPersistentTileSchedulerILi128ELi112ELi256ELi128ELb0ELb1ELb1ELb1ELb1ELb1EEEEEEEEEvNT_6ParamsE --------------------------
	.section	.text._ZN7cutlass13device_kernelIN5flash11enable_sm90INS1_16FlashAttnFwdSm90INS1_25CollectiveMainloopFwdSm90ILi2EN4cute5tupleIJNS5_1CILi1EEES8_S8_EEENS6_IJNS7_ILi128EEENS7_ILi112EEENS7_ILi192EEEEEELi192ENS_6half_tEfNS_4arch4Sm90ELb1ELb0ELb1ELb1ELb0ELb1ELb0ELb1ELb1ELb1ELb0ELb0EEENS1_21CollectiveEpilogueFwdINS6_IJSA_SC_SB_EEES9_SE_SG_Li256ELb1ELb1ELb0ELb0EEENS1_36VarlenDynamicPersistentTileSchedulerILi128ELi112ELi256ELi128ELb0ELb1ELb1ELb1ELb1ELb1EEEEEEEEEvNT_6ParamsE,"ax",@progbits
	.align	128
.text._ZN7cutlass13device_kernelIN5flash11enable_sm90INS1_16FlashAttnFwdSm90INS1_25CollectiveMainloopFwdSm90ILi2EN4cute5tupleIJNS5_1CILi1EEES8_S8_EEENS6_IJNS7_ILi128EEENS7_ILi112EEENS7_ILi192EEEEEELi192ENS_6half_tEfNS_4arch4Sm90ELb1ELb0ELb1ELb1ELb0ELb1ELb0ELb1ELb1ELb1ELb0ELb0EEENS1_21CollectiveEpilogueFwdINS6_IJSA_SC_SB_EEES9_SE_SG_Li256ELb1ELb1ELb0ELb0EEENS1_36VarlenDynamicPersistentTileSchedulerILi128ELi112ELi256ELi128ELb0ELb1ELb1ELb1ELb1ELb1EEEEEEEEEvNT_6ParamsE:
        .type           _ZN7cutlass13device_kernelIN5flash11enable_sm90INS1_16FlashAttnFwdSm90INS1_25CollectiveMainloopFwdSm90ILi2EN4cute5tupleIJNS5_1CILi1EEES8_S8_EEENS6_IJNS7_ILi128EEENS7_ILi112EEENS7_ILi192EEEEEELi192ENS_6half_tEfNS_4arch4Sm90ELb1ELb0ELb1ELb1ELb0ELb1ELb0ELb1ELb1ELb1ELb0ELb0EEENS1_21CollectiveEpilogueFwdINS6_IJSA_SC_SB_EEES9_SE_SG_Li256ELb1ELb1ELb0ELb0EEENS1_36VarlenDynamicPersistentTileSchedulerILi128ELi112ELi256ELi128ELb0ELb1ELb1ELb1ELb1ELb1EEEEEEEEEvNT_6ParamsE,@function
        .size           _ZN7cutlass13device_kernelIN5flash11enable_sm90INS1_16FlashAttnFwdSm90INS1_25CollectiveMainloopFwdSm90ILi2EN4cute5tupleIJNS5_1CILi1EEES8_S8_EEENS6_IJNS7_ILi128EEENS7_ILi112EEENS7_ILi192EEEEEELi192ENS_6half_tEfNS_4arch4Sm90ELb1ELb0ELb1ELb1ELb0ELb1ELb0ELb1ELb1ELb1ELb0ELb0EEENS1_21CollectiveEpilogueFwdINS6_IJSA_SC_SB_EEES9_SE_SG_Li256ELb1ELb1ELb0ELb0EEENS1_36VarlenDynamicPersistentTileSchedulerILi128ELi112ELi256ELi128ELb0ELb1ELb1ELb1ELb1ELb1EEEEEEEEEvNT_6ParamsE,(.L_x_67 - _ZN7cutlass13device_kernelIN5flash11enable_sm90INS1_16FlashAttnFwdSm90INS1_25CollectiveMainloopFwdSm90ILi2EN4cute5tupleIJNS5_1CILi1EEES8_S8_EEENS6_IJNS7_ILi128EEENS7_ILi112EEENS7_ILi192EEEEEELi192ENS_6half_tEfNS_4arch4Sm90ELb1ELb0ELb1ELb1ELb0ELb1ELb0ELb1ELb1ELb1ELb0ELb0EEENS1_21CollectiveEpilogueFwdINS6_IJSA_SC_SB_EEES9_SE_SG_Li256ELb1ELb1ELb0ELb0EEENS1_36VarlenDynamicPersistentTileSchedulerILi128ELi112ELi256ELi128ELb0ELb1ELb1ELb1ELb1ELb1EEEEEEEEEvNT_6ParamsE)
        .other          _ZN7cutlass13device_kernelIN5flash11enable_sm90INS1_16FlashAttnFwdSm90INS1_25CollectiveMainloopFwdSm90ILi2EN4cute5tupleIJNS5_1CILi1EEES8_S8_EEENS6_IJNS7_ILi128EEENS7_ILi112EEENS7_ILi192EEEEEELi192ENS_6half_tEfNS_4arch4Sm90ELb1ELb0ELb1ELb1ELb0ELb1ELb0ELb1ELb1ELb1ELb0ELb0EEENS1_21CollectiveEpilogueFwdINS6_IJSA_SC_SB_EEES9_SE_SG_Li256ELb1ELb1ELb0ELb0EEENS1_36VarlenDynamicPersistentTileSchedulerILi128ELi112ELi256ELi128ELb0ELb1ELb1ELb1ELb1ELb1EEEEEEEEEvNT_6ParamsE,@"STO_CUDA_ENTRY STV_DEFAULT"
_ZN7cutlass13device_kernelIN5flash11enable_sm90INS1_16FlashAttnFwdSm90INS1_25CollectiveMainloopFwdSm90ILi2EN4cute5tupleIJNS5_1CILi1EEES8_S8_EEENS6_IJNS7_ILi128EEENS7_ILi112EEENS7_ILi192EEEEEELi192ENS_6half_tEfNS_4arch4Sm90ELb1ELb0ELb1ELb1ELb0ELb1ELb0ELb1ELb1ELb1ELb0ELb0EEENS1_21CollectiveEpilogueFwdINS6_IJSA_SC_SB_EEES9_SE_SG_Li256ELb1ELb1ELb0ELb0EEENS1_36VarlenDynamicPersistentTileSchedulerILi128ELi112ELi256ELi128ELb0ELb1ELb1ELb1ELb1ELb1EEEEEEEEEvNT_6ParamsE:
[----:B------:R-:W-:Y:S01]  /*0000*/  LDC R1, c[0x0][0x37c] ;  /* 0x0000df00ff017b82 */ /* 0x000fe20000000800 */
[----:B------:R-:W-:Y:S05]  /*0010*/  EXIT ;  /* 0x000000000000794d */ /* 0x000fea0003800000 */
.L_x_19:
        /* <DEDUP_REMOVED lines=14> */
.L_x_67:


//--------------------- .text._ZN7cutlass13device_kernelIN5flash11enable_sm90INS1_16FlashAttnFwdSm90INS1_25CollectiveMainloopFwdSm90ILi2EN4cute5tupleIJNS5_1CILi1EEES8_S8_EEENS6_IJNS7_ILi128EEENS7_ILi176EEESA_EEELi128ENS_6half_tEfNS_4arch4Sm90ELb0ELb0ELb1ELb0ELb0ELb0ELb0ELb1ELb1ELb1ELb0ELb0EEENS1_21CollectiveEpilogueFwdINS6_IJSA_SA_SB_EEES9_SD_SF_Li256ELb0ELb1ELb0ELb0EEENS1_29StaticPersistentTileSchedulerILb0EEEEEEEEEvNT_6ParamsE --------------------------
	.section	.text._ZN7cutlass13device_kernelIN5flash11enable_sm90INS1_16FlashAttnFwdSm90INS1_25CollectiveMainloopFwdSm90ILi2EN4cute5tupleIJNS5_1CILi1EEES8_S8_EEENS6_IJNS7_ILi128EEENS7_ILi176EEESA_EEELi128ENS_6half_tEfNS_4arch4Sm90ELb0ELb0ELb1ELb0ELb0ELb0ELb0ELb1ELb1ELb1ELb0ELb0EEENS1_21CollectiveEpilogueFwdINS6_IJSA_SA_SB_EEES9_SD_SF_Li256ELb0ELb1ELb0ELb0EEENS1_29StaticPersistentTileSchedulerILb0EEEEEEEEEvNT_6ParamsE,"ax",@progbits
	.align	128
.text._ZN7cutlass13device_kernelIN5flash11enable_sm90INS1_16FlashAttnFwdSm90INS1_25CollectiveMainloopFwdSm90ILi2EN4cute5tupleIJNS5_1CILi1EEES8_S8_EEENS6_IJNS7_ILi128EEENS7_ILi176EEESA_EEELi128ENS_6half_tEfNS_4arch4Sm90ELb0ELb0ELb1ELb0ELb0ELb0ELb0ELb1ELb1ELb1ELb0ELb0EEENS1_21CollectiveEpilogueFwdINS6_IJSA_SA_SB_EEES9_SD_SF_Li256ELb0ELb1ELb0ELb0EEENS1_29StaticPersistentTileSchedulerILb0EEEEEEEEEvNT_6ParamsE:
        .type           _ZN7cutlass13device_kernelIN5flash11enable_sm90INS1_16FlashAttnFwdSm90INS1_25CollectiveMainloopFwdSm90ILi2EN4cute5tupleIJNS5_1CILi1EEES8_S8_EEENS6_IJNS7_ILi128EEENS7_ILi176EEESA_EEELi128ENS_6half_tEfNS_4arch4Sm90ELb0ELb0ELb1ELb0ELb0ELb0ELb0ELb1ELb1ELb1ELb0ELb0EEENS1_21CollectiveEpilogueFwdINS6_IJSA_SA_SB_EEES9_SD_SF_Li256ELb0ELb1ELb0ELb0EEENS1_29StaticPersistentTileSchedulerILb0EEEEEEEEEvNT_6ParamsE,@function
        .size           _ZN7cutlass13device_kernelIN5flash11enable_sm90INS1_16FlashAttnFwdSm90INS1_25CollectiveMainloopFwdSm90ILi2EN4cute5tupleIJNS5_1CILi1EEES8_S8_EEENS6_IJNS7_ILi128EEENS7_ILi176EEESA_EEELi128ENS_6half_tEfNS_4arch4Sm90ELb0ELb0ELb1ELb0ELb0ELb0ELb0ELb1ELb1ELb1ELb0ELb0EEENS1_21CollectiveEpilogueFwdINS6_IJSA_SA_SB_EEES9_SD_SF_Li256ELb0ELb1ELb0ELb0EEENS1_29StaticPersistentTileSchedulerILb0EEEEEEEEEvNT_6ParamsE,(.L_x_68 - _ZN7cutlass13device_kernelIN5flash11enable_sm90INS1_16FlashAttnFwdSm90INS1_25CollectiveMainloopFwdSm90ILi2EN4cute5tupleIJNS5_1CILi1EEES8_S8_EEENS6_IJNS7_ILi128EEENS7_ILi176EEESA_EEELi128ENS_6half_tEfNS_4arch4Sm90ELb0ELb0ELb1ELb0ELb0ELb0ELb0ELb1ELb1ELb1ELb0ELb0EEENS1_21CollectiveEpilogueFwdINS6_IJSA_SA_SB_EEES9_SD_SF_Li256ELb0ELb1ELb0ELb0EEENS1_29StaticPersistentTileSchedulerILb0EEEEEEEEEvNT_6ParamsE)
        .other          _ZN7cutlass13device_kernelIN5flash11enable_sm90INS1_16FlashAttnFwdSm90INS1_25CollectiveMainloopFwdSm90ILi2EN4cute5tupleIJNS5_1CILi1EEES8_S8_EEENS6_IJNS7_ILi128EEENS7_ILi176EEESA_EEELi128ENS_6half_tEfNS_4arch4Sm90ELb0ELb0ELb1ELb0ELb0ELb0ELb0ELb1ELb1ELb1ELb0ELb0EEENS1_21CollectiveEpilogueFwdINS6_IJSA_SA_SB_EEES9_SD_SF_Li256ELb0ELb1ELb0ELb0EEENS1_29StaticPersistentTileSchedulerILb0EEEEEEEEEvNT_6ParamsE,@"STO_CUDA_ENTRY STV_DEFAULT"
_ZN7cutlass13device_kernelIN5flash11enable_sm90INS1_16FlashAttnFwdSm90INS1_25CollectiveMainloopFwdSm90ILi2EN4cute5tupleIJNS5_1CILi1EEES8_S8_EEENS6_IJNS7_ILi128EEENS7_ILi176EEESA_EEELi128ENS_6half_tEfNS_4arch4Sm90ELb0ELb0ELb1ELb0ELb0ELb0ELb0ELb1ELb1ELb1ELb0ELb0EEENS1_21CollectiveEpilogueFwdINS6_IJSA_SA_SB_EEES9_SD_SF_Li256ELb0ELb1ELb0ELb0EEENS1_29StaticPersistentTileSchedulerILb0EEEEEEEEEvNT_6ParamsE:
[----:B------:R-:W-:Y:S01]  /*0000*/  LDC R1, c[0x0][0x37c] ;  /* 0x0000df00ff017b82 */ /* 0x000fe20000000800 */
[----:B------:R-:W-:Y:S05]  /*0010*/  EXIT ;  /* 0x000000000000794d */ /* 0x000fea0003800000 */
.L_x_20:
        /* <DEDUP_REMOVED lines=14> */
.L_x_68:


//--------------------- .text._ZN7cutlass13device_kernelIN5flash11enable_sm90INS1_16FlashAttnFwdSm90INS1_25CollectiveMainloopFwdSm90ILi2EN4cute5tupleIJNS5_1CILi2EEENS7_ILi1EEES9_EEENS6_IJNS7_ILi128EEENS7_ILi176EEESB_EEELi128ENS_6half_tEfNS_4arch4Sm90ELb0ELb0ELb1ELb0ELb0ELb0ELb0ELb1ELb1ELb1ELb0ELb0EEENS1_21CollectiveEpilogueFwdINS6_IJSB_SB_SC_EEESA_SE_SG_Li256ELb0ELb1ELb0ELb0EEENS1_29StaticPersistentTileSchedulerILb0EEEEEEEEEvNT_6ParamsE --------------------------
	.section	.text._ZN7cutlass13device_kernelIN5flash11enable_sm90INS1_16FlashAttnFwdSm90INS1_25CollectiveMainloopFwdSm90ILi2EN4cute5tupleIJNS5_1CILi2EEENS7_ILi1EEES9_EEENS6_IJNS7_ILi128EEENS7_ILi176EEESB_EEELi128ENS_6half_tEfNS_4arch4Sm90ELb0ELb0ELb1ELb0ELb0ELb0ELb0ELb1ELb1ELb1ELb0ELb0EEENS1_21CollectiveEpilogueFwdINS6_IJSB_SB_SC_EEESA_SE_SG_Li256ELb0ELb1ELb0ELb0EEENS1_29StaticPersistentTileSchedulerILb0EEEEEEEEEvNT_6ParamsE,"ax",@progbits
	.align	128
.text._ZN7cutlass13device_kernelIN5flash11enable_sm90INS1_16FlashAttnFwdSm90INS1_25CollectiveMainloopFwdSm90ILi2EN4cute5tupleIJNS5_1CILi2EEENS7_ILi1EEES9_EEENS6_IJNS7_ILi128EEENS7_ILi176EEESB_EEELi128ENS_6half_tEfNS_4arch4Sm90ELb0ELb0ELb1ELb0ELb0ELb0ELb0ELb1ELb1ELb1ELb0ELb0EEENS1_21CollectiveEpilogueFwdINS6_IJSB_SB_SC_EEESA_SE_SG_Li256ELb0ELb1ELb0ELb0EEENS1_29StaticPersistentTileSchedulerILb0EEEEEEEEEvNT_6ParamsE:
        .type           _ZN7cutlass13device_kernelIN5flash11enable_sm90INS1_16FlashAttnFwdSm90INS1_25CollectiveMainloopFwdSm90ILi2EN4cute5tupleIJNS5_1CILi2EEENS7_ILi1EEES9_EEENS6_IJNS7_ILi128EEENS7_ILi176EEESB_EEELi128ENS_6half_tEfNS_4arch4Sm90ELb0ELb0ELb1ELb0ELb0ELb0ELb0ELb1ELb1ELb1ELb0ELb0EEENS1_21CollectiveEpilogueFwdINS6_IJSB_SB_SC_EEESA_SE_SG_Li256ELb0ELb1ELb0ELb0EEENS1_29StaticPersistentTileSchedulerILb0EEEEEEEEEvNT_6ParamsE,@function
        .size           _ZN7cutlass13device_kernelIN5flash11enable_sm90INS1_16FlashAttnFwdSm90INS1_25CollectiveMainloopFwdSm90ILi2EN4cute5tupleIJNS5_1CILi2EEENS7_ILi1EEES9_EEENS6_IJNS7_ILi128EEENS7_ILi176EEESB_EEELi128ENS_6half_tEfNS_4arch4Sm90ELb0ELb0ELb1ELb0ELb0ELb0ELb0ELb1ELb1ELb1ELb0ELb0EEENS1_21CollectiveEpilogueFwdINS6_IJSB_SB_SC_EEESA_SE_SG_Li256ELb0ELb1ELb0ELb0EEENS1_29StaticPersistentTileSchedulerILb0EEEEEEEEEvNT_6ParamsE,(.L_x_69 - _ZN7cutlass13device_kernelIN5flash11enable_sm90INS1_16FlashAttnFwdSm90INS1_25CollectiveMainloopFwdSm90ILi2EN4cute5tupleIJNS5_1CILi2EEENS7_ILi1EEES9_EEENS6_IJNS7_ILi128EEENS7_ILi176EEESB_EEELi128ENS_6half_tEfNS_4arch4Sm90ELb0ELb0ELb1ELb0ELb0ELb0ELb0ELb1ELb1ELb1ELb0ELb0EEENS1_21CollectiveEpilogueFwdINS6_IJSB_SB_SC_EEESA_SE_SG_Li256ELb0ELb1ELb0ELb0EEENS1_29StaticPersistentTileSchedulerILb0EEEEEEEEEvNT_6ParamsE)
        .other          _ZN7cutlass13device_kernelIN5flash11enable_sm90INS1_16FlashAttnFwdSm90INS1_25CollectiveMainloopFwdSm90ILi2EN4cute5tupleIJNS5_1CILi2EEENS7_ILi1EEES9_EEENS6_IJNS7_ILi128EEENS7_ILi176EEESB_EEELi128ENS_6half_tEfNS_4arch4Sm90ELb0ELb0ELb1ELb0ELb0ELb0ELb0ELb1ELb1ELb1ELb0ELb0EEENS1_21CollectiveEpilogueFwdINS6_IJSB_SB_SC_EEESA_SE_SG_Li256ELb0ELb1ELb0ELb0EEENS1_29StaticPersistentTileSchedulerILb0EEEEEEEEEvNT_6ParamsE,@"STO_CUDA_ENTRY STV_DEFAULT"
_ZN7cutlass13device_kernelIN5flash11enable_sm90INS1_16FlashAttnFwdSm90INS1_25CollectiveMainloopFwdSm90ILi2EN4cute5tupleIJNS5_1CILi2EEENS7_ILi1EEES9_EEENS6_IJNS7_ILi128EEENS7_ILi176EEESB_EEELi128ENS_6half_tEfNS_4arch4Sm90ELb0ELb0ELb1ELb0ELb0ELb0ELb0ELb1ELb1ELb1ELb0ELb0EEENS1_21CollectiveEpilogueFwdINS6_IJSB_SB_SC_EEESA_SE_SG_Li256ELb0ELb1ELb0ELb0EEENS1_29StaticPersistentTileSchedulerILb0EEEEEEEEEvNT_6ParamsE:
[----:B------:R-:W-:Y:S01]  /*0000*/  LDC R1, c[0x0][0x37c] ;  /* 0x0000df00ff017b82 */ /* 0x000fe20000000800 */
[----:B------:R-:W-:Y:S05]  /*0010*/  EXIT ;  /* 0x000000000000794d */ /* 0x000fea0003800000 */
.L_x_21:
        /* <DEDUP_REMOVED lines=14> */
.L_x_69:


//--------------------- .text._ZN7cutlass13device_kernelIN5flash11enable_sm90INS1_16FlashAttnFwdSm90INS1_25CollectiveMainloopFwdSm90ILi2EN4cute5tupleIJNS5_1CILi1EEES8_S8_EEENS6_IJNS7_ILi128EEENS7_ILi176EEESA_EEELi128ENS_6half_tEfNS_4arch4Sm90ELb0ELb0ELb1ELb1ELb0ELb0ELb0ELb1ELb1ELb1ELb0ELb0EEENS1_21CollectiveEpilogueFwdINS6_IJSA_SA_SB_EEES9_SD_SF_Li256ELb1ELb1ELb0ELb0EEENS1_36VarlenDynamicPersistentTileSchedulerILi128ELi176ELi256ELi128ELb0ELb1ELb1ELb0ELb1ELb1EEEEEEEEEvNT_6ParamsE --------------------------
	.section	.text._ZN7cutlass13device_kernelIN5flash11enable_sm90INS1_16FlashAttnFwdSm90INS1_25CollectiveMainloopFwdSm90ILi2EN4cute5tupleIJNS5_1CILi1EEES8_S8_EEENS6_IJNS7_ILi128EEENS7_ILi176EEESA_EEELi128ENS_6half_tEfNS_4arch4Sm90ELb0ELb0ELb1ELb1ELb0ELb0ELb0ELb1ELb1ELb1ELb0ELb0EEENS1_21CollectiveEpilogueFwdINS6_IJSA_SA_SB_EEES9_SD_SF_Li256ELb1ELb1ELb0ELb0EEENS1_36VarlenDynamicPersistentTileSchedulerILi128ELi176ELi256ELi128ELb0ELb1ELb1ELb0ELb1ELb1EEEEEEEEEvNT_6ParamsE,"ax",@progbits
	.align	128
.text._ZN7cutlass13device_kernelIN5flash11enable_sm90INS1_16FlashAttnFwdSm90INS1_25CollectiveMainloopFwdSm90ILi2EN4cute5tupleIJNS5_1CILi1EEES8_S8_EEENS6_IJNS7_ILi128EEENS7_ILi176EEESA_EEELi128ENS_6half_tEfNS_4arch4Sm90ELb0ELb0ELb1ELb1ELb0ELb0ELb0ELb1ELb1ELb1ELb0ELb0EEENS1_21CollectiveEpilogueFwdINS6_IJSA_SA_SB_EEES9_SD_SF_Li256ELb1ELb1ELb0ELb0EEENS1_36VarlenDynamicPersistentTileSchedulerILi128ELi176ELi256ELi128ELb0ELb1ELb1ELb0ELb1ELb1EEEEEEEEEvNT_6ParamsE:
        .type           _ZN7cutlass13device_kernelIN5flash11enable_sm90INS1_16FlashAttnFwdSm90INS1_25CollectiveMainloopFwdSm90ILi2EN4cute5tupleIJNS5_1CILi1EEES8_S8_EEENS6_IJNS7_ILi128EEENS7_ILi176EEESA_EEELi128ENS_6half_tEfNS_4arch4Sm90ELb0ELb0ELb1ELb1ELb0ELb0ELb0ELb1ELb1ELb1ELb0ELb0EEENS1_21CollectiveEpilogueFwdINS6_IJSA_SA_SB_EEES9_SD_SF_Li256ELb1ELb1ELb0ELb0EEENS1_36VarlenDynamicPersistentTileSchedulerILi128ELi176ELi256ELi128ELb0ELb1ELb1ELb0ELb1ELb1EEEEEEEEEvNT_6ParamsE,@function
        .size           _ZN7cutlass13device_kernelIN5flash11enable_sm90INS1_16FlashAttnFwdSm90INS1_25CollectiveMainloopFwdSm90ILi2EN4cute5tupleIJNS5_1CILi1EEES8_S8_EEENS6_IJNS7_ILi128EEENS7_ILi176EEESA_EEELi128ENS_6half_tEfNS_4arch4Sm90ELb0ELb0ELb1ELb1ELb0ELb0ELb0ELb1ELb1ELb1ELb0ELb0EEENS1_21CollectiveEpilogueFwdINS6_IJSA_SA_SB_EEES9_SD_SF_Li256ELb1ELb1ELb0ELb0EEENS1_36VarlenDynamicPersistentTileSchedulerILi128ELi176ELi256ELi128ELb0ELb1ELb1ELb0ELb1ELb1EEEEEEEEEvNT_6ParamsE,(.L_x_70 - _ZN7cutlass13device_kernelIN5flash11enable_sm90INS1_16FlashAttnFwdSm90INS1_25CollectiveMainloopFwdSm90ILi2EN4cute5tupleIJNS5_1CILi1EEES8_S8_EEENS6_IJNS7_ILi128EEENS7_ILi176EEESA_EEELi128ENS_6half_tEfNS_4arch4Sm90ELb0ELb0ELb1ELb1ELb0ELb0ELb0ELb1ELb1ELb1ELb0ELb0EEENS1_21CollectiveEpilogueFwdINS6_IJSA_SA_SB_EEES9_SD_SF_Li256ELb1ELb1ELb0ELb0EEENS1_36VarlenDynamicPersistentTileSchedulerILi128ELi176ELi256ELi128ELb0ELb1ELb1ELb0ELb1ELb1EEEEEEEEEvNT_6ParamsE)
        .other          _ZN7cutlass13device_kernelIN5flash11enable_sm90INS1_16FlashAttnFwdSm90INS1_25CollectiveMainloopFwdSm90ILi2EN4cute5tupleIJNS5_1CILi1EEES8_S8_EEENS6_IJNS7_ILi128EEENS7_ILi176EEESA_EEELi128ENS_6half_tEfNS_4arch4Sm90ELb0ELb0ELb1ELb1ELb0ELb0ELb0ELb1ELb1ELb1ELb0ELb0EEENS1_21CollectiveEpilogueFwdINS6_IJSA_SA_SB_EEES9_SD_SF_Li256ELb1ELb1ELb0ELb0EEENS1_36VarlenDynamicPersistentTileSchedulerILi128ELi176ELi256ELi128ELb0ELb1ELb1ELb0ELb1ELb1EEEEEEEEEvNT_6ParamsE,@"STO_CUDA_ENTRY STV_DEFAULT"
_ZN7cutlass13device_kernelIN5flash11enable_sm90INS1_16FlashAttnFwdSm90INS1_25CollectiveMainloopFwdSm90ILi2EN4cute5tupleIJNS5_1CILi1EEES8_S8_EEENS6_IJNS7_ILi128EEENS7_ILi176EEESA_EEELi128ENS_6half_tEfNS_4arch4Sm90ELb0ELb0ELb1ELb1ELb0ELb0ELb0ELb1ELb1ELb1ELb0ELb0EEENS1_21CollectiveEpilogueFwdINS6_IJSA_SA_SB_EEES9_SD_SF_Li256ELb1ELb1ELb0ELb0EEENS1_36VarlenDynamicPersistentTileSchedulerILi128ELi176ELi256ELi128ELb0ELb1ELb1ELb0ELb1ELb1EEEEEEEEEvNT_6ParamsE:
[----:B------:R-:W-:Y:S01]  /*0000*/  LDC R1, c[0x0][0x37c] ;  /* 0x0000df00ff017b82 */ /* 0x000fe20000000800 */
[----:B------:R-:W-:Y:S05]  /*0010*/  EXIT ;  /* 0x000000000000794d */ /* 0x000fea0003800000 */
.L_x_22:
        /* <DEDUP_REMOVED lines=14> */
.L_x_70:


//--------------------- .text._ZN7cutlass13device_kernelIN5flash11enable_sm90INS1_16FlashAttnFwdSm90INS1_25CollectiveMainloopFwdSm90ILi2EN4cute5tupleIJNS5_1CILi1EEES8_S8_EEENS6_IJNS7_ILi128EEENS7_ILi176EEESA_EEELi128ENS_6half_tEfNS_4arch4Sm90ELb0ELb0ELb1ELb1ELb0ELb1ELb0ELb1ELb1ELb1ELb0ELb0EEENS1_21CollectiveEpilogueFwdINS6_IJSA_SA_SB_EEES9_SD_SF_Li256ELb1ELb1ELb0ELb0EEENS1_36VarlenDynamicPersistentTileSchedulerILi128ELi176ELi256ELi128ELb0ELb1ELb1ELb0ELb1ELb1EEEEEEEEEvNT_6ParamsE --------------------------
	.section	.text._ZN7cutlass13device_kernelIN5flash11enable_sm90INS1_16FlashAttnFwdSm90INS1_25CollectiveMainloopFwdSm90ILi2EN4cute5tupleIJNS5_1CILi1EEES8_S8_EEENS6_IJNS7_ILi128EEENS7_ILi176EEESA_EEELi128ENS_6half_tEfNS_4arch4Sm90ELb0ELb0ELb1ELb1ELb0ELb1ELb0ELb1ELb1ELb1ELb0ELb0EEENS1_21CollectiveEpilogueFwdINS6_IJSA_SA_SB_EEES9_SD_SF_Li256ELb1ELb1ELb0ELb0EEENS1_36VarlenDynamicPersistentTileSchedulerILi128ELi176ELi256ELi128ELb0ELb1ELb1ELb0ELb1ELb1EEEEEEEEEvNT_6ParamsE,"ax",@progbits
	.align	128
.text._ZN7cutlass13device_kernelIN5flash11enable_sm90INS1_16FlashAttnFwdSm90INS1_25CollectiveMainloopFwdSm90ILi2EN4cute5tupleIJNS5_1CILi1EEES8_S8_EEENS6_IJNS7_ILi128EEENS7_ILi176EEESA_EEELi128ENS_6half_tEfNS_4arch4Sm90ELb0ELb0ELb1ELb1ELb0ELb1ELb0ELb1ELb1ELb1ELb0ELb0EEENS1_21CollectiveEpilogueFwdINS6_IJSA_SA_SB_EEES9_SD_SF_Li256ELb1ELb1ELb0ELb0EEENS1_36VarlenDynamicPersistentTileSchedulerILi128ELi176ELi256ELi128ELb0ELb1ELb1ELb0ELb1ELb1EEEEEEEEEvNT_6ParamsE:
        .type           _ZN7cutlass13device_kernelIN5flash11enable_sm90INS1_16FlashAttnFwdSm90INS1_25CollectiveMainloopFwdSm90ILi2EN4cute5tupleIJNS5_1CILi1EEES8_S8_EEENS6_IJNS7_ILi128EEENS7_ILi176EEESA_EEELi128ENS_6half_tEfNS_4arch4Sm90ELb0ELb0ELb1ELb1ELb0ELb1ELb0ELb1ELb1ELb1ELb0ELb0EEENS1_21CollectiveEpilogueFwdINS6_IJSA_SA_SB_EEES9_SD_SF_Li256ELb1ELb1ELb0ELb0EEENS1_36VarlenDynamicPersistentTileSchedulerILi128ELi176ELi256ELi128ELb0ELb1ELb1ELb0ELb1ELb1EEEEEEEEEvNT_6ParamsE,@function
        .size           _ZN7cutlass13device_kernelIN5flash11enable_sm90INS1_16FlashAttnFwdSm90INS1_25CollectiveMainloopFwdSm90ILi2EN4cute5tupleIJNS5_1CILi1EEES8_S8_EEENS6_IJNS7_ILi128EEENS7_ILi176EEESA_EEELi128ENS_6half_tEfNS_4arch4Sm90ELb0ELb0ELb1ELb1ELb0ELb1ELb0ELb1ELb1ELb1ELb0ELb0EEENS1_21CollectiveEpilogueFwdINS6_IJSA_SA_SB_EEES9_SD_SF_Li256ELb1ELb1ELb0ELb0EEENS1_36VarlenDynamicPersistentTileSchedulerILi128ELi176ELi256ELi128ELb0ELb1ELb1ELb0ELb1ELb1EEEEEEEEEvNT_6ParamsE,(.L_x_71 - _ZN7cutlass13device_kernelIN5flash11enable_sm90INS1_16FlashAttnFwdSm90INS1_25CollectiveMainloopFwdSm90ILi2EN4cute5tupleIJNS5_1CILi1EEES8_S8_EEENS6_IJNS7_ILi128EEENS7_ILi176EEESA_EEELi128ENS_6half_tEfNS_4arch4Sm90ELb0ELb0ELb1ELb1ELb0ELb1ELb0ELb1ELb1ELb1ELb0ELb0EEENS1_21CollectiveEpilogueFwdINS6_IJSA_SA_SB_EEES9_SD_SF_Li256ELb1ELb1ELb0ELb0EEENS1_36VarlenDynamicPersistentTileSchedulerILi128ELi176ELi256ELi128ELb0ELb1ELb1ELb0ELb1ELb1EEEEEEEEEvNT_6ParamsE)
        .other          _ZN7cutlass13device_kernelIN5flash11enable_sm90INS1_16FlashAttnFwdSm90INS1_25CollectiveMainloopFwdSm90ILi2EN4cute5tupleIJNS5_1CILi1EEES8_S8_EEENS6_IJNS7_ILi128EEENS7_ILi176EEESA_EEELi128ENS_6half_tEfNS_4arch4Sm90ELb0ELb0ELb1ELb1ELb0ELb1ELb0ELb1ELb1ELb1ELb0ELb0EEENS1_21CollectiveEpilogueFwdINS6_IJSA_SA_SB_EEES9_SD_SF_Li256ELb1ELb1ELb0ELb0EEENS1_36VarlenDynamicPersistentTileSchedulerILi128ELi176ELi256ELi128ELb0ELb1ELb1ELb0ELb1ELb1EEEEEEEEEvNT_6ParamsE,@"STO_CUDA_ENTRY STV_DEFAULT"
_ZN7cutlass13device_kernelIN5flash11enable_sm90INS1_16FlashAttnFwdSm90INS1_25CollectiveMainloopFwdSm90ILi2EN4cute5tupleIJNS5_1CILi1EEES8_S8_EEENS6_IJNS7_ILi128EEENS7_ILi176EEESA_EEELi128ENS_6half_tEfNS_4arch4Sm90ELb0ELb0ELb1ELb1ELb0ELb1ELb0ELb1ELb1ELb1ELb0ELb0EEENS1_21CollectiveEpilogueFwdINS6_IJSA_SA_SB_EEES9_SD_SF_Li256ELb1ELb1ELb0ELb0EEENS1_36VarlenDynamicPersistentTileSchedulerILi128ELi176ELi256ELi128ELb0ELb1ELb1ELb0ELb1ELb1EEEEEEEEEvNT_6ParamsE:
[----:B------:R-:W-:Y:S01]  /*0000*/  LDC R1, c[0x0][0x37c] ;  /* 0x0000df00ff017b82 */ /* 0x000fe20000000800 */
[----:B------:R-:W-:Y:S05]  /*0010*/  EXIT ;  /* 0x000000000000794d */ /* 0x000fea0003800000 */
.L_x_23:
        /* <DEDUP_REMOVED lines=14> */
.L_x_71:


//--------------------- .text._ZN7cutlass13device_kernelIN5flash11enable_sm90INS1_16FlashAttnFwdSm90INS1_25CollectiveMainloopFwdSm90ILi2EN4cute5tupleIJNS5_1CILi1EEES8_S8_EEENS6_IJNS7_ILi128EEESA_SA_EEELi128ENS_6half_tEfNS_4arch4Sm90ELb0ELb1ELb1ELb0ELb0ELb0ELb0ELb1ELb1ELb1ELb0ELb0EEENS1_21CollectiveEpilogueFwdISB_S9_SC_SE_Li256ELb0ELb1ELb0ELb0EEENS1_30DynamicPersistentTileSchedulerILi256ELi128ELb0ELb1ELb1EEEEEEEEEvNT_6ParamsE --------------------------
	.section	.text._ZN7cutlass13device_kernelIN5flash11enable_sm90INS1_16FlashAttnFwdSm90INS1_25CollectiveMainloopFwdSm90ILi2EN4cute5tupleIJNS5_1CILi1EEES8_S8_EEENS6_IJNS7_ILi128EEESA_SA_EEELi128ENS_6half_tEfNS_4arch4Sm90ELb0ELb1ELb1ELb0ELb0ELb0ELb0ELb1ELb1ELb1ELb0ELb0EEENS1_21CollectiveEpilogueFwdISB_S9_SC_SE_Li256ELb0ELb1ELb0ELb0EEENS1_30DynamicPersistentTileSchedulerILi256ELi128ELb0ELb1ELb1EEEEEEEEEvNT_6ParamsE,"ax",@progbits
	.align	128
.text._ZN7cutlass13device_kernelIN5flash11enable_sm90INS1_16FlashAttnFwdSm90INS1_25CollectiveMainloopFwdSm90ILi2EN4cute5tupleIJNS5_1CILi1EEES8_S8_EEENS6_IJNS7_ILi128EEESA_SA_EEELi128ENS_6half_tEfNS_4arch4Sm90ELb0ELb1ELb1ELb0ELb0ELb0ELb0ELb1ELb1ELb1ELb0ELb0EEENS1_21CollectiveEpilogueFwdISB_S9_SC_SE_Li256ELb0ELb1ELb0ELb0EEENS1_30DynamicPersistentTileSchedulerILi256ELi128ELb0ELb1ELb1EEEEEEEEEvNT_6ParamsE:
        .type           _ZN7cutlass13device_kernelIN5flash11enable_sm90INS1_16FlashAttnFwdSm90INS1_25CollectiveMainloopFwdSm90ILi2EN4cute5tupleIJNS5_1CILi1EEES8_S8_EEENS6_IJNS7_ILi128EEESA_SA_EEELi128ENS_6half_tEfNS_4arch4Sm90ELb0ELb1ELb1ELb0ELb0ELb0ELb0ELb1ELb1ELb1ELb0ELb0EEENS1_21CollectiveEpilogueFwdISB_S9_SC_SE_Li256ELb0ELb1ELb0ELb0EEENS1_30DynamicPersistentTileSchedulerILi256ELi128ELb0ELb1ELb1EEEEEEEEEvNT_6ParamsE,@function
        .size           _ZN7cutlass13device_kernelIN5flash11enable_sm90INS1_16FlashAttnFwdSm90INS1_25CollectiveMainloopFwdSm90ILi2EN4cute5tupleIJNS5_1CILi1EEES8_S8_EEENS6_IJNS7_ILi128EEESA_SA_EEELi128ENS_6half_tEfNS_4arch4Sm90ELb0ELb1ELb1ELb0ELb0ELb0ELb0ELb1ELb1ELb1ELb0ELb0EEENS1_21CollectiveEpilogueFwdISB_S9_SC_SE_Li256ELb0ELb1ELb0ELb0EEENS1_30DynamicPersistentTileSchedulerILi256ELi128ELb0ELb1ELb1EEEEEEEEEvNT_6ParamsE,(.L_x_72 - _ZN7cutlass13device_kernelIN5flash11enable_sm90INS1_16FlashAttnFwdSm90INS1_25CollectiveMainloopFwdSm90ILi2EN4cute5tupleIJNS5_1CILi1EEES8_S8_EEENS6_IJNS7_ILi128EEESA_SA_EEELi128ENS_6half_tEfNS_4arch4Sm90ELb0ELb1ELb1ELb0ELb0ELb0ELb0ELb1ELb1ELb1ELb0ELb0EEENS1_21CollectiveEpilogueFwdISB_S9_SC_SE_Li256ELb0ELb1ELb0ELb0EEENS1_30DynamicPersistentTileSchedulerILi256ELi128ELb0ELb1ELb1EEEEEEEEEvNT_6ParamsE)
        .other          _ZN7cutlass13device_kernelIN5flash11enable_sm90INS1_16FlashAttnFwdSm90INS1_25CollectiveMainloopFwdSm90ILi2EN4cute5tupleIJNS5_1CILi1EEES8_S8_EEENS6_IJNS7_ILi128EEESA_SA_EEELi128ENS_6half_tEfNS_4arch4Sm90ELb0ELb1ELb1ELb0ELb0ELb0ELb0ELb1ELb1ELb1ELb0ELb0EEENS1_21CollectiveEpilogueFwdISB_S9_SC_SE_Li256ELb0ELb1ELb0ELb0EEENS1_30DynamicPersistentTileSchedulerILi256ELi128ELb0ELb1ELb1EEEEEEEEEvNT_6ParamsE,@"STO_CUDA_ENTRY STV_DEFAULT"
_ZN7cutlass13device_kernelIN5flash11enable_sm90INS1_16FlashAttnFwdSm90INS1_25CollectiveMainloopFwdSm90ILi2EN4cute5tupleIJNS5_1CILi1EEES8_S8_EEENS6_IJNS7_ILi128EEESA_SA_EEELi128ENS_6half_tEfNS_4arch4Sm90ELb0ELb1ELb1ELb0ELb0ELb0ELb0ELb1ELb1ELb1ELb0ELb0EEENS1_21CollectiveEpilogueFwdISB_S9_SC_SE_Li256ELb0ELb1ELb0ELb0EEENS1_30DynamicPersistentTileSchedulerILi256ELi128ELb0ELb1ELb1EEEEEEEEEvNT_6ParamsE:
[----:B------:R-:W-:Y:S01]  /*0000*/  LDC R1, c[0x0][0x37c] ;  /* 0x0000df00ff017b82 */ /* 0x000fe20000000800 */
[----:B------:R-:W-:Y:S05]  /*0010*/  EXIT ;  /* 0x000000000000794d */ /* 0x000fea0003800000 */
.L_x_24:
        /* <DEDUP_REMOVED lines=14> */
.L_x_72:


//--------------------- .text._ZN7cutlass13device_kernelIN5flash11enable_sm90INS1_16FlashAttnFwdSm90INS1_25CollectiveMainloopFwdSm90ILi2EN4cute5tupleIJNS5_1CILi1EEES8_S8_EEENS6_IJNS7_ILi128EEESA_SA_EEELi128ENS_6half_tEfNS_4arch4Sm90ELb0ELb1ELb1ELb1ELb0ELb0ELb0ELb1ELb1ELb1ELb0ELb0EEENS1_21CollectiveEpilogueFwdISB_S9_SC_SE_Li256ELb1ELb1ELb0ELb0EEENS1_36VarlenDynamicPersistentTileSchedulerILi128ELi128ELi256ELi128ELb0ELb1ELb1ELb1ELb0ELb1EEEEEEEEEvNT_6ParamsE --------------------------
	.section	.text._ZN7cutlass13device_kernelIN5flash11enable_sm90INS1_16FlashAttnFwdSm90INS1_25CollectiveMainloopFwdSm90ILi2EN4cute5tupleIJNS5_1CILi1EEES8_S8_EEENS6_IJNS7_ILi128EEESA_SA_EEELi128ENS_6half_tEfNS_4arch4Sm90ELb0ELb1ELb1ELb1ELb0ELb0ELb0ELb1ELb1ELb1ELb0ELb0EEENS1_21CollectiveEpilogueFwdISB_S9_SC_SE_Li256ELb1ELb1ELb0ELb0EEENS1_36VarlenDynamicPersistentTileSchedulerILi128ELi128ELi256ELi128ELb0ELb1ELb1ELb1ELb0ELb1EEEEEEEEEvNT_6ParamsE,"ax",@progbits
	.align	128
.text._ZN7cutlass13device_kernelIN5flash11enable_sm90INS1_16FlashAttnFwdSm90INS1_25CollectiveMainloopFwdSm90ILi2EN4cute5tupleIJNS5_1CILi1EEES8_S8_EEENS6_IJNS7_ILi128EEESA_SA_EEELi128ENS_6half_tEfNS_4arch4Sm90ELb0ELb1ELb1ELb1ELb0ELb0ELb0ELb1ELb1ELb1ELb0ELb0EEENS1_21CollectiveEpilogueFwdISB_S9_SC_SE_Li256ELb1ELb1ELb0ELb0EEENS1_36VarlenDynamicPersistentTileSchedulerILi128ELi128ELi256ELi128ELb0ELb1ELb1ELb1ELb0ELb1EEEEEEEEEvNT_6ParamsE:
        .type           _ZN7cutlass13device_kernelIN5flash11enable_sm90INS1_16FlashAttnFwdSm90INS1_25CollectiveMainloopFwdSm90ILi2EN4cute5tupleIJNS5_1CILi1EEES8_S8_EEENS6_IJNS7_ILi128EEESA_SA_EEELi128ENS_6half_tEfNS_4arch4Sm90ELb0ELb1ELb1ELb1ELb0ELb0ELb0ELb1ELb1ELb1ELb0ELb0EEENS1_21CollectiveEpilogueFwdISB_S9_SC_SE_Li256ELb1ELb1ELb0ELb0EEENS1_36VarlenDynamicPersistentTileSchedulerILi128ELi128ELi256ELi128ELb0ELb1ELb1ELb1ELb0ELb1EEEEEEEEEvNT_6ParamsE,@function
        .size           _ZN7cutlass13device_kernelIN5flash11enable_sm90INS1_16FlashAttnFwdSm90INS1_25CollectiveMainloopFwdSm90ILi2EN4cute5tupleIJNS5_1CILi1EEES8_S8_EEENS6_IJNS7_ILi128EEESA_SA_EEELi128ENS_6half_tEfNS_4arch4Sm90ELb0ELb1ELb1ELb1ELb0ELb0ELb0ELb1ELb1ELb1ELb0ELb0EEENS1_21CollectiveEpilogueFwdISB_S9_SC_SE_Li256ELb1ELb1ELb0ELb0EEENS1_36VarlenDynamicPersistentTileSchedulerILi128ELi128ELi256ELi128ELb0ELb1ELb1ELb1ELb0ELb1EEEEEEEEEvNT_6ParamsE,(.L_x_73 - _ZN7cutlass13device_kernelIN5flash11enable_sm90INS1_16FlashAttnFwdSm90INS1_25CollectiveMainloopFwdSm90ILi2EN4cute5tupleIJNS5_1CILi1EEES8_S8_EEENS6_IJNS7_ILi128EEESA_SA_EEELi128ENS_6half_tEfNS_4arch4Sm90ELb0ELb1ELb1ELb1ELb0ELb0ELb0ELb1ELb1ELb1ELb0ELb0EEENS1_21CollectiveEpilogueFwdISB_S9_SC_SE_Li256ELb1ELb1ELb0ELb0EEENS1_36VarlenDynamicPersistentTileSchedulerILi128ELi128ELi256ELi128ELb0ELb1ELb1ELb1ELb0ELb1EEEEEEEEEvNT_6ParamsE)
        .other          _ZN7cutlass13device_kernelIN5flash11enable_sm90INS1_16FlashAttnFwdSm90INS1_25CollectiveMainloopFwdSm90ILi2EN4cute5tupleIJNS5_1CILi1EEES8_S8_EEENS6_IJNS7_ILi128EEESA_SA_EEELi128ENS_6half_tEfNS_4arch4Sm90ELb0ELb1ELb1ELb1ELb0ELb0ELb0ELb1ELb1ELb1ELb0ELb0EEENS1_21CollectiveEpilogueFwdISB_S9_SC_SE_Li256ELb1ELb1ELb0ELb0EEENS1_36VarlenDynamicPersistentTileSchedulerILi128ELi128ELi256ELi128ELb0ELb1ELb1ELb1ELb0ELb1EEEEEEEEEvNT_6ParamsE,@"STO_CUDA_ENTRY STV_DEFAULT"
_ZN7cutlass13device_kernelIN5flash11enable_sm90INS1_16FlashAttnFwdSm90INS1_25CollectiveMainloopFwdSm90ILi2EN4cute5tupleIJNS5_1CILi1EEES8_S8_EEENS6_IJNS7_ILi128EEESA_SA_EEELi128ENS_6half_tEfNS_4arch4Sm90ELb0ELb1ELb1ELb1ELb0ELb0ELb0ELb1ELb1ELb1ELb0ELb0EEENS1_21CollectiveEpilogueFwdISB_S9_SC_SE_Li256ELb1ELb1ELb0ELb0EEENS1_36VarlenDynamicPersistentTileSchedulerILi128ELi128ELi256ELi128ELb0ELb1ELb1ELb1ELb0ELb1EEEEEEEEEvNT_6ParamsE:
[----:B------:R-:W-:Y:S01]  /*0000*/  LDC R1, c[0x0][0x37c] ;  /* 0x0000df00ff017b82 */ /* 0x000fe20000000800 */
[----:B------:R-:W-:Y:S05]  /*0010*/  EXIT ;  /* 0x000000000000794d */ /* 0x000fea0003800000 */
.L_x_25:
        /* <DEDUP_REMOVED lines=14> */
.L_x_73:


//--------------------- .text._ZN7cutlass13device_kernelIN5flash11enable_sm90INS1_16FlashAttnFwdSm90INS1_25CollectiveMainloopFwdSm90ILi2EN4cute5tupleIJNS5_1CILi1EEES8_S8_EEENS6_IJNS7_ILi128EEESA_SA_EEELi128ENS_6half_tEfNS_4arch4Sm90ELb0ELb1ELb1ELb1ELb0ELb1ELb0ELb1ELb1ELb1ELb0ELb0EEENS1_21CollectiveEpilogueFwdISB_S9_SC_SE_Li256ELb1ELb1ELb0ELb0EEENS1_36VarlenDynamicPersistentTileSchedulerILi128ELi128ELi256ELi128ELb0ELb1ELb1ELb1ELb0ELb1EEEEEEEEEvNT_6ParamsE --------------------------
	.section	.text._ZN7cutlass13device_kernelIN5flash11enable_sm90INS1_16FlashAttnFwdSm90INS1_25CollectiveMainloopFwdSm90ILi2EN4cute5tupleIJNS5_1CILi1EEES8_S8_EEENS6_IJNS7_ILi128EEESA_SA_EEELi128ENS_6half_tEfNS_4arch4Sm90ELb0ELb1ELb1ELb1ELb0ELb1ELb0ELb1ELb1ELb1ELb0ELb0EEENS1_21CollectiveEpilogueFwdISB_S9_SC_SE_Li256ELb1ELb1ELb0ELb0EEENS1_36VarlenDynamicPersistentTileSchedulerILi128ELi128ELi256ELi128ELb0ELb1ELb1ELb1ELb0ELb1EEEEEEEEEvNT_6ParamsE,"ax",@progbits
	.align	128
.text._ZN7cutlass13device_kernelIN5flash11enable_sm90INS1_16FlashAttnFwdSm90INS1_25CollectiveMainloopFwdSm90ILi2EN4cute5tupleIJNS5_1CILi1EEES8_S8_EEENS6_IJNS7_ILi128EEESA_SA_EEELi128ENS_6half_tEfNS_4arch4Sm90ELb0ELb1ELb1ELb1ELb0ELb1ELb0ELb1ELb1ELb1ELb0ELb0EEENS1_21CollectiveEpilogueFwdISB_S9_SC_SE_Li256ELb1ELb1ELb0ELb0EEENS1_36VarlenDynamicPersistentTileSchedulerILi128ELi128ELi256ELi128ELb0ELb1ELb1ELb1ELb0ELb1EEEEEEEEEvNT_6ParamsE:
        .type           _ZN7cutlass13device_kernelIN5flash11enable_sm90INS1_16FlashAttnFwdSm90INS1_25CollectiveMainloopFwdSm90ILi2EN4cute5tupleIJNS5_1CILi1EEES8_S8_EEENS6_IJNS7_ILi128EEESA_SA_EEELi128ENS_6half_tEfNS_4arch4Sm90ELb0ELb1ELb1ELb1ELb0ELb1ELb0ELb1ELb1ELb1ELb0ELb0EEENS1_21CollectiveEpilogueFwdISB_S9_SC_SE_Li256ELb1ELb1ELb0ELb0EEENS1_36VarlenDynamicPersistentTileSchedulerILi128ELi128ELi256ELi128ELb0ELb1ELb1ELb1ELb0ELb1EEEEEEEEEvNT_6ParamsE,@function
        .size           _ZN7cutlass13device_kernelIN5flash11enable_sm90INS1_16FlashAttnFwdSm90INS1_25CollectiveMainloopFwdSm90ILi2EN4cute5tupleIJNS5_1CILi1EEES8_S8_EEENS6_IJNS7_ILi128EEESA_SA_EEELi128ENS_6half_tEfNS_4arch4Sm90ELb0ELb1ELb1ELb1ELb0ELb1ELb0ELb1ELb1ELb1ELb0ELb0EEENS1_21CollectiveEpilogueFwdISB_S9_SC_SE_Li256ELb1ELb1ELb0ELb0EEENS1_36VarlenDynamicPersistentTileSchedulerILi128ELi128ELi256ELi128ELb0ELb1ELb1ELb1ELb0ELb1EEEEEEEEEvNT_6ParamsE,(.L_x_74 - _ZN7cutlass13device_kernelIN5flash11enable_sm90INS1_16FlashAttnFwdSm90INS1_25CollectiveMainloopFwdSm90ILi2EN4cute5tupleIJNS5_1CILi1EEES8_S8_EEENS6_IJNS7_ILi128EEESA_SA_EEELi128ENS_6half_tEfNS_4arch4Sm90ELb0ELb1ELb1ELb1ELb0ELb1ELb0ELb1ELb1ELb1ELb0ELb0EEENS1_21CollectiveEpilogueFwdISB_S9_SC_SE_Li256ELb1ELb1ELb0ELb0EEENS1_36VarlenDynamicPersistentTileSchedulerILi128ELi128ELi256ELi128ELb0ELb1ELb1ELb1ELb0ELb1EEEEEEEEEvNT_6ParamsE)
        .other          _ZN7cutlass13device_kernelIN5flash11enable_sm90INS1_16FlashAttnFwdSm90INS1_25CollectiveMainloopFwdSm90ILi2EN4cute5tupleIJNS5_1CILi1EEES8_S8_EEENS6_IJNS7_ILi128EEESA_SA_EEELi128ENS_6half_tEfNS_4arch4Sm90ELb0ELb1ELb1ELb1ELb0ELb1ELb0ELb1ELb1ELb1ELb0ELb0EEENS1_21CollectiveEpilogueFwdISB_S9_SC_SE_Li256ELb1ELb1ELb0ELb0EEENS1_36VarlenDynamicPersistentTileSchedulerILi128ELi128ELi256ELi128ELb0ELb1ELb1ELb1ELb0ELb1EEEEEEEEEvNT_6ParamsE,@"STO_CUDA_ENTRY STV_DEFAULT"
_ZN7cutlass13device_kernelIN5flash11enable_sm90INS1_16FlashAttnFwdSm90INS1_25CollectiveMainloopFwdSm90ILi2EN4cute5tupleIJNS5_1CILi1EEES8_S8_EEENS6_IJNS7_ILi128EEESA_SA_EEELi128ENS_6half_tEfNS_4arch4Sm90ELb0ELb1ELb1ELb1ELb0ELb1ELb0ELb1ELb1ELb1ELb0ELb0EEENS1_21CollectiveEpilogueFwdISB_S9_SC_SE_Li256ELb1ELb1ELb0ELb0EEENS1_36VarlenDynamicPersistentTileSchedulerILi128ELi128ELi256ELi128ELb0ELb1ELb1ELb1ELb0ELb1EEEEEEEEEvNT_6ParamsE:
[----:B------:R-:W-:Y:S01]  /*0000*/  LDC R1, c[0x0][0x37c] ;  /* 0x0000df00ff017b82 */ /* 0x000fe20000000800 */
[----:B------:R-:W-:Y:S05]  /*0010*/  EXIT ;  /* 0x000000000000794d */ /* 0x000fea0003800000 */
.L_x_26:
        /* <DEDUP_REMOVED lines=14> */
.L_x_74:


//--------------------- .text._ZN7cutlass13device_kernelIN5flash11enable_sm90INS1_16FlashAttnFwdSm90INS1_25CollectiveMainloopFwdSm90ILi2EN4cute5tupleIJNS5_1CILi1EEES8_S8_EEENS6_IJNS7_ILi128EEESA_SA_EEELi128ENS_6half_tEfNS_4arch4Sm90ELb1ELb0ELb1ELb0ELb0ELb0ELb0ELb1ELb1ELb1ELb0ELb0EEENS1_21CollectiveEpilogueFwdISB_S9_SC_SE_Li256ELb0ELb1ELb0ELb0EEENS1_30DynamicPersistentTileSchedulerILi256ELi128ELb0ELb1ELb1EEEEEEEEEvNT_6ParamsE --------------------------
	.section	.text._ZN7cutlass13device_kernelIN5flash11enable_sm90INS1_16FlashAttnFwdSm90INS1_25CollectiveMainloopFwdSm90ILi2EN4cute5tupleIJNS5_1CILi1EEES8_S8_EEENS6_IJNS7_ILi128EEESA_SA_EEELi128ENS_6half_tEfNS_4arch4Sm90ELb1ELb0ELb1ELb0ELb0ELb0ELb0ELb1ELb1ELb1ELb0ELb0EEENS1_21CollectiveEpilogueFwdISB_S9_SC_SE_Li256ELb0ELb1ELb0ELb0EEENS1_30DynamicPersistentTileSchedulerILi256ELi128ELb0ELb1ELb1EEEEEEEEEvNT_6ParamsE,"ax",@progbits
	.align	128
.text._ZN7cutlass13device_kernelIN5flash11enable_sm90INS1_16FlashAttnFwdSm90INS1_25CollectiveMainloopFwdSm90ILi2EN4cute5tupleIJNS5_1CILi1EEES8_S8_EEENS6_IJNS7_ILi128EEESA_SA_EEELi128ENS_6half_tEfNS_4arch4Sm90ELb1ELb0ELb1ELb0ELb0ELb0ELb0ELb1ELb1ELb1ELb0ELb0EEENS1_21CollectiveEpilogueFwdISB_S9_SC_SE_Li256ELb0ELb1ELb0ELb0EEENS1_30DynamicPersistentTileSchedulerILi256ELi128ELb0ELb1ELb1EEEEEEEEEvNT_6ParamsE:
        .type           _ZN7cutlass13device_kernelIN5flash11enable_sm90INS1_16FlashAttnFwdSm90INS1_25CollectiveMainloopFwdSm90ILi2EN4cute5tupleIJNS5_1CILi1EEES8_S8_EEENS6_IJNS7_ILi128EEESA_SA_EEELi128ENS_6half_tEfNS_4arch4Sm90ELb1ELb0ELb1ELb0ELb0ELb0ELb0ELb1ELb1ELb1ELb0ELb0EEENS1_21CollectiveEpilogueFwdISB_S9_SC_SE_Li256ELb0ELb1ELb0ELb0EEENS1_30DynamicPersistentTileSchedulerILi256ELi128ELb0ELb1ELb1EEEEEEEEEvNT_6ParamsE,@function
        .size           _ZN7cutlass13device_kernelIN5flash11enable_sm90INS1_16FlashAttnFwdSm90INS1_25CollectiveMainloopFwdSm90ILi2EN4cute5tupleIJNS5_1CILi1EEES8_S8_EEENS6_IJNS7_ILi128EEESA_SA_EEELi128ENS_6half_tEfNS_4arch4Sm90ELb1ELb0ELb1ELb0ELb0ELb0ELb0ELb1ELb1ELb1ELb0ELb0EEENS1_21CollectiveEpilogueFwdISB_S9_SC_SE_Li256ELb0ELb1ELb0ELb0EEENS1_30DynamicPersistentTileSchedulerILi256ELi128ELb0ELb1ELb1EEEEEEEEEvNT_6ParamsE,(.L_x_75 - _ZN7cutlass13device_kernelIN5flash11enable_sm90INS1_16FlashAttnFwdSm90INS1_25CollectiveMainloopFwdSm90ILi2EN4cute5tupleIJNS5_1CILi1EEES8_S8_EEENS6_IJNS7_ILi128EEESA_SA_EEELi128ENS_6half_tEfNS_4arch4Sm90ELb1ELb0ELb1ELb0ELb0ELb0ELb0ELb1ELb1ELb1ELb0ELb0EEENS1_21CollectiveEpilogueFwdISB_S9_SC_SE_Li256ELb0ELb1ELb0ELb0EEENS1_30DynamicPersistentTileSchedulerILi256ELi128ELb0ELb1ELb1EEEEEEEEEvNT_6ParamsE)
        .other          _ZN7cutlass13device_kernelIN5flash11enable_sm90INS1_16FlashAttnFwdSm90INS1_25CollectiveMainloopFwdSm90ILi2EN4cute5tupleIJNS5_1CILi1EEES8_S8_EEENS6_IJNS7_ILi128EEESA_SA_EEELi128ENS_6half_tEfNS_4arch4Sm90ELb1ELb0ELb1ELb0ELb0ELb0ELb0ELb1ELb1ELb1ELb0ELb0EEENS1_21CollectiveEpilogueFwdISB_S9_SC_SE_Li256ELb0ELb1ELb0ELb0EEENS1_30DynamicPersistentTileSchedulerILi256ELi128ELb0ELb1ELb1EEEEEEEEEvNT_6ParamsE,@"STO_CUDA_ENTRY STV_DEFAULT"
_ZN7cutlass13device_kernelIN5flash11enable_sm90INS1_16FlashAttnFwdSm90INS1_25CollectiveMainloopFwdSm90ILi2EN4cute5tupleIJNS5_1CILi1EEES8_S8_EEENS6_IJNS7_ILi128EEESA_SA_EEELi128ENS_6half_tEfNS_4arch4Sm90ELb1ELb0ELb1ELb0ELb0ELb0ELb0ELb1ELb1ELb1ELb0ELb0EEENS1_21CollectiveEpilogueFwdISB_S9_SC_SE_Li256ELb0ELb1ELb0ELb0EEENS1_30DynamicPersistentTileSchedulerILi256ELi128ELb0ELb1ELb1EEEEEEEEEvNT_6ParamsE:
[----:B------:R-:W-:Y:S01]  /*0000*/  LDC R1, c[0x0][0x37c] ;  /* 0x0000df00ff017b82 */ /* 0x000fe20000000800 */
[----:B------:R-:W-:Y:S05]  /*0010*/  EXIT ;  /* 0x000000000000794d */ /* 0x000fea0003800000 */
.L_x_27:
        /* <DEDUP_REMOVED lines=14> */
.L_x_75:


//--------------------- .text._ZN7cutlass13device_kernelIN5flash11enable_sm90INS1_16FlashAttnFwdSm90INS1_25CollectiveMainloopFwdSm90ILi2EN4cute5tupleIJNS5_1CILi1EEES8_S8_EEENS6_IJNS7_ILi128EEESA_SA_EEELi128ENS_6half_tEfNS_4arch4Sm90ELb1ELb0ELb1ELb1ELb0ELb0ELb0ELb1ELb1ELb1ELb0ELb0EEENS1_21CollectiveEpilogueFwdISB_S9_SC_SE_Li256ELb1ELb1ELb0ELb0EEENS1_36VarlenDynamicPersistentTileSchedulerILi128ELi128ELi256ELi128ELb0ELb1ELb1ELb1ELb1ELb1EEEEEEEEEvNT_6ParamsE --------------------------
	.section	.text._ZN7cutlass13device_kernelIN5flash11enable_sm90INS1_16FlashAttnFwdSm90INS1_25CollectiveMainloopFwdSm90ILi2EN4cute5tupleIJNS5_1CILi1EEES8_S8_EEENS6_IJNS7_ILi128EEESA_SA_EEELi128ENS_6half_tEfNS_4arch4Sm90ELb1ELb0ELb1ELb1ELb0ELb0ELb0ELb1ELb1ELb1ELb0ELb0EEENS1_21CollectiveEpilogueFwdISB_S9_SC_SE_Li256ELb1ELb1ELb0ELb0EEENS1_36VarlenDynamicPersistentTileSchedulerILi128ELi128ELi256ELi128ELb0ELb1ELb1ELb1ELb1ELb1EEEEEEEEEvNT_6ParamsE,"ax",@progbits
	.align	128
.text._ZN7cutlass13device_kernelIN5flash11enable_sm90INS1_16FlashAttnFwdSm90INS1_25CollectiveMainloopFwdSm90ILi2EN4cute5tupleIJNS5_1CILi1EEES8_S8_EEENS6_IJNS7_ILi128EEESA_SA_EEELi128ENS_6half_tEfNS_4arch4Sm90ELb1ELb0ELb1ELb1ELb0ELb0ELb0ELb1ELb1ELb1ELb0ELb0EEENS1_21CollectiveEpilogueFwdISB_S9_SC_SE_Li256ELb1ELb1ELb0ELb0EEENS1_36VarlenDynamicPersistentTileSchedulerILi128ELi128ELi256ELi128ELb0ELb1ELb1ELb1ELb1ELb1EEEEEEEEEvNT_6ParamsE:
        .type           _ZN7cutlass13device_kernelIN5flash11enable_sm90INS1_16FlashAttnFwdSm90INS1_25CollectiveMainloopFwdSm90ILi2EN4cute5tupleIJNS5_1CILi1EEES8_S8_EEENS6_IJNS7_ILi128EEESA_SA_EEELi128ENS_6half_tEfNS_4arch4Sm90ELb1ELb0ELb1ELb1ELb0ELb0ELb0ELb1ELb1ELb1ELb0ELb0EEENS1_21CollectiveEpilogueFwdISB_S9_SC_SE_Li256ELb1ELb1ELb0ELb0EEENS1_36VarlenDynamicPersistentTileSchedulerILi128ELi128ELi256ELi128ELb0ELb1ELb1ELb1ELb1ELb1EEEEEEEEEvNT_6ParamsE,@function
        .size           _ZN7cutlass13device_kernelIN5flash11enable_sm90INS1_16FlashAttnFwdSm90INS1_25CollectiveMainloopFwdSm90ILi2EN4cute5tupleIJNS5_1CILi1EEES8_S8_EEENS6_IJNS7_ILi128EEESA_SA_EEELi128ENS_6half_tEfNS_4arch4Sm90ELb1ELb0ELb1ELb1ELb0ELb0ELb0ELb1ELb1ELb1ELb0ELb0EEENS1_21CollectiveEpilogueFwdISB_S9_SC_SE_Li256ELb1ELb1ELb0ELb0EEENS1_36VarlenDynamicPersistentTileSchedulerILi128ELi128ELi256ELi128ELb0ELb1ELb1ELb1ELb1ELb1EEEEEEEEEvNT_6ParamsE,(.L_x_76 - _ZN7cutlass13device_kernelIN5flash11enable_sm90INS1_16FlashAttnFwdSm90INS1_25CollectiveMainloopFwdSm90ILi2EN4cute5tupleIJNS5_1CILi1EEES8_S8_EEENS6_IJNS7_ILi128EEESA_SA_EEELi128ENS_6half_tEfNS_4arch4Sm90ELb1ELb0ELb1ELb1ELb0ELb0ELb0ELb1ELb1ELb1ELb0ELb0EEENS1_21CollectiveEpilogueFwdISB_S9_SC_SE_Li256ELb1ELb1ELb0ELb0EEENS1_36VarlenDynamicPersistentTileSchedulerILi128ELi128ELi256ELi128ELb0ELb1ELb1ELb1ELb1ELb1EEEEEEEEEvNT_6ParamsE)
        .other          _ZN7cutlass13device_kernelIN5flash11enable_sm90INS1_16FlashAttnFwdSm90INS1_25CollectiveMainloopFwdSm90ILi2EN4cute5tupleIJNS5_1CILi1EEES8_S8_EEENS6_IJNS7_ILi128EEESA_SA_EEELi128ENS_6half_tEfNS_4arch4Sm90ELb1ELb0ELb1ELb1ELb0ELb0ELb0ELb1ELb1ELb1ELb0ELb0EEENS1_21CollectiveEpilogueFwdISB_S9_SC_SE_Li256ELb1ELb1ELb0ELb0EEENS1_36VarlenDynamicPersistentTileSchedulerILi128ELi128ELi256ELi128ELb0ELb1ELb1ELb1ELb1ELb1EEEEEEEEEvNT_6ParamsE,@"STO_CUDA_ENTRY STV_DEFAULT"
_ZN7cutlass13device_kernelIN5flash11enable_sm90INS1_16FlashAttnFwdSm90INS1_25CollectiveMainloopFwdSm90ILi2EN4cute5tupleIJNS5_1CILi1EEES8_S8_EEENS6_IJNS7_ILi128EEESA_SA_EEELi128ENS_6half_tEfNS_4arch4Sm90ELb1ELb0ELb1ELb1ELb0ELb0ELb0ELb1ELb1ELb1ELb0ELb0EEENS1_21CollectiveEpilogueFwdISB_S9_SC_SE_Li256ELb1ELb1ELb0ELb0EEENS1_36VarlenDynamicPersistentTileSchedulerILi128ELi128ELi256ELi128ELb0ELb1ELb1ELb1ELb1ELb1EEEEEEEEEvNT_6ParamsE:
[----:B------:R-:W-:Y:S01]  /*0000*/  LDC R1, c[0x0][0x37c] ;  /* 0x0000df00ff017b82 */ /* 0x000fe20000000800 */
[----:B------:R-:W-:Y:S05]  /*0010*/  EXIT ;  /* 0x000000000000794d */ /* 0x000fea0003800000 */
.L_x_28:
        /* <DEDUP_REMOVED lines=14> */
.L_x_76:


//--------------------- .text._ZN7cutlass13device_kernelIN5flash11enable_sm90INS1_16FlashAttnFwdSm90INS1_25CollectiveMainloopFwdSm90ILi2EN4cute5tupleIJNS5_1CILi1EEES8_S8_EEENS6_IJNS7_ILi128EEESA_SA_EEELi128ENS_6half_tEfNS_4arch4Sm90ELb1ELb0ELb1ELb1ELb0ELb1ELb0ELb1ELb1ELb1ELb0ELb0EEENS1_21CollectiveEpilogueFwdISB_S9_SC_SE_Li256ELb1ELb1ELb0ELb0EEENS1_36VarlenDynamicPersistentTileSchedulerILi128ELi128ELi256ELi128ELb0ELb1ELb1ELb1ELb1ELb1EEEEEEEEEvNT_6ParamsE --------------------------
	.section	.text._ZN7cutlass13device_kernelIN5flash11enable_sm90INS1_16FlashAttnFwdSm90INS1_25CollectiveMainloopFwdSm90ILi2EN4cute5tupleIJNS5_1CILi1EEES8_S8_EEENS6_IJNS7_ILi128EEESA_SA_EEELi128ENS_6half_tEfNS_4arch4Sm90ELb1ELb0ELb1ELb1ELb0ELb1ELb0ELb1ELb1ELb1ELb0ELb0EEENS1_21CollectiveEpilogueFwdISB_S9_SC_SE_Li256ELb1ELb1ELb0ELb0EEENS1_36VarlenDynamicPersistentTileSchedulerILi128ELi128ELi256ELi128ELb0ELb1ELb1ELb1ELb1ELb1EEEEEEEEEvNT_6ParamsE,"ax",@progbits
	.align	128
.text._ZN7cutlass13device_kernelIN5flash11enable_sm90INS1_16FlashAttnFwdSm90INS1_25CollectiveMainloopFwdSm90ILi2EN4cute5tupleIJNS5_1CILi1EEES8_S8_EEENS6_IJNS7_ILi128EEESA_SA_EEELi128ENS_6half_tEfNS_4arch4Sm90ELb1ELb0ELb1ELb1ELb0ELb1ELb0ELb1ELb1ELb1ELb0ELb0EEENS1_21CollectiveEpilogueFwdISB_S9_SC_SE_Li256ELb1ELb1ELb0ELb0EEENS1_36VarlenDynamicPersistentTileSchedulerILi128ELi128ELi256ELi128ELb0ELb1ELb1ELb1ELb1ELb1EEEEEEEEEvNT_6ParamsE:
        .type           _ZN7cutlass13device_kernelIN5flash11enable_sm90INS1_16FlashAttnFwdSm90INS1_25CollectiveMainloopFwdSm90ILi2EN4cute5tupleIJNS5_1CILi1EEES8_S8_EEENS6_IJNS7_ILi128EEESA_SA_EEELi128ENS_6half_tEfNS_4arch4Sm90ELb1ELb0ELb1ELb1ELb0ELb1ELb0ELb1ELb1ELb1ELb0ELb0EEENS1_21CollectiveEpilogueFwdISB_S9_SC_SE_Li256ELb1ELb1ELb0ELb0EEENS1_36VarlenDynamicPersistentTileSchedulerILi128ELi128ELi256ELi128ELb0ELb1ELb1ELb1ELb1ELb1EEEEEEEEEvNT_6ParamsE,@function
        .size           _ZN7cutlass13device_kernelIN5flash11enable_sm90INS1_16FlashAttnFwdSm90INS1_25CollectiveMainloopFwdSm90ILi2EN4cute5tupleIJNS5_1CILi1EEES8_S8_EEENS6_IJNS7_ILi128EEESA_SA_EEELi128ENS_6half_tEfNS_4arch4Sm90ELb1ELb0ELb1ELb1ELb0ELb1ELb0ELb1ELb1ELb1ELb0ELb0EEENS1_21CollectiveEpilogueFwdISB_S9_SC_SE_Li256ELb1ELb1ELb0ELb0EEENS1_36VarlenDynamicPersistentTileSchedulerILi128ELi128ELi256ELi128ELb0ELb1ELb1ELb1ELb1ELb1EEEEEEEEEvNT_6ParamsE,(.L_x_77 - _ZN7cutlass13device_kernelIN5flash11enable_sm90INS1_16FlashAttnFwdSm90INS1_25CollectiveMainloopFwdSm90ILi2EN4cute5tupleIJNS5_1CILi1EEES8_S8_EEENS6_IJNS7_ILi128EEESA_SA_EEELi128ENS_6half_tEfNS_4arch4Sm90ELb1ELb0ELb1ELb1ELb0ELb1ELb0ELb1ELb1ELb1ELb0ELb0EEENS1_21CollectiveEpilogueFwdISB_S9_SC_SE_Li256ELb1ELb1ELb0ELb0EEENS1_36VarlenDynamicPersistentTileSchedulerILi128ELi128ELi256ELi128ELb0ELb1ELb1ELb1ELb1ELb1EEEEEEEEEvNT_6ParamsE)
        .other          _ZN7cutlass13device_kernelIN5flash11enable_sm90INS1_16FlashAttnFwdSm90INS1_25CollectiveMainloopFwdSm90ILi2EN4cute5tupleIJNS5_1CILi1EEES8_S8_EEENS6_IJNS7_ILi128EEESA_SA_EEELi128ENS_6half_tEfNS_4arch4Sm90ELb1ELb0ELb1ELb1ELb0ELb1ELb0ELb1ELb1ELb1ELb0ELb0EEENS1_21CollectiveEpilogueFwdISB_S9_SC_SE_Li256ELb1ELb1ELb0ELb0EEENS1_36VarlenDynamicPersistentTileSchedulerILi128ELi128ELi256ELi128ELb0ELb1ELb1ELb1ELb1ELb1EEEEEEEEEvNT_6ParamsE,@"STO_CUDA_ENTRY STV_DEFAULT"
_ZN7cutlass13device_kernelIN5flash11enable_sm90INS1_16FlashAttnFwdSm90INS1_25CollectiveMainloopFwdSm90ILi2EN4cute5tupleIJNS5_1CILi1EEES8_S8_EEENS6_IJNS7_ILi128EEESA_SA_EEELi128ENS_6half_tEfNS_4arch4Sm90ELb1ELb0ELb1ELb1ELb0ELb1ELb0ELb1ELb1ELb1ELb0ELb0EEENS1_21CollectiveEpilogueFwdISB_S9_SC_SE_Li256ELb1ELb1ELb0ELb0EEENS1_36VarlenDynamicPersistentTileSchedulerILi128ELi128ELi256ELi128ELb0ELb1ELb1ELb1ELb1ELb1EEEEEEEEEvNT_6ParamsE:
[----:B------:R-:W-:Y:S01]  /*0000*/  LDC R1, c[0x0][0x37c] ;  /* 0x0000df00ff017b82 */ /* 0x000fe20000000800 */
[----:B------:R-:W-:Y:S05]  /*0010*/  EXIT ;  /* 0x000000000000794d */ /* 0x000fea0003800000 */
.L_x_29:
        /* <DEDUP_REMOVED lines=14> */
.L_x_77:


//--------------------- .text._ZN7cutlass13device_kernelIN5flash11enable_sm90INS1_16FlashAttnFwdSm90INS1_25CollectiveMainloopFwdSm90ILi2EN4cute5tupleIJNS5_1CILi1EEES8_S8_EEENS6_IJNS7_ILi192EEENS7_ILi144EEENS7_ILi96EEEEEELi96ENS_6half_tEfNS_4arch4Sm90ELb0ELb0ELb1ELb0ELb0ELb0ELb0ELb0ELb1ELb1ELb0ELb0EEENS1_21CollectiveEpilogueFwdINS6_IJSA_SC_SB_EEES9_SE_SG_Li384ELb0ELb1ELb0ELb0EEENS1_29StaticPersistentTileSchedulerILb0EEEEEEEEEvNT_6ParamsE --------------------------
	.section	.text._ZN7cutlass13device_kernelIN5flash11enable_sm90INS1_16FlashAttnFwdSm90INS1_25CollectiveMainloopFwdSm90ILi2EN4cute5tupleIJNS5_1CILi1EEES8_S8_EEENS6_IJNS7_ILi192EEENS7_ILi144EEENS7_ILi96EEEEEELi96ENS_6half_tEfNS_4arch4Sm90ELb0ELb0ELb1ELb0ELb0ELb0ELb0ELb0ELb1ELb1ELb0ELb0EEENS1_21CollectiveEpilogueFwdINS6_IJSA_SC_SB_EEES9_SE_SG_Li384ELb0ELb1ELb0ELb0EEENS1_29StaticPersistentTileSchedulerILb0EEEEEEEEEvNT_6ParamsE,"ax",@progbits
	.align	128
.text._ZN7cutlass13device_kernelIN5flash11enable_sm90INS1_16FlashAttnFwdSm90INS1_25CollectiveMainloopFwdSm90ILi2EN4cute5tupleIJNS5_1CILi1EEES8_S8_EEENS6_IJNS7_ILi192EEENS7_ILi144EEENS7_ILi96EEEEEELi96ENS_6half_tEfNS_4arch4Sm90ELb0ELb0ELb1ELb0ELb0ELb0ELb0ELb0ELb1ELb1ELb0ELb0EEENS1_21CollectiveEpilogueFwdINS6_IJSA_SC_SB_EEES9_SE_SG_Li384ELb0ELb1ELb0ELb0EEENS1_29StaticPersistentTileSchedulerILb0EEEEEEEEEvNT_6ParamsE:
        .type           _ZN7cutlass13device_kernelIN5flash11enable_sm90INS1_16FlashAttnFwdSm90INS1_25CollectiveMainloopFwdSm90ILi2EN4cute5tupleIJNS5_1CILi1EEES8_S8_EEENS6_IJNS7_ILi192EEENS7_ILi144EEENS7_ILi96EEEEEELi96ENS_6half_tEfNS_4arch4Sm90ELb0ELb0ELb1ELb0ELb0ELb0ELb0ELb0ELb1ELb1ELb0ELb0EEENS1_21CollectiveEpilogueFwdINS6_IJSA_SC_SB_EEES9_SE_SG_Li384ELb0ELb1ELb0ELb0EEENS1_29StaticPersistentTileSchedulerILb0EEEEEEEEEvNT_6ParamsE,@function
        .size           _ZN7cutlass13device_kernelIN5flash11enable_sm90INS1_16FlashAttnFwdSm90INS1_25CollectiveMainloopFwdSm90ILi2EN4cute5tupleIJNS5_1CILi1EEES8_S8_EEENS6_IJNS7_ILi192EEENS7_ILi144EEENS7_ILi96EEEEEELi96ENS_6half_tEfNS_4arch4Sm90ELb0ELb0ELb1ELb0ELb0ELb0ELb0ELb0ELb1ELb1ELb0ELb0EEENS1_21CollectiveEpilogueFwdINS6_IJSA_SC_SB_EEES9_SE_SG_Li384ELb0ELb1ELb0ELb0EEENS1_29StaticPersistentTileSchedulerILb0EEEEEEEEEvNT_6ParamsE,(.L_x_78 - _ZN7cutlass13device_kernelIN5flash11enable_sm90INS1_16FlashAttnFwdSm90INS1_25CollectiveMainloopFwdSm90ILi2EN4cute5tupleIJNS5_1CILi1EEES8_S8_EEENS6_IJNS7_ILi192EEENS7_ILi144EEENS7_ILi96EEEEEELi96ENS_6half_tEfNS_4arch4Sm90ELb0ELb0ELb1ELb0ELb0ELb0ELb0ELb0ELb1ELb1ELb0ELb0EEENS1_21CollectiveEpilogueFwdINS6_IJSA_SC_SB_EEES9_SE_SG_Li384ELb0ELb1ELb0ELb0EEENS1_29StaticPersistentTileSchedulerILb0EEEEEEEEEvNT_6ParamsE)
        .other          _ZN7cutlass13device_kernelIN5flash11enable_sm90INS1_16FlashAttnFwdSm90INS1_25CollectiveMainloopFwdSm90ILi2EN4cute5tupleIJNS5_1CILi1EEES8_S8_EEENS6_IJNS7_ILi192EEENS7_ILi144EEENS7_ILi96EEEEEELi96ENS_6half_tEfNS_4arch4Sm90ELb0ELb0ELb1ELb0ELb0ELb0ELb0ELb0ELb1ELb1ELb0ELb0EEENS1_21CollectiveEpilogueFwdINS6_IJSA_SC_SB_EEES9_SE_SG_Li384ELb0ELb1ELb0ELb0EEENS1_29StaticPersistentTileSchedulerILb0EEEEEEEEEvNT_6ParamsE,@"STO_CUDA_ENTRY STV_DEFAULT"
_ZN7cutlass13device_kernelIN5flash11enable_sm90INS1_16FlashAttnFwdSm90INS1_25CollectiveMainloopFwdSm90ILi2EN4cute5tupleIJNS5_1CILi1EEES8_S8_EEENS6_IJNS7_ILi192EEENS7_ILi144EEENS7_ILi96EEEEEELi96ENS_6half_tEfNS_4arch4Sm90ELb0ELb0ELb1ELb0ELb0ELb0ELb0ELb0ELb1ELb1ELb0ELb0EEENS1_21CollectiveEpilogueFwdINS6_IJSA_SC_SB_EEES9_SE_SG_Li384ELb0ELb1ELb0ELb0EEENS1_29StaticPersistentTileSchedulerILb0EEEEEEEEEvNT_6ParamsE:
[----:B------:R-:W-:Y:S01]  /*0000*/  LDC R1, c[0x0][0x37c] ;  /* 0x0000df00ff017b82 */ /* 0x000fe20000000800 */
[----:B------:R-:W-:Y:S05]  /*0010*/  EXIT ;  /* 0x000000000000794d */ /* 0x000fea0003800000 */
.L_x_30:
        /* <DEDUP_REMOVED lines=14> */
.L_x_78:


//--------------------- .text._ZN7cutlass13device_kernelIN5flash11enable_sm90INS1_16FlashAttnFwdSm90INS1_25CollectiveMainloopFwdSm90ILi2EN4cute5tupleIJNS5_1CILi1EEES8_S8_EEENS6_IJNS7_ILi192EEENS7_ILi144EEENS7_ILi96EEEEEELi96ENS_6half_tEfNS_4arch4Sm90ELb0ELb0ELb1ELb1ELb0ELb0ELb0ELb0ELb1ELb1ELb0ELb0EEENS1_21CollectiveEpilogueFwdINS6_IJSA_SC_SB_EEES9_SE_SG_Li384ELb1ELb1ELb0ELb0EEENS1_36VarlenDynamicPersistentTileSchedulerILi192ELi144ELi384ELi128ELb0ELb1ELb1ELb0ELb1ELb1EEEEEEEEEvNT_6ParamsE --------------------------
	.section	.text._ZN7cutlass13device_kernelIN5flash11enable_sm90INS1_16FlashAttnFwdSm90INS1_25CollectiveMainloopFwdSm90ILi2EN4cute5tupleIJNS5_1CILi1EEES8_S8_EEENS6_IJNS7_ILi192EEENS7_ILi144EEENS7_ILi96EEEEEELi96ENS_6half_tEfNS_4arch4Sm90ELb0ELb0ELb1ELb1ELb0ELb0ELb0ELb0ELb1ELb1ELb0ELb0EEENS1_21CollectiveEpilogueFwdINS6_IJSA_SC_SB_EEES9_SE_SG_Li384ELb1ELb1ELb0ELb0EEENS1_36VarlenDynamicPersistentTileSchedulerILi192ELi144ELi384ELi128ELb0ELb1ELb1ELb0ELb1ELb1EEEEEEEEEvNT_6ParamsE,"ax",@progbits
	.align	128
.text._ZN7cutlass13device_kernelIN5flash11enable_sm90INS1_16FlashAttnFwdSm90INS1_25CollectiveMainloopFwdSm90ILi2EN4cute5tupleIJNS5_1CILi1EEES8_S8_EEENS6_IJNS7_ILi192EEENS7_ILi144EEENS7_ILi96EEEEEELi96ENS_6half_tEfNS_4arch4Sm90ELb0ELb0ELb1ELb1ELb0ELb0ELb0ELb0ELb1ELb1ELb0ELb0EEENS1_21CollectiveEpilogueFwdINS6_IJSA_SC_SB_EEES9_SE_SG_Li384ELb1ELb1ELb0ELb0EEENS1_36VarlenDynamicPersistentTileSchedulerILi192ELi144ELi384ELi128ELb0ELb1ELb1ELb0ELb1ELb1EEEEEEEEEvNT_6ParamsE:
        .type           _ZN7cutlass13device_kernelIN5flash11enable_sm90INS1_16FlashAttnFwdSm90INS1_25CollectiveMainloopFwdSm90ILi2EN4cute5tupleIJNS5_1CILi1EEES8_S8_EEENS6_IJNS7_ILi192EEENS7_ILi144EEENS7_ILi96EEEEEELi96ENS_6half_tEfNS_4arch4Sm90ELb0ELb0ELb1ELb1ELb0ELb0ELb0ELb0ELb1ELb1ELb0ELb0EEENS1_21CollectiveEpilogueFwdINS6_IJSA_SC_SB_EEES9_SE_SG_Li384ELb1ELb1ELb0ELb0EEENS1_36VarlenDynamicPersistentTileSchedulerILi192ELi144ELi384ELi128ELb0ELb1ELb1ELb0ELb1ELb1EEEEEEEEEvNT_6ParamsE,@function
        .size           _ZN7cutlass13device_kernelIN5flash11enable_sm90INS1_16FlashAttnFwdSm90INS1_25CollectiveMainloopFwdSm90ILi2EN4cute5tupleIJNS5_1CILi1EEES8_S8_EEENS6_IJNS7_ILi192EEENS7_ILi144EEENS7_ILi96EEEEEELi96ENS_6half_tEfNS_4arch4Sm90ELb0ELb0ELb1ELb1ELb0ELb0ELb0ELb0ELb1ELb1ELb0ELb0EEENS1_21CollectiveEpilogueFwdINS6_IJSA_SC_SB_EEES9_SE_SG_Li384ELb1ELb1ELb0ELb0EEENS1_36VarlenDynamicPersistentTileSchedulerILi192ELi144ELi384ELi128ELb0ELb1ELb1ELb0ELb1ELb1EEEEEEEEEvNT_6ParamsE,(.L_x_79 - _ZN7cutlass13device_kernelIN5flash11enable_sm90INS1_16FlashAttnFwdSm90INS1_25CollectiveMainloopFwdSm90ILi2EN4cute5tupleIJNS5_1CILi1EEES8_S8_EEENS6_IJNS7_ILi192EEENS7_ILi144EEENS7_ILi96EEEEEELi96ENS_6half_tEfNS_4arch4Sm90ELb0ELb0ELb1ELb1ELb0ELb0ELb0ELb0ELb1ELb1ELb0ELb0EEENS1_21CollectiveEpilogueFwdINS6_IJSA_SC_SB_EEES9_SE_SG_Li384ELb1ELb1ELb0ELb0EEENS1_36VarlenDynamicPersistentTileSchedulerILi192ELi144ELi384ELi128ELb0ELb1ELb1ELb0ELb1ELb1EEEEEEEEEvNT_6ParamsE)
        .other          _ZN7cutlass13device_kernelIN5flash11enable_sm90INS1_16FlashAttnFwdSm90INS1_25CollectiveMainloopFwdSm90ILi2EN4cute5tupleIJNS5_1CILi1EEES8_S8_EEENS6_IJNS7_ILi192EEENS7_ILi144EEENS7_ILi96EEEEEELi96ENS_6half_tEfNS_4arch4Sm90ELb0ELb0ELb1ELb1ELb0ELb0ELb0ELb0ELb1ELb1ELb0ELb0EEENS1_21CollectiveEpilogueFwdINS6_IJSA_SC_SB_EEES9_SE_SG_Li384ELb1ELb1ELb0ELb0EEENS1_36VarlenDynamicPersistentTileSchedulerILi192ELi144ELi384ELi128ELb0ELb1ELb1ELb0ELb1ELb1EEEEEEEEEvNT_6ParamsE,@"STO_CUDA_ENTRY STV_DEFAULT"
_ZN7cutlass13device_kernelIN5flash11enable_sm90INS1_16FlashAttnFwdSm90INS1_25CollectiveMainloopFwdSm90ILi2EN4cute5tupleIJNS5_1CILi1EEES8_S8_EEENS6_IJNS7_ILi192EEENS7_ILi144EEENS7_ILi96EEEEEELi96ENS_6half_tEfNS_4arch4Sm90ELb0ELb0ELb1ELb1ELb0ELb0ELb0ELb0ELb1ELb1ELb0ELb0EEENS1_21CollectiveEpilogueFwdINS6_IJSA_SC_SB_EEES9_SE_SG_Li384ELb1ELb1ELb0ELb0EEENS1_36VarlenDynamicPersistentTileSchedulerILi192ELi144ELi384ELi128ELb0ELb1ELb1ELb0ELb1ELb1EEEEEEEEEvNT_6ParamsE:
[----:B------:R-:W-:Y:S01]  /*0000*/  LDC R1, c[0x0][0x37c] ;  /* 0x0000df00ff017b82 */ /* 0x000fe20000000800 */
[----:B------:R-:W-:Y:S05]  /*0010*/  EXIT ;  /* 0x000000000000794d */ /* 0x000fea0003800000 */
.L_x_31:
        /* <DEDUP_REMOVED lines=14> */
.L_x_79:


//--------------------- .text._ZN7cutlass13device_kernelIN5flash11enable_sm90INS1_16FlashAttnFwdSm90INS1_25CollectiveMainloopFwdSm90ILi2EN4cute5tupleIJNS5_1CILi1EEES8_S8_EEENS6_IJNS7_ILi192EEENS7_ILi144EEENS7_ILi96EEEEEELi96ENS_6half_tEfNS_4arch4Sm90ELb0ELb0ELb1ELb1ELb0ELb1ELb0ELb0ELb1ELb1ELb0ELb0EEENS1_21CollectiveEpilogueFwdINS6_IJSA_SC_SB_EEES9_SE_SG_Li384ELb1ELb1ELb0ELb0EEENS1_36VarlenDynamicPersistentTileSchedulerILi192ELi144ELi384ELi128ELb0ELb1ELb1ELb0ELb1ELb1EEEEEEEEEvNT_6ParamsE --------------------------
	.section	.text._ZN7cutlass13device_kernelIN5flash11enable_sm90INS1_16FlashAttnFwdSm90INS1_25CollectiveMainloopFwdSm90ILi2EN4cute5tupleIJNS5_1CILi1EEES8_S8_EEENS6_IJNS7_ILi192EEENS7_ILi144EEENS7_ILi96EEEEEELi96ENS_6half_tEfNS_4arch4Sm90ELb0ELb0ELb1ELb1ELb0ELb1ELb0ELb0ELb1ELb1ELb0ELb0EEENS1_21CollectiveEpilogueFwdINS6_IJSA_SC_SB_EEES9_SE_SG_Li384ELb1ELb1ELb0ELb0EEENS1_36VarlenDynamicPersistentTileSchedulerILi192ELi144ELi384ELi128ELb0ELb1ELb1ELb0ELb1ELb1EEEEEEEEEvNT_6ParamsE,"ax",@progbits
	.align	128
.text._ZN7cutlass13device_kernelIN5flash11enable_sm90INS1_16FlashAttnFwdSm90INS1_25CollectiveMainloopFwdSm90ILi2EN4cute5tupleIJNS5_1CILi1EEES8_S8_EEENS6_IJNS7_ILi192EEENS7_ILi144EEENS7_ILi96EEEEEELi96ENS_6half_tEfNS_4arch4Sm90ELb0ELb0ELb1ELb1ELb0ELb1ELb0ELb0ELb1ELb1ELb0ELb0EEENS1_21CollectiveEpilogueFwdINS6_IJSA_SC_SB_EEES9_SE_SG_Li384ELb1ELb1ELb0ELb0EEENS1_36VarlenDynamicPersistentTileSchedulerILi192ELi144ELi384ELi128ELb0ELb1ELb1ELb0ELb1ELb1EEEEEEEEEvNT_6ParamsE:
        .type           _ZN7cutlass13device_kernelIN5flash11enable_sm90INS1_16FlashAttnFwdSm90INS1_25CollectiveMainloopFwdSm90ILi2EN4cute5tupleIJNS5_1CILi1EEES8_S8_EEENS6_IJNS7_ILi192EEENS7_ILi144EEENS7_ILi96EEEEEELi96ENS_6half_tEfNS_4arch4Sm90ELb0ELb0ELb1ELb1ELb0ELb1ELb0ELb0ELb1ELb1ELb0ELb0EEENS1_21CollectiveEpilogueFwdINS6_IJSA_SC_SB_EEES9_SE_SG_Li384ELb1ELb1ELb0ELb0EEENS1_36VarlenDynamicPersistentTileSchedulerILi192ELi144ELi384ELi128ELb0ELb1ELb1ELb0ELb1ELb1EEEEEEEEEvNT_6ParamsE,@function
        .size           _ZN7cutlass13device_kernelIN5flash11enable_sm90INS1_16FlashAttnFwdSm90INS1_25CollectiveMainloopFwdSm90ILi2EN4cute5tupleIJNS5_1CILi1EEES8_S8_EEENS6_IJNS7_ILi192EEENS7_ILi144EEENS7_ILi96EEEEEELi96ENS_6half_tEfNS_4arch4Sm90ELb0ELb0ELb1ELb1ELb0ELb1ELb0ELb0ELb1ELb1ELb0ELb0EEENS1_21CollectiveEpilogueFwdINS6_IJSA_SC_SB_EEES9_SE_SG_Li384ELb1ELb1ELb0ELb0EEENS1_36VarlenDynamicPersistentTileSchedulerILi192ELi144ELi384ELi128ELb0ELb1ELb1ELb0ELb1ELb1EEEEEEEEEvNT_6ParamsE,(.L_x_80 - _ZN7cutlass13device_kernelIN5flash11enable_sm90INS1_16FlashAttnFwdSm90INS1_25CollectiveMainloopFwdSm90ILi2EN4cute5tupleIJNS5_1CILi1EEES8_S8_EEENS6_IJNS7_ILi192EEENS7_ILi144EEENS7_ILi96EEEEEELi96ENS_6half_tEfNS_4arch4Sm90ELb0ELb0ELb1ELb1ELb0ELb1ELb0ELb0ELb1ELb1ELb0ELb0EEENS1_21CollectiveEpilogueFwdINS6_IJSA_SC_SB_EEES9_SE_SG_Li384ELb1ELb1ELb0ELb0EEENS1_36VarlenDynamicPersistentTileSchedulerILi192ELi144ELi384ELi128ELb0ELb1ELb1ELb0ELb1ELb1EEEEEEEEEvNT_6ParamsE)
        .other          _ZN7cutlass13device_kernelIN5flash11enable_sm90INS1_16FlashAttnFwdSm90INS1_25CollectiveMainloopFwdSm90ILi2EN4cute5tupleIJNS5_1CILi1EEES8_S8_EEENS6_IJNS7_ILi192EEENS7_ILi144EEENS7_ILi96EEEEEELi96ENS_6half_tEfNS_4arch4Sm90ELb0ELb0ELb1ELb1ELb0ELb1ELb0ELb0ELb1ELb1ELb0ELb0EEENS1_21CollectiveEpilogueFwdINS6_IJSA_SC_SB_EEES9_SE_SG_Li384ELb1ELb1ELb0ELb0EEENS1_36VarlenDynamicPersistentTileSchedulerILi192ELi144ELi384ELi128ELb0ELb1ELb1ELb0ELb1ELb1EEEEEEEEEvNT_6ParamsE,@"STO_CUDA_ENTRY STV_DEFAULT"
_ZN7cutlass13device_kernelIN5flash11enable_sm90INS1_16FlashAttnFwdSm90INS1_25CollectiveMainloopFwdSm90ILi2EN4cute5tupleIJNS5_1CILi1EEES8_S8_EEENS6_IJNS7_ILi192EEENS7_ILi144EEENS7_ILi96EEEEEELi96ENS_6half_tEfNS_4arch4Sm90ELb0ELb0ELb1ELb1ELb0ELb1ELb0ELb0ELb1ELb1ELb0ELb0EEENS1_21CollectiveEpilogueFwdINS6_IJSA_SC_SB_EEES9_SE_SG_Li384ELb1ELb1ELb0ELb0EEENS1_36VarlenDynamicPersistentTileSchedulerILi192ELi144ELi384ELi128ELb0ELb1ELb1ELb0ELb1ELb1EEEEEEEEEvNT_6ParamsE:
[----:B------:R-:W-:Y:S01]  /*0000*/  LDC R1, c[0x0][0x37c] ;  /* 0x0000df00ff017b82 */ /* 0x000fe20000000800 */
[----:B------:R-:W-:Y:S05]  /*0010*/  EXIT ;  /* 0x000000000000794d */ /* 0x000fea0003800000 */
.L_x_32:
        /* <DEDUP_REMOVED lines=14> */
.L_x_80:


//--------------------- .text._ZN7cutlass13device_kernelIN5flash11enable_sm90INS1_16FlashAttnFwdSm90INS1_25CollectiveMainloopFwdSm90ILi2EN4cute5tupleIJNS5_1CILi1EEES8_S8_EEENS6_IJNS7_ILi192EEENS7_ILi128EEENS7_ILi96EEEEEELi96ENS_6half_tEfNS_4arch4Sm90ELb0ELb1ELb1ELb0ELb0ELb0ELb0ELb0ELb1ELb1ELb0ELb0EEENS1_21CollectiveEpilogueFwdINS6_IJSA_SC_SB_EEES9_SE_SG_Li384ELb0ELb1ELb0ELb0EEENS1_30DynamicPersistentTileSchedulerILi384ELi128ELb0ELb1ELb1EEEEEEEEEvNT_6ParamsE --------------------------
	.section	.text._ZN7cutlass13device_kernelIN5flash11enable_sm90INS1_16FlashAttnFwdSm90INS1_25CollectiveMainloopFwdSm90ILi2EN4cute5tupleIJNS5_1CILi1EEES8_S8_EEENS6_IJNS7_ILi192EEENS7_ILi128EEENS7_ILi96EEEEEELi96ENS_6half_tEfNS_4arch4Sm90ELb0ELb1ELb1ELb0ELb0ELb0ELb0ELb0ELb1ELb1ELb0ELb0EEENS1_21CollectiveEpilogueFwdINS6_IJSA_SC_SB_EEES9_SE_SG_Li384ELb0ELb1ELb0ELb0EEENS1_30DynamicPersistentTileSchedulerILi384ELi128ELb0ELb1ELb1EEEEEEEEEvNT_6ParamsE,"ax",@progbits
	.align	128
.text._ZN7cutlass13device_kernelIN5flash11enable_sm90INS1_16FlashAttnFwdSm90INS1_25CollectiveMainloopFwdSm90ILi2EN4cute5tupleIJNS5_1CILi1EEES8_S8_EEENS6_IJNS7_ILi192EEENS7_ILi128EEENS7_ILi96EEEEEELi96ENS_6half_tEfNS_4arch4Sm90ELb0ELb1ELb1ELb0ELb0ELb0ELb0ELb0ELb1ELb1ELb0ELb0EEENS1_21CollectiveEpilogueFwdINS6_IJSA_SC_SB_EEES9_SE_SG_Li384ELb0ELb1ELb0ELb0EEENS1_30DynamicPersistentTileSchedulerILi384ELi128ELb0ELb1ELb1EEEEEEEEEvNT_6ParamsE:
        .type           _ZN7cutlass13device_kernelIN5flash11enable_sm90INS1_16FlashAttnFwdSm90INS1_25CollectiveMainloopFwdSm90ILi2EN4cute5tupleIJNS5_1CILi1EEES8_S8_EEENS6_IJNS7_ILi192EEENS7_ILi128EEENS7_ILi96EEEEEELi96ENS_6half_tEfNS_4arch4Sm90ELb0ELb1ELb1ELb0ELb0ELb0ELb0ELb0ELb1ELb1ELb0ELb0EEENS1_21CollectiveEpilogueFwdINS6_IJSA_SC_SB_EEES9_SE_SG_Li384ELb0ELb1ELb0ELb0EEENS1_30DynamicPersistentTileSchedulerILi384ELi128ELb0ELb1ELb1EEEEEEEEEvNT_6ParamsE,@function
        .size           _ZN7cutlass13device_kernelIN5flash11enable_sm90INS1_16FlashAttnFwdSm90INS1_25CollectiveMainloopFwdSm90ILi2EN4cute5tupleIJNS5_1CILi1EEES8_S8_EEENS6_IJNS7_ILi192EEENS7_ILi128EEENS7_ILi96EEEEEELi96ENS_6half_tEfNS_4arch4Sm90ELb0ELb1ELb1ELb0ELb0ELb0ELb0ELb0ELb1ELb1ELb0ELb0EEENS1_21CollectiveEpilogueFwdINS6_IJSA_SC_SB_EEES9_SE_SG_Li384ELb0ELb1ELb0ELb0EEENS1_30DynamicPersistentTileSchedulerILi384ELi128ELb0ELb1ELb1EEEEEEEEEvNT_6ParamsE,(.L_x_81 - _ZN7cutlass13device_kernelIN5flash11enable_sm90INS1_16FlashAttnFwdSm90INS1_25CollectiveMainloopFwdSm90ILi2EN4cute5tupleIJNS5_1CILi1EEES8_S8_EEENS6_IJNS7_ILi192EEENS7_ILi128EEENS7_ILi96EEEEEELi96ENS_6half_tEfNS_4arch4Sm90ELb0ELb1ELb1ELb0ELb0ELb0ELb0ELb0ELb1ELb1ELb0ELb0EEENS1_21CollectiveEpilogueFwdINS6_IJSA_SC_SB_EEES9_SE_SG_Li384ELb0ELb1ELb0ELb0EEENS1_30DynamicPersistentTileSchedulerILi384ELi128ELb0ELb1ELb1EEEEEEEEEvNT_6ParamsE)
        .other          _ZN7cutlass13device_kernelIN5flash11enable_sm90INS1_16FlashAttnFwdSm90INS1_25CollectiveMainloopFwdSm90ILi2EN4cute5tupleIJNS5_1CILi1EEES8_S8_EEENS6_IJNS7_ILi192EEENS7_ILi128EEENS7_ILi96EEEEEELi96ENS_6half_tEfNS_4arch4Sm90ELb0ELb1ELb1ELb0ELb0ELb0ELb0ELb0ELb1ELb1ELb0ELb0EEENS1_21CollectiveEpilogueFwdINS6_IJSA_SC_SB_EEES9_SE_SG_Li384ELb0ELb1ELb0ELb0EEENS1_30DynamicPersistentTileSchedulerILi384ELi128ELb0ELb1ELb1EEEEEEEEEvNT_6ParamsE,@"STO_CUDA_ENTRY STV_DEFAULT"
_ZN7cutlass13device_kernelIN5flash11enable_sm90INS1_16FlashAttnFwdSm90INS1_25CollectiveMainloopFwdSm90ILi2EN4cute5tupleIJNS5_1CILi1EEES8_S8_EEENS6_IJNS7_ILi192EEENS7_ILi128EEENS7_ILi96EEEEEELi96ENS_6half_tEfNS_4arch4Sm90ELb0ELb1ELb1ELb0ELb0ELb0ELb0ELb0ELb1ELb1ELb0ELb0EEENS1_21CollectiveEpilogueFwdINS6_IJSA_SC_SB_EEES9_SE_SG_Li384ELb0ELb1ELb0ELb0EEENS1_30DynamicPersistentTileSchedulerILi384ELi128ELb0ELb1ELb1EEEEEEEEEvNT_6ParamsE:
[----:B------:R-:W-:Y:S01]  /*0000*/  LDC R1, c[0x0][0x37c] ;  /* 0x0000df00ff017b82 */ /* 0x000fe20000000800 */
[----:B------:R-:W-:Y:S05]  /*0010*/  EXIT ;  /* 0x000000000000794d */ /* 0x000fea0003800000 */
.L_x_33:
        /* <DEDUP_REMOVED lines=14> */
.L_x_81:


//--------------------- .text._ZN7cutlass13device_kernelIN5flash11enable_sm90INS1_16FlashAttnFwdSm90INS1_25CollectiveMainloopFwdSm90ILi2EN4cute5tupleIJNS5_1CILi1EEES8_S8_EEENS6_IJNS7_ILi192EEENS7_ILi128EEENS7_ILi96EEEEEELi96ENS_6half_tEfNS_4arch4Sm90ELb0ELb1ELb1ELb1ELb0ELb0ELb0ELb0ELb1ELb1ELb0ELb0EEENS1_21CollectiveEpilogueFwdINS6_IJSA_SC_SB_EEES9_SE_SG_Li384ELb1ELb1ELb0ELb0EEENS1_36VarlenDynamicPersistentTileSchedulerILi192ELi128ELi384ELi128ELb0ELb1ELb1ELb1ELb0ELb1EEEEEEEEEvNT_6ParamsE --------------------------
	.section	.text._ZN7cutlass13device_kernelIN5flash11enable_sm90INS1_16FlashAttnFwdSm90INS1_25CollectiveMainloopFwdSm90ILi2EN4cute5tupleIJNS5_1CILi1EEES8_S8_EEENS6_IJNS7_ILi192EEENS7_ILi128EEENS7_ILi96EEEEEELi96ENS_6half_tEfNS_4arch4Sm90ELb0ELb1ELb1ELb1ELb0ELb0ELb0ELb0ELb1ELb1ELb0ELb0EEENS1_21CollectiveEpilogueFwdINS6_IJSA_SC_SB_EEES9_SE_SG_Li384ELb1ELb1ELb0ELb0EEENS1_36VarlenDynamicPersistentTileSchedulerILi192ELi128ELi384ELi128ELb0ELb1ELb1ELb1ELb0ELb1EEEEEEEEEvNT_6ParamsE,"ax",@progbits
	.align	128
.text._ZN7cutlass13device_kernelIN5flash11enable_sm90INS1_16FlashAttnFwdSm90INS1_25CollectiveMainloopFwdSm90ILi2EN4cute5tupleIJNS5_1CILi1EEES8_S8_EEENS6_IJNS7_ILi192EEENS7_ILi128EEENS7_ILi96EEEEEELi96ENS_6half_tEfNS_4arch4Sm90ELb0ELb1ELb1ELb1ELb0ELb0ELb0ELb0ELb1ELb1ELb0ELb0EEENS1_21CollectiveEpilogueFwdINS6_IJSA_SC_SB_EEES9_SE_SG_Li384ELb1ELb1ELb0ELb0EEENS1_36VarlenDynamicPersistentTileSchedulerILi192ELi128ELi384ELi128ELb0ELb1ELb1ELb1ELb0ELb1EEEEEEEEEvNT_6ParamsE:
        .type           _ZN7cutlass13device_kernelIN5flash11enable_sm90INS1_16FlashAttnFwdSm90INS1_25CollectiveMainloopFwdSm90ILi2EN4cute5tupleIJNS5_1CILi1EEES8_S8_EEENS6_IJNS7_ILi192EEENS7_ILi128EEENS7_ILi96EEEEEELi96ENS_6half_tEfNS_4arch4Sm90ELb0ELb1ELb1ELb1ELb0ELb0ELb0ELb0ELb1ELb1ELb0ELb0EEENS1_21CollectiveEpilogueFwdINS6_IJSA_SC_SB_EEES9_SE_SG_Li384ELb1ELb1ELb0ELb0EEENS1_36VarlenDynamicPersistentTileSchedulerILi192ELi128ELi384ELi128ELb0ELb1ELb1ELb1ELb0ELb1EEEEEEEEEvNT_6ParamsE,@function
        .size           _ZN7cutlass13device_kernelIN5flash11enable_sm90INS1_16FlashAttnFwdSm90INS1_25CollectiveMainloopFwdSm90ILi2EN4cute5tupleIJNS5_1CILi1EEES8_S8_EEENS6_IJNS7_ILi192EEENS7_ILi128EEENS7_ILi96EEEEEELi96ENS_6half_tEfNS_4arch4Sm90ELb0ELb1ELb1ELb1ELb0ELb0ELb0ELb0ELb1ELb1ELb0ELb0EEENS1_21CollectiveEpilogueFwdINS6_IJSA_SC_SB_EEES9_SE_SG_Li384ELb1ELb1ELb0ELb0EEENS1_36VarlenDynamicPersistentTileSchedulerILi192ELi128ELi384ELi128ELb0ELb1ELb1ELb1ELb0ELb1EEEEEEEEEvNT_6ParamsE,(.L_x_82 - _ZN7cutlass13device_kernelIN5flash11enable_sm90INS1_16FlashAttnFwdSm90INS1_25CollectiveMainloopFwdSm90ILi2EN4cute5tupleIJNS5_1CILi1EEES8_S8_EEENS6_IJNS7_ILi192EEENS7_ILi128EEENS7_ILi96EEEEEELi96ENS_6half_tEfNS_4arch4Sm90ELb0ELb1ELb1ELb1ELb0ELb0ELb0ELb0ELb1ELb1ELb0ELb0EEENS1_21CollectiveEpilogueFwdINS6_IJSA_SC_SB_EEES9_SE_SG_Li384ELb1ELb1ELb0ELb0EEENS1_36VarlenDynamicPersistentTileSchedulerILi192ELi128ELi384ELi128ELb0ELb1ELb1ELb1ELb0ELb1EEEEEEEEEvNT_6ParamsE)
        .other          _ZN7cutlass13device_kernelIN5flash11enable_sm90INS1_16FlashAttnFwdSm90INS1_25CollectiveMainloopFwdSm90ILi2EN4cute5tupleIJNS5_1CILi1EEES8_S8_EEENS6_IJNS7_ILi192EEENS7_ILi128EEENS7_ILi96EEEEEELi96ENS_6half_tEfNS_4arch4Sm90ELb0ELb1ELb1ELb1ELb0ELb0ELb0ELb0ELb1ELb1ELb0ELb0EEENS1_21CollectiveEpilogueFwdINS6_IJSA_SC_SB_EEES9_SE_SG_Li384ELb1ELb1ELb0ELb0EEENS1_36VarlenDynamicPersistentTileSchedulerILi192ELi128ELi384ELi128ELb0ELb1ELb1ELb1ELb0ELb1EEEEEEEEEvNT_6ParamsE,@"STO_CUDA_ENTRY STV_DEFAULT"
_ZN7cutlass13device_kernelIN5flash11enable_sm90INS1_16FlashAttnFwdSm90INS1_25CollectiveMainloopFwdSm90ILi2EN4cute5tupleIJNS5_1CILi1EEES8_S8_EEENS6_IJNS7_ILi192EEENS7_ILi128EEENS7_ILi96EEEEEELi96ENS_6half_tEfNS_4arch4Sm90ELb0ELb1ELb1ELb1ELb0ELb0ELb0ELb0ELb1ELb1ELb0ELb0EEENS1_21CollectiveEpilogueFwdINS6_IJSA_SC_SB_EEES9_SE_SG_Li384ELb1ELb1ELb0ELb0EEENS1_36VarlenDynamicPersistentTileSchedulerILi192ELi128ELi384ELi128ELb0ELb1ELb1ELb1ELb0ELb1EEEEEEEEEvNT_6ParamsE:
[----:B------:R-:W-:Y:S01]  /*0000*/  LDC R1, c[0x0][0x37c] ;  /* 0x0000df00ff017b82 */ /* 0x000fe20000000800 */
[----:B------:R-:W-:Y:S05]  /*0010*/  EXIT ;  /* 0x000000000000794d */ /* 0x000fea0003800000 */
.L_x_34:
        /* <DEDUP_REMOVED lines=14> */
.L_x_82:


//--------------------- .text._ZN7cutlass13device_kernelIN5flash11enable_sm90INS1_16FlashAttnFwdSm90INS1_25CollectiveMainloopFwdSm90ILi2EN4cute5tupleIJNS5_1CILi1EEES8_S8_EEENS6_IJNS7_ILi192EEENS7_ILi128EEENS7_ILi96EEEEEELi96ENS_6half_tEfNS_4arch4Sm90ELb0ELb1ELb1ELb1ELb0ELb1ELb0ELb0ELb1ELb1ELb0ELb0EEENS1_21CollectiveEpilogueFwdINS6_IJSA_SC_SB_EEES9_SE_SG_Li384ELb1ELb1ELb0ELb0EEENS1_36VarlenDynamicPersistentTileSchedulerILi192ELi128ELi384ELi128ELb0ELb1ELb1ELb1ELb0ELb1EEEEEEEEEvNT_6ParamsE --------------------------
	.section	.text._ZN7cutlass13device_kernelIN5flash11enable_sm90INS1_16FlashAttnFwdSm90INS1_25CollectiveMainloopFwdSm90ILi2EN4cute5tupleIJNS5_1CILi1EEES8_S8_EEENS6_IJNS7_ILi192EEENS7_ILi128EEENS7_ILi96EEEEEELi96ENS_6half_tEfNS_4arch4Sm90ELb0ELb1ELb1ELb1ELb0ELb1ELb0ELb0ELb1ELb1ELb0ELb0EEENS1_21CollectiveEpilogueFwdINS6_IJSA_SC_SB_EEES9_SE_SG_Li384ELb1ELb1ELb0ELb0EEENS1_36VarlenDynamicPersistentTileSchedulerILi192ELi128ELi384ELi128ELb0ELb1ELb1ELb1ELb0ELb1EEEEEEEEEvNT_6ParamsE,"ax",@progbits
	.align	128
.text._ZN7cutlass13device_kernelIN5flash11enable_sm90INS1_16FlashAttnFwdSm90INS1_25CollectiveMainloopFwdSm90ILi2EN4cute5tupleIJNS5_1CILi1EEES8_S8_EEENS6_IJNS7_ILi192EEENS7_ILi128EEENS7_ILi96EEEEEELi96ENS_6half_tEfNS_4arch4Sm90ELb0ELb1ELb1ELb1ELb0ELb1ELb0ELb0ELb1ELb1ELb0ELb0EEENS1_21CollectiveEpilogueFwdINS6_IJSA_SC_SB_EEES9_SE_SG_Li384ELb1ELb1ELb0ELb0EEENS1_36VarlenDynamicPersistentTileSchedulerILi192ELi128ELi384ELi128ELb0ELb1ELb1ELb1ELb0ELb1EEEEEEEEEvNT_6ParamsE:
        .type           _ZN7cutlass13device_kernelIN5flash11enable_sm90INS1_16FlashAttnFwdSm90INS1_25CollectiveMainloopFwdSm90ILi2EN4cute5tupleIJNS5_1CILi1EEES8_S8_EEENS6_IJNS7_ILi192EEENS7_ILi128EEENS7_ILi96EEEEEELi96ENS_6half_tEfNS_4arch4Sm90ELb0ELb1ELb1ELb1ELb0ELb1ELb0ELb0ELb1ELb1ELb0ELb0EEENS1_21CollectiveEpilogueFwdINS6_IJSA_SC_SB_EEES9_SE_SG_Li384ELb1ELb1ELb0ELb0EEENS1_36VarlenDynamicPersistentTileSchedulerILi192ELi128ELi384ELi128ELb0ELb1ELb1ELb1ELb0ELb1EEEEEEEEEvNT_6ParamsE,@function
        .size           _ZN7cutlass13device_kernelIN5flash11enable_sm90INS1_16FlashAttnFwdSm90INS1_25CollectiveMainloopFwdSm90ILi2EN4cute5tupleIJNS5_1CILi1EEES8_S8_EEENS6_IJNS7_ILi192EEENS7_ILi128EEENS7_ILi96EEEEEELi96ENS_6half_tEfNS_4arch4Sm90ELb0ELb1ELb1ELb1ELb0ELb1ELb0ELb0ELb1ELb1ELb0ELb0EEENS1_21CollectiveEpilogueFwdINS6_IJSA_SC_SB_EEES9_SE_SG_Li384ELb1ELb1ELb0ELb0EEENS1_36VarlenDynamicPersistentTileSchedulerILi192ELi128ELi384ELi128ELb0ELb1ELb1ELb1ELb0ELb1EEEEEEEEEvNT_6ParamsE,(.L_x_83 - _ZN7cutlass13device_kernelIN5flash11enable_sm90INS1_16FlashAttnFwdSm90INS1_25CollectiveMainloopFwdSm90ILi2EN4cute5tupleIJNS5_1CILi1EEES8_S8_EEENS6_IJNS7_ILi192EEENS7_ILi128EEENS7_ILi96EEEEEELi96ENS_6half_tEfNS_4arch4Sm90ELb0ELb1ELb1ELb1ELb0ELb1ELb0ELb0ELb1ELb1ELb0ELb0EEENS1_21CollectiveEpilogueFwdINS6_IJSA_SC_SB_EEES9_SE_SG_Li384ELb1ELb1ELb0ELb0EEENS1_36VarlenDynamicPersistentTileSchedulerILi192ELi128ELi384ELi128ELb0ELb1ELb1ELb1ELb0ELb1EEEEEEEEEvNT_6ParamsE)
        .other          _ZN7cutlass13device_kernelIN5flash11enable_sm90INS1_16FlashAttnFwdSm90INS1_25CollectiveMainloopFwdSm90ILi2EN4cute5tupleIJNS5_1CILi1EEES8_S8_EEENS6_IJNS7_ILi192EEENS7_ILi128EEENS7_ILi96EEEEEELi96ENS_6half_tEfNS_4arch4Sm90ELb0ELb1ELb1ELb1ELb0ELb1ELb0ELb0ELb1ELb1ELb0ELb0EEENS1_21CollectiveEpilogueFwdINS6_IJSA_SC_SB_EEES9_SE_SG_Li384ELb1ELb1ELb0ELb0EEENS1_36VarlenDynamicPersistentTileSchedulerILi192ELi128ELi384ELi128ELb0ELb1ELb1ELb1ELb0ELb1EEEEEEEEEvNT_6ParamsE,@"STO_CUDA_ENTRY STV_DEFAULT"
_ZN7cutlass13device_kernelIN5flash11enable_sm90INS1_16FlashAttnFwdSm90INS1_25CollectiveMainloopFwdSm90ILi2EN4cute5tupleIJNS5_1CILi1EEES8_S8_EEENS6_IJNS7_ILi192EEENS7_ILi128EEENS7_ILi96EEEEEELi96ENS_6half_tEfNS_4arch4Sm90ELb0ELb1ELb1ELb1ELb0ELb1ELb0ELb0ELb1ELb1ELb0ELb0EEENS1_21CollectiveEpilogueFwdINS6_IJSA_SC_SB_EEES9_SE_SG_Li384ELb1ELb1ELb0ELb0EEENS1_36VarlenDynamicPersistentTileSchedulerILi192ELi128ELi384ELi128ELb0ELb1ELb1ELb1ELb0ELb1EEEEEEEEEvNT_6ParamsE:
[----:B------:R-:W-:Y:S01]  /*0000*/  LDC R1, c[0x0][0x37c] ;  /* 0x0000df00ff017b82 */ /* 0x000fe20000000800 */
[----:B------:R-:W-:Y:S05]  /*0010*/  EXIT ;  /* 0x000000000000794d */ /* 0x000fea0003800000 */
.L_x_35:
        /* <DEDUP_REMOVED lines=14> */
.L_x_83:


//--------------------- .text._ZN7cutlass13device_kernelIN5flash11enable_sm90INS1_16FlashAttnFwdSm90INS1_25CollectiveMainloopFwdSm90ILi2EN4cute5tupleIJNS5_1CILi1EEES8_S8_EEENS6_IJNS7_ILi192EEENS7_ILi144EEENS7_ILi96EEEEEELi96ENS_6half_tEfNS_4arch4Sm90ELb1ELb0ELb1ELb0ELb0ELb0ELb0ELb0ELb1ELb1ELb0ELb0EEENS1_21CollectiveEpilogueFwdINS6_IJSA_SC_SB_EEES9_SE_SG_Li384ELb0ELb1ELb0ELb0EEENS1_30DynamicPersistentTileSchedulerILi384ELi128ELb0ELb1ELb1EEEEEEEEEvNT_6ParamsE --------------------------
	.section	.text._ZN7cutlass13device_kernelIN5flash11enable_sm90INS1_16FlashAttnFwdSm90INS1_25CollectiveMainloopFwdSm90ILi2EN4cute5tupleIJNS5_1CILi1EEES8_S8_EEENS6_IJNS7_ILi192EEENS7_ILi144EEENS7_ILi96EEEEEELi96ENS_6half_tEfNS_4arch4Sm90ELb1ELb0ELb1ELb0ELb0ELb0ELb0ELb0ELb1ELb1ELb0ELb0EEENS1_21CollectiveEpilogueFwdINS6_IJSA_SC_SB_EEES9_SE_SG_Li384ELb0ELb1ELb0ELb0EEENS1_30DynamicPersistentTileSchedulerILi384ELi128ELb0ELb1ELb1EEEEEEEEEvNT_6ParamsE,"ax",@progbits
	.align	128
.text._ZN7cutlass13device_kernelIN5flash11enable_sm90INS1_16FlashAttnFwdSm90INS1_25CollectiveMainloopFwdSm90ILi2EN4cute5tupleIJNS5_1CILi1EEES8_S8_EEENS6_IJNS7_ILi192EEENS7_ILi144EEENS7_ILi96EEEEEELi96ENS_6half_tEfNS_4arch4Sm90ELb1ELb0ELb1ELb0ELb0ELb0ELb0ELb0ELb1ELb1ELb0ELb0EEENS1_21CollectiveEpilogueFwdINS6_IJSA_SC_SB_EEES9_SE_SG_Li384ELb0ELb1ELb0ELb0EEENS1_30DynamicPersistentTileSchedulerILi384ELi128ELb0ELb1ELb1EEEEEEEEEvNT_6ParamsE:
        .type           _ZN7cutlass13device_kernelIN5flash11enable_sm90INS1_16FlashAttnFwdSm90INS1_25CollectiveMainloopFwdSm90ILi2EN4cute5tupleIJNS5_1CILi1EEES8_S8_EEENS6_IJNS7_ILi192EEENS7_ILi144EEENS7_ILi96EEEEEELi96ENS_6half_tEfNS_4arch4Sm90ELb1ELb0ELb1ELb0ELb0ELb0ELb0ELb0ELb1ELb1ELb0ELb0EEENS1_21CollectiveEpilogueFwdINS6_IJSA_SC_SB_EEES9_SE_SG_Li384ELb0ELb1ELb0ELb0EEENS1_30DynamicPersistentTileSchedulerILi384ELi128ELb0ELb1ELb1EEEEEEEEEvNT_6ParamsE,@function
        .size           _ZN7cutlass13device_kernelIN5flash11enable_sm90INS1_16FlashAttnFwdSm90INS1_25CollectiveMainloopFwdSm90ILi2EN4cute5tupleIJNS5_1CILi1EEES8_S8_EEENS6_IJNS7_ILi192EEENS7_ILi144EEENS7_ILi96EEEEEELi96ENS_6half_tEfNS_4arch4Sm90ELb1ELb0ELb1ELb0ELb0ELb0ELb0ELb0ELb1ELb1ELb0ELb0EEENS1_21CollectiveEpilogueFwdINS6_IJSA_SC_SB_EEES9_SE_SG_Li384ELb0ELb1ELb0ELb0EEENS1_30DynamicPersistentTileSchedulerILi384ELi128ELb0ELb1ELb1EEEEEEEEEvNT_6ParamsE,(.L_x_84 - _ZN7cutlass13device_kernelIN5flash11enable_sm90INS1_16FlashAttnFwdSm90INS1_25CollectiveMainloopFwdSm90ILi2EN4cute5tupleIJNS5_1CILi1EEES8_S8_EEENS6_IJNS7_ILi192EEENS7_ILi144EEENS7_ILi96EEEEEELi96ENS_6half_tEfNS_4arch4Sm90ELb1ELb0ELb1ELb0ELb0ELb0ELb0ELb0ELb1ELb1ELb0ELb0EEENS1_21CollectiveEpilogueFwdINS6_IJSA_SC_SB_EEES9_SE_SG_Li384ELb0ELb1ELb0ELb0EEENS1_30DynamicPersistentTileSchedulerILi384ELi128ELb0ELb1ELb1EEEEEEEEEvNT_6ParamsE)
        .other          _ZN7cutlass13device_kernelIN5flash11enable_sm90INS1_16FlashAttnFwdSm90INS1_25CollectiveMainloopFwdSm90ILi2EN4cute5tupleIJNS5_1CILi1EEES8_S8_EEENS6_IJNS7_ILi192EEENS7_ILi144EEENS7_ILi96EEEEEELi96ENS_6half_tEfNS_4arch4Sm90ELb1ELb0ELb1ELb0ELb0ELb0ELb0ELb0ELb1ELb1ELb0ELb0EEENS1_21CollectiveEpilogueFwdINS6_IJSA_SC_SB_EEES9_SE_SG_Li384ELb0ELb1ELb0ELb0EEENS1_30DynamicPersistentTileSchedulerILi384ELi128ELb0ELb1ELb1EEEEEEEEEvNT_6ParamsE,@"STO_CUDA_ENTRY STV_DEFAULT"
_ZN7cutlass13device_kernelIN5flash11enable_sm90INS1_16FlashAttnFwdSm90INS1_25CollectiveMainloopFwdSm90ILi2EN4cute5tupleIJNS5_1CILi1EEES8_S8_EEENS6_IJNS7_ILi192EEENS7_ILi144EEENS7_ILi96EEEEEELi96ENS_6half_tEfNS_4arch4Sm90ELb1ELb0ELb1ELb0ELb0ELb0ELb0ELb0ELb1ELb1ELb0ELb0EEENS1_21CollectiveEpilogueFwdINS6_IJSA_SC_SB_EEES9_SE_SG_Li384ELb0ELb1ELb0ELb0EEENS1_30DynamicPersistentTileSchedulerILi384ELi128ELb0ELb1ELb1EEEEEEEEEvNT_6ParamsE:
[----:B------:R-:W-:Y:S01]  /*0000*/  LDC R1, c[0x0][0x37c] ;  /* 0x0000df00ff017b82 */ /* 0x000fe20000000800 */
[----:B------:R-:W-:Y:S05]  /*0010*/  EXIT ;  /* 0x000000000000794d */ /* 0x000fea0003800000 */
.L_x_36:
        /* <DEDUP_REMOVED lines=14> */
.L_x_84:


//--------------------- .text._ZN7cutlass13device_kernelIN5flash11enable_sm90INS1_16FlashAttnFwdSm90INS1_25CollectiveMainloopFwdSm90ILi2EN4cute5tupleIJNS5_1CILi1EEES8_S8_EEENS6_IJNS7_ILi192EEENS7_ILi144EEENS7_ILi96EEEEEELi96ENS_6half_tEfNS_4arch4Sm90ELb1ELb0ELb1ELb1ELb0ELb0ELb0ELb0ELb1ELb1ELb0ELb0EEENS1_21CollectiveEpilogueFwdINS6_IJSA_SC_SB_EEES9_SE_SG_Li384ELb1ELb1ELb0ELb0EEENS1_36VarlenDynamicPersistentTileSchedulerILi192ELi144ELi384ELi128ELb0ELb1ELb1ELb1ELb1ELb1EEEEEEEEEvNT_6ParamsE --------------------------
	.section	.text._ZN7cutlass13device_kernelIN5flash11enable_sm90INS1_16FlashAttnFwdSm90INS1_25CollectiveMainloopFwdSm90ILi2EN4cute5tupleIJNS5_1CILi1EEES8_S8_EEENS6_IJNS7_ILi192EEENS7_ILi144EEENS7_ILi96EEEEEELi96ENS_6half_tEfNS_4arch4Sm90ELb1ELb0ELb1ELb1ELb0ELb0ELb0ELb0ELb1ELb1ELb0ELb0EEENS1_21CollectiveEpilogueFwdINS6_IJSA_SC_SB_EEES9_SE_SG_Li384ELb1ELb1ELb0ELb0EEENS1_36VarlenDynamicPersistentTileSchedulerILi192ELi144ELi384ELi128ELb0ELb1ELb1ELb1ELb1ELb1EEEEEEEEEvNT_6ParamsE,"ax",@progbits
	.align	128
.text._ZN7cutlass13device_kernelIN5flash11enable_sm90INS1_16FlashAttnFwdSm90INS1_25CollectiveMainloopFwdSm90ILi2EN4cute5tupleIJNS5_1CILi1EEES8_S8_EEENS6_IJNS7_ILi192EEENS7_ILi144EEENS7_ILi96EEEEEELi96ENS_6half_tEfNS_4arch4Sm90ELb1ELb0ELb1ELb1ELb0ELb0ELb0ELb0ELb1ELb1ELb0ELb0EEENS1_21CollectiveEpilogueFwdINS6_IJSA_SC_SB_EEES9_SE_SG_Li384ELb1ELb1ELb0ELb0EEENS1_36VarlenDynamicPersistentTileSchedulerILi192ELi144ELi384ELi128ELb0ELb1ELb1ELb1ELb1ELb1EEEEEEEEEvNT_6ParamsE:
        .type           _ZN7cutlass13device_kernelIN5flash11enable_sm90INS1_16FlashAttnFwdSm90INS1_25CollectiveMainloopFwdSm90ILi2EN4cute5tupleIJNS5_1CILi1EEES8_S8_EEENS6_IJNS7_ILi192EEENS7_ILi144EEENS7_ILi96EEEEEELi96ENS_6half_tEfNS_4arch4Sm90ELb1ELb0ELb1ELb1ELb0ELb0ELb0ELb0ELb1ELb1ELb0ELb0EEENS1_21CollectiveEpilogueFwdINS6_IJSA_SC_SB_EEES9_SE_SG_Li384ELb1ELb1ELb0ELb0EEENS1_36VarlenDynamicPersistentTileSchedulerILi192ELi144ELi384ELi128ELb0ELb1ELb1ELb1ELb1ELb1EEEEEEEEEvNT_6ParamsE,@function
        .size           _ZN7cutlass13device_kernelIN5flash11enable_sm90INS1_16FlashAttnFwdSm90INS1_25CollectiveMainloopFwdSm90ILi2EN4cute5tupleIJNS5_1CILi1EEES8_S8_EEENS6_IJNS7_ILi192EEENS7_ILi144EEENS7_ILi96EEEEEELi96ENS_6half_tEfNS_4arch4Sm90ELb1ELb0ELb1ELb1ELb0ELb0ELb0ELb0ELb1ELb1ELb0ELb0EEENS1_21CollectiveEpilogueFwdINS6_IJSA_SC_SB_EEES9_SE_SG_Li384ELb1ELb1ELb0ELb0EEENS1_36VarlenDynamicPersistentTileSchedulerILi192ELi144ELi384ELi128ELb0ELb1ELb1ELb1ELb1ELb1EEEEEEEEEvNT_6ParamsE,(.L_x_85 - _ZN7cutlass13device_kernelIN5flash11enable_sm90INS1_16FlashAttnFwdSm90INS1_25CollectiveMainloopFwdSm90ILi2EN4cute5tupleIJNS5_1CILi1EEES8_S8_EEENS6_IJNS7_ILi192EEENS7_ILi144EEENS7_ILi96EEEEEELi96ENS_6half_tEfNS_4arch4Sm90ELb1ELb0ELb1ELb1ELb0ELb0ELb0ELb0ELb1ELb1ELb0ELb0EEENS1_21CollectiveEpilogueFwdINS6_IJSA_SC_SB_EEES9_SE_SG_Li384ELb1ELb1ELb0ELb0EEENS1_36VarlenDynamicPersistentTileSchedulerILi192ELi144ELi384ELi128ELb0ELb1ELb1ELb1ELb1ELb1EEEEEEEEEvNT_6ParamsE)
        .other          _ZN7cutlass13device_kernelIN5flash11enable_sm90INS1_16FlashAttnFwdSm90INS1_25CollectiveMainloopFwdSm90ILi2EN4cute5tupleIJNS5_1CILi1EEES8_S8_EEENS6_IJNS7_ILi192EEENS7_ILi144EEENS7_ILi96EEEEEELi96ENS_6half_tEfNS_4arch4Sm90ELb1ELb0ELb1ELb1ELb0ELb0ELb0ELb0ELb1ELb1ELb0ELb0EEENS1_21CollectiveEpilogueFwdINS6_IJSA_SC_SB_EEES9_SE_SG_Li384ELb1ELb1ELb0ELb0EEENS1_36VarlenDynamicPersistentTileSchedulerILi192ELi144ELi384ELi128ELb0ELb1ELb1ELb1ELb1ELb1EEEEEEEEEvNT_6ParamsE,@"STO_CUDA_ENTRY STV_DEFAULT"
_ZN7cutlass13device_kernelIN5flash11enable_sm90INS1_16FlashAttnFwdSm90INS1_25CollectiveMainloopFwdSm90ILi2EN4cute5tupleIJNS5_1CILi1EEES8_S8_EEENS6_IJNS7_ILi192EEENS7_ILi144EEENS7_ILi96EEEEEELi96ENS_6half_tEfNS_4arch4Sm90ELb1ELb0ELb1ELb1ELb0ELb0ELb0ELb0ELb1ELb1ELb0ELb0EEENS1_21CollectiveEpilogueFwdINS6_IJSA_SC_SB_EEES9_SE_SG_Li384ELb1ELb1ELb0ELb0EEENS1_36VarlenDynamicPersistentTileSchedulerILi192ELi144ELi384ELi128ELb0ELb1ELb1ELb1ELb1ELb1EEEEEEEEEvNT_6ParamsE:
[----:B------:R-:W-:Y:S01]  /*0000*/  LDC R1, c[0x0][0x37c] ;  /* 0x0000df00ff017b82 */ /* 0x000fe20000000800 */
[----:B------:R-:W-:Y:S05]  /*0010*/  EXIT ;  /* 0x000000000000794d */ /* 0x000fea0003800000 */
.L_x_37:
        /* <DEDUP_REMOVED lines=14> */
.L_x_85:


//--------------------- .text._ZN7cutlass13device_kernelIN5flash11enable_sm90INS1_16FlashAttnFwdSm90INS1_25CollectiveMainloopFwdSm90ILi2EN4cute5tupleIJNS5_1CILi1EEES8_S8_EEENS6_IJNS7_ILi192EEENS7_ILi144EEENS7_ILi96EEEEEELi96ENS_6half_tEfNS_4arch4Sm90ELb1ELb0ELb1ELb1ELb0ELb1ELb0ELb0ELb1ELb1ELb0ELb0EEENS1_21CollectiveEpilogueFwdINS6_IJSA_SC_SB_EEES9_SE_SG_Li384ELb1ELb1ELb0ELb0EEENS1_36VarlenDynamicPersistentTileSchedulerILi192ELi144ELi384ELi128ELb0ELb1ELb1ELb1ELb1ELb1EEEEEEEEEvNT_6ParamsE --------------------------
	.section	.text._ZN7cutlass13device_kernelIN5flash11enable_sm90INS1_16FlashAttnFwdSm90INS1_25CollectiveMainloopFwdSm90ILi2EN4cute5tupleIJNS5_1CILi1EEES8_S8_EEENS6_IJNS7_ILi192EEENS7_ILi144EEENS7_ILi96EEEEEELi96ENS_6half_tEfNS_4arch4Sm90ELb1ELb0ELb1ELb1ELb0ELb1ELb0ELb0ELb1ELb1ELb0ELb0EEENS1_21CollectiveEpilogueFwdINS6_IJSA_SC_SB_EEES9_SE_SG_Li384ELb1ELb1ELb0ELb0EEENS1_36VarlenDynamicPersistentTileSchedulerILi192ELi144ELi384ELi128ELb0ELb1ELb1ELb1ELb1ELb1EEEEEEEEEvNT_6ParamsE,"ax",@progbits
	.align	128
.text._ZN7cutlass13device_kernelIN5flash11enable_sm90INS1_16FlashAttnFwdSm90INS1_25CollectiveMainloopFwdSm90ILi2EN4cute5tupleIJNS5_1CILi1EEES8_S8_EEENS6_IJNS7_ILi192EEENS7_ILi144EEENS7_ILi96EEEEEELi96ENS_6half_tEfNS_4arch4Sm90ELb1ELb0ELb1ELb1ELb0ELb1ELb0ELb0ELb1ELb1ELb0ELb0EEENS1_21CollectiveEpilogueFwdINS6_IJSA_SC_SB_EEES9_SE_SG_Li384ELb1ELb1ELb0ELb0EEENS1_36VarlenDynamicPersistentTileSchedulerILi192ELi144ELi384ELi128ELb0ELb1ELb1ELb1ELb1ELb1EEEEEEEEEvNT_6ParamsE:
        .type           _ZN7cutlass13device_kernelIN5flash11enable_sm90INS1_16FlashAttnFwdSm90INS1_25CollectiveMainloopFwdSm90ILi2EN4cute5tupleIJNS5_1CILi1EEES8_S8_EEENS6_IJNS7_ILi192EEENS7_ILi144EEENS7_ILi96EEEEEELi96ENS_6half_tEfNS_4arch4Sm90ELb1ELb0ELb1ELb1ELb0ELb1ELb0ELb0ELb1ELb1ELb0ELb0EEENS1_21CollectiveEpilogueFwdINS6_IJSA_SC_SB_EEES9_SE_SG_Li384ELb1ELb1ELb0ELb0EEENS1_36VarlenDynamicPersistentTileSchedulerILi192ELi144ELi384ELi128ELb0ELb1ELb1ELb1ELb1ELb1EEEEEEEEEvNT_6ParamsE,@function
        .size           _ZN7cutlass13device_kernelIN5flash11enable_sm90INS1_16FlashAttnFwdSm90INS1_25CollectiveMainloopFwdSm90ILi2EN4cute5tupleIJNS5_1CILi1EEES8_S8_EEENS6_IJNS7_ILi192EEENS7_ILi144EEENS7_ILi96EEEEEELi96ENS_6half_tEfNS_4arch4Sm90ELb1ELb0ELb1ELb1ELb0ELb1ELb0ELb0ELb1ELb1ELb0ELb0EEENS1_21CollectiveEpilogueFwdINS6_IJSA_SC_SB_EEES9_SE_SG_Li384ELb1ELb1ELb0ELb0EEENS1_36VarlenDynamicPersistentTileSchedulerILi192ELi144ELi384ELi128ELb0ELb1ELb1ELb1ELb1ELb1EEEEEEEEEvNT_6ParamsE,(.L_x_86 - _ZN7cutlass13device_kernelIN5flash11enable_sm90INS1_16FlashAttnFwdSm90INS1_25CollectiveMainloopFwdSm90ILi2EN4cute5tupleIJNS5_1CILi1EEES8_S8_EEENS6_IJNS7_ILi192EEENS7_ILi144EEENS7_ILi96EEEEEELi96ENS_6half_tEfNS_4arch4Sm90ELb1ELb0ELb1ELb1ELb0ELb1ELb0ELb0ELb1ELb1ELb0ELb0EEENS1_21CollectiveEpilogueFwdINS6_IJSA_SC_SB_EEES9_SE_SG_Li384ELb1ELb1ELb0ELb0EEENS1_36VarlenDynamicPersistentTileSchedulerILi192ELi144ELi384ELi128ELb0ELb1ELb1ELb1ELb1ELb1EEEEEEEEEvNT_6ParamsE)
        .other          _ZN7cutlass13device_kernelIN5flash11enable_sm90INS1_16FlashAttnFwdSm90INS1_25CollectiveMainloopFwdSm90ILi2EN4cute5tupleIJNS5_1CILi1EEES8_S8_EEENS6_IJNS7_ILi192EEENS7_ILi144EEENS7_ILi96EEEEEELi96ENS_6half_tEfNS_4arch4Sm90ELb1ELb0ELb1ELb1ELb0ELb1ELb0ELb0ELb1ELb1ELb0ELb0EEENS1_21CollectiveEpilogueFwdINS6_IJSA_SC_SB_EEES9_SE_SG_Li384ELb1ELb1ELb0ELb0EEENS1_36VarlenDynamicPersistentTileSchedulerILi192ELi144ELi384ELi128ELb0ELb1ELb1ELb1ELb1ELb1EEEEEEEEEvNT_6ParamsE,@"STO_CUDA_ENTRY STV_DEFAULT"
_ZN7cutlass13device_kernelIN5flash11enable_sm90INS1_16FlashAttnFwdSm90INS1_25CollectiveMainloopFwdSm90ILi2EN4cute5tupleIJNS5_1CILi1EEES8_S8_EEENS6_IJNS7_ILi192EEENS7_ILi144EEENS7_ILi96EEEEEELi96ENS_6half_tEfNS_4arch4Sm90ELb1ELb0ELb1ELb1ELb0ELb1ELb0ELb0ELb1ELb1ELb0ELb0EEENS1_21CollectiveEpilogueFwdINS6_IJSA_SC_SB_EEES9_SE_SG_Li384ELb1ELb1ELb0ELb0EEENS1_36VarlenDynamicPersistentTileSchedulerILi192ELi144ELi384ELi128ELb0ELb1ELb1ELb1ELb1ELb1EEEEEEEEEvNT_6ParamsE:
[----:B------:R-:W-:Y:S01]  /*0000*/  LDC R1, c[0x0][0x37c] ;  /* 0x0000df00ff017b82 */ /* 0x000fe20000000800 */
[----:B------:R-:W-:Y:S05]  /*0010*/  EXIT ;  /* 0x000000000000794d */ /* 0x000fea0003800000 */
.L_x_38:
        /* <DEDUP_REMOVED lines=14> */
.L_x_86:


//--------------------- .text._ZN7cutlass13device_kernelIN5flash11enable_sm90INS1_16FlashAttnFwdSm90INS1_25CollectiveMainloopFwdSm90ILi2EN4cute5tupleIJNS5_1CILi1EEES8_S8_EEENS6_IJNS7_ILi192EEESA_NS7_ILi64EEEEEELi64ENS_6half_tEfNS_4arch4Sm90ELb0ELb0ELb1ELb0ELb0ELb0ELb0ELb0ELb1ELb1ELb0ELb0EEENS1_21CollectiveEpilogueFwdINS6_IJSA_SB_SA_EEES9_SD_SF_Li384ELb0ELb1ELb0ELb0EEENS1_29StaticPersistentTileSchedulerILb0EEEEEEEEEvNT_6ParamsE --------------------------
	.section	.text._ZN7cutlass13device_kernelIN5flash11enable_sm90INS1_16FlashAttnFwdSm90INS1_25CollectiveMainloopFwdSm90ILi2EN4cute5tupleIJNS5_1CILi1EEES8_S8_EEENS6_IJNS7_ILi192EEESA_NS7_ILi64EEEEEELi64ENS_6half_tEfNS_4arch4Sm90ELb0ELb0ELb1ELb0ELb0ELb0ELb0ELb0ELb1ELb1ELb0ELb0EEENS1_21CollectiveEpilogueFwdINS6_IJSA_SB_SA_EEES9_SD_SF_Li384ELb0ELb1ELb0ELb0EEENS1_29StaticPersistentTileSchedulerILb0EEEEEEEEEvNT_6ParamsE,"ax",@progbits
	.align	128
.text._ZN7cutlass13device_kernelIN5flash11enable_sm90INS1_16FlashAttnFwdSm90INS1_25CollectiveMainloopFwdSm90ILi2EN4cute5tupleIJNS5_1CILi1EEES8_S8_EEENS6_IJNS7_ILi192EEESA_NS7_ILi64EEEEEELi64ENS_6half_tEfNS_4arch4Sm90ELb0ELb0ELb1ELb0ELb0ELb0ELb0ELb0ELb1ELb1ELb0ELb0EEENS1_21CollectiveEpilogueFwdINS6_IJSA_SB_SA_EEES9_SD_SF_Li384ELb0ELb1ELb0ELb0EEENS1_29StaticPersistentTileSchedulerILb0EEEEEEEEEvNT_6ParamsE:
        .type           _ZN7cutlass13device_kernelIN5flash11enable_sm90INS1_16FlashAttnFwdSm90INS1_25CollectiveMainloopFwdSm90ILi2EN4cute5tupleIJNS5_1CILi1EEES8_S8_EEENS6_IJNS7_ILi192EEESA_NS7_ILi64EEEEEELi64ENS_6half_tEfNS_4arch4Sm90ELb0ELb0ELb1ELb0ELb0ELb0ELb0ELb0ELb1ELb1ELb0ELb0EEENS1_21CollectiveEpilogueFwdINS6_IJSA_SB_SA_EEES9_SD_SF_Li384ELb0ELb1ELb0ELb0EEENS1_29StaticPersistentTileSchedulerILb0EEEEEEEEEvNT_6ParamsE,@function
        .size           _ZN7cutlass13device_kernelIN5flash11enable_sm90INS1_16FlashAttnFwdSm90INS1_25CollectiveMainloopFwdSm90ILi2EN4cute5tupleIJNS5_1CILi1EEES8_S8_EEENS6_IJNS7_ILi192EEESA_NS7_ILi64EEEEEELi64ENS_6half_tEfNS_4arch4Sm90ELb0ELb0ELb1ELb0ELb0ELb0ELb0ELb0ELb1ELb1ELb0ELb0EEENS1_21CollectiveEpilogueFwdINS6_IJSA_SB_SA_EEES9_SD_SF_Li384ELb0ELb1ELb0ELb0EEENS1_29StaticPersistentTileSchedulerILb0EEEEEEEEEvNT_6ParamsE,(.L_x_87 - _ZN7cutlass13device_kernelIN5flash11enable_sm90INS1_16FlashAttnFwdSm90INS1_25CollectiveMainloopFwdSm90ILi2EN4cute5tupleIJNS5_1CILi1EEES8_S8_EEENS6_IJNS7_ILi192EEESA_NS7_ILi64EEEEEELi64ENS_6half_tEfNS_4arch4Sm90ELb0ELb0ELb1ELb0ELb0ELb0ELb0ELb0ELb1ELb1ELb0ELb0EEENS1_21CollectiveEpilogueFwdINS6_IJSA_SB_SA_EEES9_SD_SF_Li384ELb0ELb1ELb0ELb0EEENS1_29StaticPersistentTileSchedulerILb0EEEEEEEEEvNT_6ParamsE)
        .other          _ZN7cutlass13device_kernelIN5flash11enable_sm90INS1_16FlashAttnFwdSm90INS1_25CollectiveMainloopFwdSm90ILi2EN4cute5tupleIJNS5_1CILi1EEES8_S8_EEENS6_IJNS7_ILi192EEESA_NS7_ILi64EEEEEELi64ENS_6half_tEfNS_4arch4Sm90ELb0ELb0ELb1ELb0ELb0ELb0ELb0ELb0ELb1ELb1ELb0ELb0EEENS1_21CollectiveEpilogueFwdINS6_IJSA_SB_SA_EEES9_SD_SF_Li384ELb0ELb1ELb0ELb0EEENS1_29StaticPersistentTileSchedulerILb0EEEEEEEEEvNT_6ParamsE,@"STO_CUDA_ENTRY STV_DEFAULT"
_ZN7cutlass13device_kernelIN5flash11enable_sm90INS1_16FlashAttnFwdSm90INS1_25CollectiveMainloopFwdSm90ILi2EN4cute5tupleIJNS5_1CILi1EEES8_S8_EEENS6_IJNS7_ILi192EEESA_NS7_ILi64EEEEEELi64ENS_6half_tEfNS_4arch4Sm90ELb0ELb0ELb1ELb0ELb0ELb0ELb0ELb0ELb1ELb1ELb0ELb0EEENS1_21CollectiveEpilogueFwdINS6_IJSA_SB_SA_EEES9_SD_SF_Li384ELb0ELb1ELb0ELb0EEENS1_29StaticPersistentTileSchedulerILb0EEEEEEEEEvNT_6ParamsE:
[----:B------:R-:W-:Y:S01]  /*0000*/  LDC R1, c[0x0][0x37c] ;  /* 0x0000df00ff017b82 */ /* 0x000fe20000000800 */
[----:B------:R-:W-:Y:S05]  /*0010*/  EXIT ;  /* 0x000000000000794d */ /* 0x000fea0003800000 */
.L_x_39:
        /* <DEDUP_REMOVED lines=14> */
.L_x_87:


//--------------------- .text._ZN7cutlass13device_kernelIN5flash11enable_sm90INS1_16FlashAttnFwdSm90INS1_25CollectiveMainloopFwdSm90ILi2EN4cute5tupleIJNS5_1CILi1EEES8_S8_EEENS6_IJNS7_ILi192EEESA_NS7_ILi64EEEEEELi64ENS_6half_tEfNS_4arch4Sm90ELb0ELb0ELb1ELb1ELb0ELb0ELb0ELb0ELb1ELb1ELb0ELb0EEENS1_21CollectiveEpilogueFwdINS6_IJSA_SB_SA_EEES9_SD_SF_Li384ELb1ELb1ELb0ELb0EEENS1_36VarlenDynamicPersistentTileSchedulerILi192ELi192ELi384ELi128ELb0ELb1ELb1ELb0ELb1ELb1EEEEEEEEEvNT_6ParamsE --------------------------
	.section	.text._ZN7cutlass13device_kernelIN5flash11enable_sm90INS1_16FlashAttnFwdSm90INS1_25CollectiveMainloopFwdSm90ILi2EN4cute5tupleIJNS5_1CILi1EEES8_S8_EEENS6_IJNS7_ILi192EEESA_NS7_ILi64EEEEEELi64ENS_6half_tEfNS_4arch4Sm90ELb0ELb0ELb1ELb1ELb0ELb0ELb0ELb0ELb1ELb1ELb0ELb0EEENS1_21CollectiveEpilogueFwdINS6_IJSA_SB_SA_EEES9_SD_SF_Li384ELb1ELb1ELb0ELb0EEENS1_36VarlenDynamicPersistentTileSchedulerILi192ELi192ELi384ELi128ELb0ELb1ELb1ELb0ELb1ELb1EEEEEEEEEvNT_6ParamsE,"ax",@progbits
	.align	128
.text._ZN7cutlass13device_kernelIN5flash11enable_sm90INS1_16FlashAttnFwdSm90INS1_25CollectiveMainloopFwdSm90ILi2EN4cute5tupleIJNS5_1CILi1EEES8_S8_EEENS6_IJNS7_ILi192EEESA_NS7_ILi64EEEEEELi64ENS_6half_tEfNS_4arch4Sm90ELb0ELb0ELb1ELb1ELb0ELb0ELb0ELb0ELb1ELb1ELb0ELb0EEENS1_21CollectiveEpilogueFwdINS6_IJSA_SB_SA_EEES9_SD_SF_Li384ELb1ELb1ELb0ELb0EEENS1_36VarlenDynamicPersistentTileSchedulerILi192ELi192ELi384ELi128ELb0ELb1ELb1ELb0ELb1ELb1EEEEEEEEEvNT_6ParamsE:
        .type           _ZN7cutlass13device_kernelIN5flash11enable_sm90INS1_16FlashAttnFwdSm90INS1_25CollectiveMainloopFwdSm90ILi2EN4cute5tupleIJNS5_1CILi1EEES8_S8_EEENS6_IJNS7_ILi192EEESA_NS7_ILi64EEEEEELi64ENS_6half_tEfNS_4arch4Sm90ELb0ELb0ELb1ELb1ELb0ELb0ELb0ELb0ELb1ELb1ELb0ELb0EEENS1_21CollectiveEpilogueFwdINS6_IJSA_SB_SA_EEES9_SD_SF_Li384ELb1ELb1ELb0ELb0EEENS1_36VarlenDynamicPersistentTileSchedulerILi192ELi192ELi384ELi128ELb0ELb1ELb1ELb0ELb1ELb1EEEEEEEEEvNT_6ParamsE,@function
        .size           _ZN7cutlass13device_kernelIN5flash11enable_sm90INS1_16FlashAttnFwdSm90INS1_25CollectiveMainloopFwdSm90ILi2EN4cute5tupleIJNS5_1CILi1EEES8_S8_EEENS6_IJNS7_ILi192EEESA_NS7_ILi64EEEEEELi64ENS_6half_tEfNS_4arch4Sm90ELb0ELb0ELb1ELb1ELb0ELb0ELb0ELb0ELb1ELb1ELb0ELb0EEENS1_21CollectiveEpilogueFwdINS6_IJSA_SB_SA_EEES9_SD_SF_Li384ELb1ELb1ELb0ELb0EEENS1_36VarlenDynamicPersistentTileSchedulerILi192ELi192ELi384ELi128ELb0ELb1ELb1ELb0ELb1ELb1EEEEEEEEEvNT_6ParamsE,(.L_x_88 - _ZN7cutlass13device_kernelIN5flash11enable_sm90INS1_16FlashAttnFwdSm90INS1_25CollectiveMainloopFwdSm90ILi2EN4cute5tupleIJNS5_1CILi1EEES8_S8_EEENS6_IJNS7_ILi192EEESA_NS7_ILi64EEEEEELi64ENS_6half_tEfNS_4arch4Sm90ELb0ELb0ELb1ELb1ELb0ELb0ELb0ELb0ELb1ELb1ELb0ELb0EEENS1_21CollectiveEpilogueFwdINS6_IJSA_SB_SA_EEES9_SD_SF_Li384ELb1ELb1ELb0ELb0EEENS1_36VarlenDynamicPersistentTileSchedulerILi192ELi192ELi384ELi128ELb0ELb1ELb1ELb0ELb1ELb1EEEEEEEEEvNT_6ParamsE)
        .other          _ZN7cutlass13device_kernelIN5flash11enable_sm90INS1_16FlashAttnFwdSm90INS1_25CollectiveMainloopFwdSm90ILi2EN4cute5tupleIJNS5_1CILi1EEES8_S8_EEENS6_IJNS7_ILi192EEESA_NS7_ILi64EEEEEELi64ENS_6half_tEfNS_4arch4Sm90ELb0ELb0ELb1ELb1ELb0ELb0ELb0ELb0ELb1ELb1ELb0ELb0EEENS1_21CollectiveEpilogueFwdINS6_IJSA_SB_SA_EEES9_SD_SF_Li384ELb1ELb1ELb0ELb0EEENS1_36VarlenDynamicPersistentTileSchedulerILi192ELi192ELi384ELi128ELb0ELb1ELb1ELb0ELb1ELb1EEEEEEEEEvNT_6ParamsE,@"STO_CUDA_ENTRY STV_DEFAULT"
_ZN7cutlass13device_kernelIN5flash11enable_sm90INS1_16FlashAttnFwdSm90INS1_25CollectiveMainloopFwdSm90ILi2EN4cute5tupleIJNS5_1CILi1EEES8_S8_EEENS6_IJNS7_ILi192EEESA_NS7_ILi64EEEEEELi64ENS_6half_tEfNS_4arch4Sm90ELb0ELb0ELb1ELb1ELb0ELb0ELb0ELb0ELb1ELb1ELb0ELb0EEENS1_21CollectiveEpilogueFwdINS6_IJSA_SB_SA_EEES9_SD_SF_Li384ELb1ELb1ELb0ELb0EEENS1_36VarlenDynamicPersistentTileSchedulerILi192ELi192ELi384ELi128ELb0ELb1ELb1ELb0ELb1ELb1EEEEEEEEEvNT_6ParamsE:
[----:B------:R-:W-:Y:S01]  /*0000*/  LDC R1, c[0x0][0x37c] ;  /* 0x0000df00ff017b82 */ /* 0x000fe20000000800 */
[----:B------:R-:W-:Y:S05]  /*0010*/  EXIT ;  /* 0x000000000000794d */ /* 0x000fea0003800000 */
.L_x_40:
        /* <DEDUP_REMOVED lines=14> */
.L_x_88:


//--------------------- .text._ZN7cutlass13device_kernelIN5flash11enable_sm90INS1_16FlashAttnFwdSm90INS1_25CollectiveMainloopFwdSm90ILi2EN4cute5tupleIJNS5_1CILi1EEES8_S8_EEENS6_IJNS7_ILi192EEESA_NS7_ILi64EEEEEELi64ENS_6half_tEfNS_4arch4Sm90ELb0ELb0ELb1ELb1ELb0ELb1ELb0ELb0ELb1ELb1ELb0ELb0EEENS1_21CollectiveEpilogueFwdINS6_IJSA_SB_SA_EEES9_SD_SF_Li384ELb1ELb1ELb0ELb0EEENS1_36VarlenDynamicPersistentTileSchedulerILi192ELi192ELi384ELi128ELb0ELb1ELb1ELb0ELb1ELb1EEEEEEEEEvNT_6ParamsE --------------------------
	.section	.text._ZN7cutlass13device_kernelIN5flash11enable_sm90INS1_16FlashAttnFwdSm90INS1_25CollectiveMainloopFwdSm90ILi2EN4cute5tupleIJNS5_1CILi1EEES8_S8_EEENS6_IJNS7_ILi192EEESA_NS7_ILi64EEEEEELi64ENS_6half_tEfNS_4arch4Sm90ELb0ELb0ELb1ELb1ELb0ELb1ELb0ELb0ELb1ELb1ELb0ELb0EEENS1_21CollectiveEpilogueFwdINS6_IJSA_SB_SA_EEES9_SD_SF_Li384ELb1ELb1ELb0ELb0EEENS1_36VarlenDynamicPersistentTileSchedulerILi192ELi192ELi384ELi128ELb0ELb1ELb1ELb0ELb1ELb1EEEEEEEEEvNT_6ParamsE,"ax",@progbits
	.align	128
.text._ZN7cutlass13device_kernelIN5flash11enable_sm90INS1_16FlashAttnFwdSm90INS1_25CollectiveMainloopFwdSm90ILi2EN4cute5tupleIJNS5_1CILi1EEES8_S8_EEENS6_IJNS7_ILi192EEESA_NS7_ILi64EEEEEELi64ENS_6half_tEfNS_4arch4Sm90ELb0ELb0ELb1ELb1ELb0ELb1ELb0ELb0ELb1ELb1ELb0ELb0EEENS1_21CollectiveEpilogueFwdINS6_IJSA_SB_SA_EEES9_SD_SF_Li384ELb1ELb1ELb0ELb0EEENS1_36VarlenDynamicPersistentTileSchedulerILi192ELi192ELi384ELi128ELb0ELb1ELb1ELb0ELb1ELb1EEEEEEEEEvNT_6ParamsE:
        .type           _ZN7cutlass13device_kernelIN5flash11enable_sm90INS1_16FlashAttnFwdSm90INS1_25CollectiveMainloopFwdSm90ILi2EN4cute5tupleIJNS5_1CILi1EEES8_S8_EEENS6_IJNS7_ILi192EEESA_NS7_ILi64EEEEEELi64ENS_6half_tEfNS_4arch4Sm90ELb0ELb0ELb1ELb1ELb0ELb1ELb0ELb0ELb1ELb1ELb0ELb0EEENS1_21CollectiveEpilogueFwdINS6_IJSA_SB_SA_EEES9_SD_SF_Li384ELb1ELb1ELb0ELb0EEENS1_36VarlenDynamicPersistentTileSchedulerILi192ELi192ELi384ELi128ELb0ELb1ELb1ELb0ELb1ELb1EEEEEEEEEvNT_6ParamsE,@function
        .size           _ZN7cutlass13device_kernelIN5flash11enable_sm90INS1_16FlashAttnFwdSm90INS1_25CollectiveMainloopFwdSm90ILi2EN4cute5tupleIJNS5_1CILi1EEES8_S8_EEENS6_IJNS7_ILi192EEESA_NS7_ILi64EEEEEELi64ENS_6half_tEfNS_4arch4Sm90ELb0ELb0ELb1ELb1ELb0ELb1ELb0ELb0ELb1ELb1ELb0ELb0EEENS1_21CollectiveEpilogueFwdINS6_IJSA_SB_SA_EEES9_SD_SF_Li384ELb1ELb1ELb0ELb0EEENS1_36VarlenDynamicPersistentTileSchedulerILi192ELi192ELi384ELi128ELb0ELb1ELb1ELb0ELb1ELb1EEEEEEEEEvNT_6ParamsE,(.L_x_89 - _ZN7cutlass13device_kernelIN5flash11enable_sm90INS1_16FlashAttnFwdSm90INS1_25CollectiveMainloopFwdSm90ILi2EN4cute5tupleIJNS5_1CILi1EEES8_S8_EEENS6_IJNS7_ILi192EEESA_NS7_ILi64EEEEEELi64ENS_6half_tEfNS_4arch4Sm90ELb0ELb0ELb1ELb1ELb0ELb1ELb0ELb0ELb1ELb1ELb0ELb0EEENS1_21CollectiveEpilogueFwdINS6_IJSA_SB_SA_EEES9_SD_SF_Li384ELb1ELb1ELb0ELb0EEENS1_36VarlenDynamicPersistentTileSchedulerILi192ELi192ELi384ELi128ELb0ELb1ELb1ELb0ELb1ELb1EEEEEEEEEvNT_6ParamsE)
        .other          _ZN7cutlass13device_kernelIN5flash11enable_sm90INS1_16FlashAttnFwdSm90INS1_25CollectiveMainloopFwdSm90ILi2EN4cute5tupleIJNS5_1CILi1EEES8_S8_EEENS6_IJNS7_ILi192EEESA_NS7_ILi64EEEEEELi64ENS_6half_tEfNS_4arch4Sm90ELb0ELb0ELb1ELb1ELb0ELb1ELb0ELb0ELb1ELb1ELb0ELb0EEENS1_21CollectiveEpilogueFwdINS6_IJSA_SB_SA_EEES9_SD_SF_Li384ELb1ELb1ELb0ELb0EEENS1_36VarlenDynamicPersistentTileSchedulerILi192ELi192ELi384ELi128ELb0ELb1ELb1ELb0ELb1ELb1EEEEEEEEEvNT_6ParamsE,@"STO_CUDA_ENTRY STV_DEFAULT"
_ZN7cutlass13device_kernelIN5flash11enable_sm90INS1_16FlashAttnFwdSm90INS1_25CollectiveMainloopFwdSm90ILi2EN4cute5tupleIJNS5_1CILi1EEES8_S8_EEENS6_IJNS7_ILi192EEESA_NS7_ILi64EEEEEELi64ENS_6half_tEfNS_4arch4Sm90ELb0ELb0ELb1ELb1ELb0ELb1ELb0ELb0ELb1ELb1ELb0ELb0EEENS1_21CollectiveEpilogueFwdINS6_IJSA_SB_SA_EEES9_SD_SF_Li384ELb1ELb1ELb0ELb0EEENS1_36VarlenDynamicPersistentTileSchedulerILi192ELi192ELi384ELi128ELb0ELb1ELb1ELb0ELb1ELb1EEEEEEEEEvNT_6ParamsE:
[----:B------:R-:W-:Y:S01]  /*0000*/  LDC R1, c[0x0][0x37c] ;  /* 0x0000df00ff017b82 */ /* 0x000fe20000000800 */
[----:B------:R-:W-:Y:S05]  /*0010*/  EXIT ;  /* 0x000000000000794d */ /* 0x000fea0003800000 */
.L_x_41:
        /* <DEDUP_REMOVED lines=14> */
.L_x_89:


//--------------------- .text._ZN7cutlass13device_kernelIN5flash11enable_sm90INS1_16FlashAttnFwdSm90INS1_25CollectiveMainloopFwdSm90ILi2EN4cute5tupleIJNS5_1CILi1EEES8_S8_EEENS6_IJNS7_ILi192EEENS7_ILi128EEENS7_ILi64EEEEEELi64ENS_6half_tEfNS_4arch4Sm90ELb0ELb1ELb1ELb0ELb0ELb0ELb0ELb1ELb1ELb1ELb0ELb0EEENS1_21CollectiveEpilogueFwdINS6_IJSA_SC_SB_EEES9_SE_SG_Li384ELb0ELb1ELb0ELb0EEENS1_30DynamicPersistentTileSchedulerILi384ELi128ELb0ELb1ELb1EEEEEEEEEvNT_6ParamsE --------------------------
	.section	.text._ZN7cutlass13device_kernelIN5flash11enable_sm90INS1_16FlashAttnFwdSm90INS1_25CollectiveMainloopFwdSm90ILi2EN4cute5tupleIJNS5_1CILi1EEES8_S8_EEENS6_IJNS7_ILi192EEENS7_ILi128EEENS7_ILi64EEEEEELi64ENS_6half_tEfNS_4arch4Sm90ELb0ELb1ELb1ELb0ELb0ELb0ELb0ELb1ELb1ELb1ELb0ELb0EEENS1_21CollectiveEpilogueFwdINS6_IJSA_SC_SB_EEES9_SE_SG_Li384ELb0ELb1ELb0ELb0EEENS1_30DynamicPersistentTileSchedulerILi384ELi128ELb0ELb1ELb1EEEEEEEEEvNT_6ParamsE,"ax",@progbits
	.align	128
.text._ZN7cutlass13device_kernelIN5flash11enable_sm90INS1_16FlashAttnFwdSm90INS1_25CollectiveMainloopFwdSm90ILi2EN4cute5tupleIJNS5_1CILi1EEES8_S8_EEENS6_IJNS7_ILi192EEENS7_ILi128EEENS7_ILi64EEEEEELi64ENS_6half_tEfNS_4arch4Sm90ELb0ELb1ELb1ELb0ELb0ELb0ELb0ELb1ELb1ELb1ELb0ELb0EEENS1_21CollectiveEpilogueFwdINS6_IJSA_SC_SB_EEES9_SE_SG_Li384ELb0ELb1ELb0ELb0EEENS1_30DynamicPersistentTileSchedulerILi384ELi128ELb0ELb1ELb1EEEEEEEEEvNT_6ParamsE:
        .type           _ZN7cutlass13device_kernelIN5flash11enable_sm90INS1_16FlashAttnFwdSm90INS1_25CollectiveMainloopFwdSm90ILi2EN4cute5tupleIJNS5_1CILi1EEES8_S8_EEENS6_IJNS7_ILi192EEENS7_ILi128EEENS7_ILi64EEEEEELi64ENS_6half_tEfNS_4arch4Sm90ELb0ELb1ELb1ELb0ELb0ELb0ELb0ELb1ELb1ELb1ELb0ELb0EEENS1_21CollectiveEpilogueFwdINS6_IJSA_SC_SB_EEES9_SE_SG_Li384ELb0ELb1ELb0ELb0EEENS1_30DynamicPersistentTileSchedulerILi384ELi128ELb0ELb1ELb1EEEEEEEEEvNT_6ParamsE,@function
        .size           _ZN7cutlass13device_kernelIN5flash11enable_sm90INS1_16FlashAttnFwdSm90INS1_25CollectiveMainloopFwdSm90ILi2EN4cute5tupleIJNS5_1CILi1EEES8_S8_EEENS6_IJNS7_ILi192EEENS7_ILi128EEENS7_ILi64EEEEEELi64ENS_6half_tEfNS_4arch4Sm90ELb0ELb1ELb1ELb0ELb0ELb0ELb0ELb1ELb1ELb1ELb0ELb0EEENS1_21CollectiveEpilogueFwdINS6_IJSA_SC_SB_EEES9_SE_SG_Li384ELb0ELb1ELb0ELb0EEENS1_30DynamicPersistentTileSchedulerILi384ELi128ELb0ELb1ELb1EEEEEEEEEvNT_6ParamsE,(.L_x_90 - _ZN7cutlass13device_kernelIN5flash11enable_sm90INS1_16FlashAttnFwdSm90INS1_25CollectiveMainloopFwdSm90ILi2EN4cute5tupleIJNS5_1CILi1EEES8_S8_EEENS6_IJNS7_ILi192EEENS7_ILi128EEENS7_ILi64EEEEEELi64ENS_6half_tEfNS_4arch4Sm90ELb0ELb1ELb1ELb0ELb0ELb0ELb0ELb1ELb1ELb1ELb0ELb0EEENS1_21CollectiveEpilogueFwdINS6_IJSA_SC_SB_EEES9_SE_SG_Li384ELb0ELb1ELb0ELb0EEENS1_30DynamicPersistentTileSchedulerILi384ELi128ELb0ELb1ELb1EEEEEEEEEvNT_6ParamsE)
        .other          _ZN7cutlass13device_kernelIN5flash11enable_sm90INS1_16FlashAttnFwdSm90INS1_25CollectiveMainloopFwdSm90ILi2EN4cute5tupleIJNS5_1CILi1EEES8_S8_EEENS6_IJNS7_ILi192EEENS7_ILi128EEENS7_ILi64EEEEEELi64ENS_6half_tEfNS_4arch4Sm90ELb0ELb1ELb1ELb0ELb0ELb0ELb0ELb1ELb1ELb1ELb0ELb0EEENS1_21CollectiveEpilogueFwdINS6_IJSA_SC_SB_EEES9_SE_SG_Li384ELb0ELb1ELb0ELb0EEENS1_30DynamicPersistentTileSchedulerILi384ELi128ELb0ELb1ELb1EEEEEEEEEvNT_6ParamsE,@"STO_CUDA_ENTRY STV_DEFAULT"
_ZN7cutlass13device_kernelIN5flash11enable_sm90INS1_16FlashAttnFwdSm90INS1_25CollectiveMainloopFwdSm90ILi2EN4cute5tupleIJNS5_1CILi1EEES8_S8_EEENS6_IJNS7_ILi192EEENS7_ILi128EEENS7_ILi64EEEEEELi64ENS_6half_tEfNS_4arch4Sm90ELb0ELb1ELb1ELb0ELb0ELb0ELb0ELb1ELb1ELb1ELb0ELb0EEENS1_21CollectiveEpilogueFwdINS6_IJSA_SC_SB_EEES9_SE_SG_Li384ELb0ELb1ELb0ELb0EEENS1_30DynamicPersistentTileSchedulerILi384ELi128ELb0ELb1ELb1EEEEEEEEEvNT_6ParamsE:
[----:B------:R-:W-:Y:S01]  /*0000*/  LDC R1, c[0x0][0x37c] ;  /* 0x0000df00ff017b82 */ /* 0x000fe20000000800 */
[----:B------:R-:W-:Y:S05]  /*0010*/  EXIT ;  /* 0x000000000000794d */ /* 0x000fea0003800000 */
.L_x_42:
        /* <DEDUP_REMOVED lines=14> */
.L_x_90:


//--------------------- .text._ZN7cutlass13device_kernelIN5flash11enable_sm90INS1_16FlashAttnFwdSm90INS1_25CollectiveMainloopFwdSm90ILi2EN4cute5tupleIJNS5_1CILi1EEES8_S8_EEENS6_IJNS7_ILi192EEENS7_ILi128EEENS7_ILi64EEEEEELi64ENS_6half_tEfNS_4arch4Sm90ELb0ELb1ELb1ELb1ELb0ELb0ELb0ELb1ELb1ELb1ELb0ELb0EEENS1_21CollectiveEpilogueFwdINS6_IJSA_SC_SB_EEES9_SE_SG_Li384ELb1ELb1ELb0ELb0EEENS1_36VarlenDynamicPersistentTileSchedulerILi192ELi128ELi384ELi128ELb0ELb1ELb1ELb1ELb0ELb1EEEEEEEEEvNT_6ParamsE --------------------------
	.section	.text._ZN7cutlass13device_kernelIN5flash11enable_sm90INS1_16FlashAttnFwdSm90INS1_25CollectiveMainloopFwdSm90ILi2EN4cute5tupleIJNS5_1CILi1EEES8_S8_EEENS6_IJNS7_ILi192EEENS7_ILi128EEENS7_ILi64EEEEEELi64ENS_6half_tEfNS_4arch4Sm90ELb0ELb1ELb1ELb1ELb0ELb0ELb0ELb1ELb1ELb1ELb0ELb0EEENS1_21CollectiveEpilogueFwdINS6_IJSA_SC_SB_EEES9_SE_SG_Li384ELb1ELb1ELb0ELb0EEENS1_36VarlenDynamicPersistentTileSchedulerILi192ELi128ELi384ELi128ELb0ELb1ELb1ELb1ELb0ELb1EEEEEEEEEvNT_6ParamsE,"ax",@progbits
	.align	128
.text._ZN7cutlass13device_kernelIN5flash11enable_sm90INS1_16FlashAttnFwdSm90INS1_25CollectiveMainloopFwdSm90ILi2EN4cute5tupleIJNS5_1CILi1EEES8_S8_EEENS6_IJNS7_ILi192EEENS7_ILi128EEENS7_ILi64EEEEEELi64ENS_6half_tEfNS_4arch4Sm90ELb0ELb1ELb1ELb1ELb0ELb0ELb0ELb1ELb1ELb1ELb0ELb0EEENS1_21CollectiveEpilogueFwdINS6_IJSA_SC_SB_EEES9_SE_SG_Li384ELb1ELb1ELb0ELb0EEENS1_36VarlenDynamicPersistentTileSchedulerILi192ELi128ELi384ELi128ELb0ELb1ELb1ELb1ELb0ELb1EEEEEEEEEvNT_6ParamsE:
        .type           _ZN7cutlass13device_kernelIN5flash11enable_sm90INS1_16FlashAttnFwdSm90INS1_25CollectiveMainloopFwdSm90ILi2EN4cute5tupleIJNS5_1CILi1EEES8_S8_EEENS6_IJNS7_ILi192EEENS7_ILi128EEENS7_ILi64EEEEEELi64ENS_6half_tEfNS_4arch4Sm90ELb0ELb1ELb1ELb1ELb0ELb0ELb0ELb1ELb1ELb1ELb0ELb0EEENS1_21CollectiveEpilogueFwdINS6_IJSA_SC_SB_EEES9_SE_SG_Li384ELb1ELb1ELb0ELb0EEENS1_36VarlenDynamicPersistentTileSchedulerILi192ELi128ELi384ELi128ELb0ELb1ELb1ELb1ELb0ELb1EEEEEEEEEvNT_6ParamsE,@function
        .size           _ZN7cutlass13device_kernelIN5flash11enable_sm90INS1_16FlashAttnFwdSm90INS1_25CollectiveMainloopFwdSm90ILi2EN4cute5tupleIJNS5_1CILi1EEES8_S8_EEENS6_IJNS7_ILi192EEENS7_ILi128EEENS7_ILi64EEEEEELi64ENS_6half_tEfNS_4arch4Sm90ELb0ELb1ELb1ELb1ELb0ELb0ELb0ELb1ELb1ELb1ELb0ELb0EEENS1_21CollectiveEpilogueFwdINS6_IJSA_SC_SB_EEES9_SE_SG_Li384ELb1ELb1ELb0ELb0EEENS1_36VarlenDynamicPersistentTileSchedulerILi192ELi128ELi384ELi128ELb0ELb1ELb1ELb1ELb0ELb1EEEEEEEEEvNT_6ParamsE,(.L_x_91 - _ZN7cutlass13device_kernelIN5flash11enable_sm90INS1_16FlashAttnFwdSm90INS1_25CollectiveMainloopFwdSm90ILi2EN4cute5tupleIJNS5_1CILi1EEES8_S8_EEENS6_IJNS7_ILi192EEENS7_ILi128EEENS7_ILi64EEEEEELi64ENS_6half_tEfNS_4arch4Sm90ELb0ELb1ELb1ELb1ELb0ELb0ELb0ELb1ELb1ELb1ELb0ELb0EEENS1_21CollectiveEpilogueFwdINS6_IJSA_SC_SB_EEES9_SE_SG_Li384ELb1ELb1ELb0ELb0EEENS1_36VarlenDynamicPersistentTileSchedulerILi192ELi128ELi384ELi128ELb0ELb1ELb1ELb1ELb0ELb1EEEEEEEEEvNT_6ParamsE)
        .other          _ZN7cutlass13device_kernelIN5flash11enable_sm90INS1_16FlashAttnFwdSm90INS1_25CollectiveMainloopFwdSm90ILi2EN4cute5tupleIJNS5_1CILi1EEES8_S8_EEENS6_IJNS7_ILi192EEENS7_ILi128EEENS7_ILi64EEEEEELi64ENS_6half_tEfNS_4arch4Sm90ELb0ELb1ELb1ELb1ELb0ELb0ELb0ELb1ELb1ELb1ELb0ELb0EEENS1_21CollectiveEpilogueFwdINS6_IJSA_SC_SB_EEES9_SE_SG_Li384ELb1ELb1ELb0ELb0EEENS1_36VarlenDynamicPersistentTileSchedulerILi192ELi128ELi384ELi128ELb0ELb1ELb1ELb1ELb0ELb1EEEEEEEEEvNT_6ParamsE,@"STO_CUDA_ENTRY STV_DEFAULT"
_ZN7cutlass13device_kernelIN5flash11enable_sm90INS1_16FlashAttnFwdSm90INS1_25CollectiveMainloopFwdSm90ILi2EN4cute5tupleIJNS5_1CILi1EEES8_S8_EEENS6_IJNS7_ILi192EEENS7_ILi128EEENS7_ILi64EEEEEELi64ENS_6half_tEfNS_4arch4Sm90ELb0ELb1ELb1ELb1ELb0ELb0ELb0ELb1ELb1ELb1ELb0ELb0EEENS1_21CollectiveEpilogueFwdINS6_IJSA_SC_SB_EEES9_SE_SG_Li384ELb1ELb1ELb0ELb0EEENS1_36VarlenDynamicPersistentTileSchedulerILi192ELi128ELi384ELi128ELb0ELb1ELb1ELb1ELb0ELb1EEEEEEEEEvNT_6ParamsE:
[----:B------:R-:W-:Y:S01]  /*0000*/  LDC R1, c[0x0][0x37c] ;  /* 0x0000df00ff017b82 */ /* 0x000fe20000000800 */
[----:B------:R-:W-:Y:S05]  /*0010*/  EXIT ;  /* 0x000000000000794d */ /* 0x000fea0003800000 */
.L_x_43:
        /* <DEDUP_REMOVED lines=14> */
.L_x_91:


//--------------------- .text._ZN7cutlass13device_kernelIN5flash11enable_sm90INS1_16FlashAttnFwdSm90INS1_25CollectiveMainloopFwdSm90ILi2EN4cute5tupleIJNS5_1CILi1EEES8_S8_EEENS6_IJNS7_ILi192EEENS7_ILi128EEENS7_ILi64EEEEEELi64ENS_6half_tEfNS_4arch4Sm90ELb0ELb1ELb1ELb1ELb0ELb1ELb0ELb1ELb1ELb1ELb0ELb0EEENS1_21CollectiveEpilogueFwdINS6_IJSA_SC_SB_EEES9_SE_SG_Li384ELb1ELb1ELb0ELb0EEENS1_36VarlenDynamicPersistentTileSchedulerILi192ELi128ELi384ELi128ELb0ELb1ELb1ELb1ELb0ELb1EEEEEEEEEvNT_6ParamsE --------------------------
	.section	.text._ZN7cutlass13device_kernelIN5flash11enable_sm90INS1_16FlashAttnFwdSm90INS1_25CollectiveMainloopFwdSm90ILi2EN4cute5tupleIJNS5_1CILi1EEES8_S8_EEENS6_IJNS7_ILi192EEENS7_ILi128EEENS7_ILi64EEEEEELi64ENS_6half_tEfNS_4arch4Sm90ELb0ELb1ELb1ELb1ELb0ELb1ELb0ELb1ELb1ELb1ELb0ELb0EEENS1_21CollectiveEpilogueFwdINS6_IJSA_SC_SB_EEES9_SE_SG_Li384ELb1ELb1ELb0ELb0EEENS1_36VarlenDynamicPersistentTileSchedulerILi192ELi128ELi384ELi128ELb0ELb1ELb1ELb1ELb0ELb1EEEEEEEEEvNT_6ParamsE,"ax",@progbits
	.align	128
.text._ZN7cutlass13device_kernelIN5flash11enable_sm90INS1_16FlashAttnFwdSm90INS1_25CollectiveMainloopFwdSm90ILi2EN4cute5tupleIJNS5_1CILi1EEES8_S8_EEENS6_IJNS7_ILi192EEENS7_ILi128EEENS7_ILi64EEEEEELi64ENS_6half_tEfNS_4arch4Sm90ELb0ELb1ELb1ELb1ELb0ELb1ELb0ELb1ELb1ELb1ELb0ELb0EEENS1_21CollectiveEpilogueFwdINS6_IJSA_SC_SB_EEES9_SE_SG_Li384ELb1ELb1ELb0ELb0EEENS1_36VarlenDynamicPersistentTileSchedulerILi192ELi128ELi384ELi128ELb0ELb1ELb1ELb1ELb0ELb1EEEEEEEEEvNT_6ParamsE:
        .type           _ZN7cutlass13device_kernelIN5flash11enable_sm90INS1_16FlashAttnFwdSm90INS1_25CollectiveMainloopFwdSm90ILi2EN4cute5tupleIJNS5_1CILi1EEES8_S8_EEENS6_IJNS7_ILi192EEENS7_ILi128EEENS7_ILi64EEEEEELi64ENS_6half_tEfNS_4arch4Sm90ELb0ELb1ELb1ELb1ELb0ELb1ELb0ELb1ELb1ELb1ELb0ELb0EEENS1_21CollectiveEpilogueFwdINS6_IJSA_SC_SB_EEES9_SE_SG_Li384ELb1ELb1ELb0ELb0EEENS1_36VarlenDynamicPersistentTileSchedulerILi192ELi128ELi384ELi128ELb0ELb1ELb1ELb1ELb0ELb1EEEEEEEEEvNT_6ParamsE,@function
        .size           _ZN7cutlass13device_kernelIN5flash11enable_sm90INS1_16FlashAttnFwdSm90INS1_25CollectiveMainloopFwdSm90ILi2EN4cute5tupleIJNS5_1CILi1EEES8_S8_EEENS6_IJNS7_ILi192EEENS7_ILi128EEENS7_ILi64EEEEEELi64ENS_6half_tEfNS_4arch4Sm90ELb0ELb1ELb1ELb1ELb0ELb1ELb0ELb1ELb1ELb1ELb0ELb0EEENS1_21CollectiveEpilogueFwdINS6_IJSA_SC_SB_EEES9_SE_SG_Li384ELb1ELb1ELb0ELb0EEENS1_36VarlenDynamicPersistentTileSchedulerILi192ELi128ELi384ELi128ELb0ELb1ELb1ELb1ELb0ELb1EEEEEEEEEvNT_6ParamsE,(.L_x_92 - _ZN7cutlass13device_kernelIN5flash11enable_sm90INS1_16FlashAttnFwdSm90INS1_25CollectiveMainloopFwdSm90ILi2EN4cute5tupleIJNS5_1CILi1EEES8_S8_EEENS6_IJNS7_ILi192EEENS7_ILi128EEENS7_ILi64EEEEEELi64ENS_6half_tEfNS_4arch4Sm90ELb0ELb1ELb1ELb1ELb0ELb1ELb0ELb1ELb1ELb1ELb0ELb0EEENS1_21CollectiveEpilogueFwdINS6_IJSA_SC_SB_EEES9_SE_SG_Li384ELb1ELb1ELb0ELb0EEENS1_36VarlenDynamicPersistentTileSchedulerILi192ELi128ELi384ELi128ELb0ELb1ELb1ELb1ELb0ELb1EEEEEEEEEvNT_6ParamsE)
        .other          _ZN7cutlass13device_kernelIN5flash11enable_sm90INS1_16FlashAttnFwdSm90INS1_25CollectiveMainloopFwdSm90ILi2EN4cute5tupleIJNS5_1CILi1EEES8_S8_EEENS6_IJNS7_ILi192EEENS7_ILi128EEENS7_ILi64EEEEEELi64ENS_6half_tEfNS_4arch4Sm90ELb0ELb1ELb1ELb1ELb0ELb1ELb0ELb1ELb1ELb1ELb0ELb0EEENS1_21CollectiveEpilogueFwdINS6_IJSA_SC_SB_EEES9_SE_SG_Li384ELb1ELb1ELb0ELb0EEENS1_36VarlenDynamicPersistentTileSchedulerILi192ELi128ELi384ELi128ELb0ELb1ELb1ELb1ELb0ELb1EEEEEEEEEvNT_6ParamsE,@"STO_CUDA_ENTRY STV_DEFAULT"
_ZN7cutlass13device_kernelIN5flash11enable_sm90INS1_16FlashAttnFwdSm90INS1_25CollectiveMainloopFwdSm90ILi2EN4cute5tupleIJNS5_1CILi1EEES8_S8_EEENS6_IJNS7_ILi192EEENS7_ILi128EEENS7_ILi64EEEEEELi64ENS_6half_tEfNS_4arch4Sm90ELb0ELb1ELb1ELb1ELb0ELb1ELb0ELb1ELb1ELb1ELb0ELb0EEENS1_21CollectiveEpilogueFwdINS6_IJSA_SC_SB_EEES9_SE_SG_Li384ELb1ELb1ELb0ELb0EEENS1_36VarlenDynamicPersistentTileSchedulerILi192ELi128ELi384ELi128ELb0ELb1ELb1ELb1ELb0ELb1EEEEEEEEEvNT_6ParamsE:
[----:B------:R-:W-:Y:S01]  /*0000*/  LDC R1, c[0x0][0x37c] ;  /* 0x0000df00ff017b82 */ /* 0x000fe20000000800 */
[----:B------:R-:W-:Y:S05]  /*0010*/  EXIT ;  /* 0x000000000000794d */ /* 0x000fea0003800000 */
.L_x_44:
        /* <DEDUP_REMOVED lines=14> */
.L_x_92:


//--------------------- .text._ZN7cutlass13device_kernelIN5flash11enable_sm90INS1_16FlashAttnFwdSm90INS1_25CollectiveMainloopFwdSm90ILi2EN4cute5tupleIJNS5_1CILi1EEES8_S8_EEENS6_IJNS7_ILi192EEENS7_ILi128EEENS7_ILi64EEEEEELi64ENS_6half_tEfNS_4arch4Sm90ELb1ELb0ELb1ELb0ELb0ELb0ELb0ELb1ELb1ELb1ELb0ELb0EEENS1_21CollectiveEpilogueFwdINS6_IJSA_SC_SB_EEES9_SE_SG_Li384ELb0ELb1ELb0ELb0EEENS1_30DynamicPersistentTileSchedulerILi384ELi128ELb0ELb1ELb1EEEEEEEEEvNT_6ParamsE --------------------------
	.section	.text._ZN7cutlass13device_kernelIN5flash11enable_sm90INS1_16FlashAttnFwdSm90INS1_25CollectiveMainloopFwdSm90ILi2EN4cute5tupleIJNS5_1CILi1EEES8_S8_EEENS6_IJNS7_ILi192EEENS7_ILi128EEENS7_ILi64EEEEEELi64ENS_6half_tEfNS_4arch4Sm90ELb1ELb0ELb1ELb0ELb0ELb0ELb0ELb1ELb1ELb1ELb0ELb0EEENS1_21CollectiveEpilogueFwdINS6_IJSA_SC_SB_EEES9_SE_SG_Li384ELb0ELb1ELb0ELb0EEENS1_30DynamicPersistentTileSchedulerILi384ELi128ELb0ELb1ELb1EEEEEEEEEvNT_6ParamsE,"ax",@progbits
	.align	128
.text._ZN7cutlass13device_kernelIN5flash11enable_sm90INS1_16FlashAttnFwdSm90INS1_25CollectiveMainloopFwdSm90ILi2EN4cute5tupleIJNS5_1CILi1EEES8_S8_EEENS6_IJNS7_ILi192EEENS7_ILi128EEENS7_ILi64EEEEEELi64ENS_6half_tEfNS_4arch4Sm90ELb1ELb0ELb1ELb0ELb0ELb0ELb0ELb1ELb1ELb1ELb0ELb0EEENS1_21CollectiveEpilogueFwdINS6_IJSA_SC_SB_EEES9_SE_SG_Li384ELb0ELb1ELb0ELb0EEENS1_30DynamicPersistentTileSchedulerILi384ELi128ELb0ELb1ELb1EEEEEEEEEvNT_6ParamsE:
        .type           _ZN7cutlass13device_kernelIN5flash11enable_sm90INS1_16FlashAttnFwdSm90INS1_25CollectiveMainloopFwdSm90ILi2EN4cute5tupleIJNS5_1CILi1EEES8_S8_EEENS6_IJNS7_ILi192EEENS7_ILi128EEENS7_ILi64EEEEEELi64ENS_6half_tEfNS_4arch4Sm90ELb1ELb0ELb1ELb0ELb0ELb0ELb0ELb1ELb1ELb1ELb0ELb0EEENS1_21CollectiveEpilogueFwdINS6_IJSA_SC_SB_EEES9_SE_SG_Li384ELb0ELb1ELb0ELb0EEENS1_30DynamicPersistentTileSchedulerILi384ELi128ELb0ELb1ELb1EEEEEEEEEvNT_6ParamsE,@function
        .size           _ZN7cutlass13device_kernelIN5flash11enable_sm90INS1_16FlashAttnFwdSm90INS1_25CollectiveMainloopFwdSm90ILi2EN4cute5tupleIJNS5_1CILi1EEES8_S8_EEENS6_IJNS7_ILi192EEENS7_ILi128EEENS7_ILi64EEEEEELi64ENS_6half_tEfNS_4arch4Sm90ELb1ELb0ELb1ELb0ELb0ELb0ELb0ELb1ELb1ELb1ELb0ELb0EEENS1_21CollectiveEpilogueFwdINS6_IJSA_SC_SB_EEES9_SE_SG_Li384ELb0ELb1ELb0ELb0EEENS1_30DynamicPersistentTileSchedulerILi384ELi128ELb0ELb1ELb1EEEEEEEEEvNT_6ParamsE,(.L_x_93 - _ZN7cutlass13device_kernelIN5flash11enable_sm90INS1_16FlashAttnFwdSm90INS1_25CollectiveMainloopFwdSm90ILi2EN4cute5tupleIJNS5_1CILi1EEES8_S8_EEENS6_IJNS7_ILi192EEENS7_ILi128EEENS7_ILi64EEEEEELi64ENS_6half_tEfNS_4arch4Sm90ELb1ELb0ELb1ELb0ELb0ELb0ELb0ELb1ELb1ELb1ELb0ELb0EEENS1_21CollectiveEpilogueFwdINS6_IJSA_SC_SB_EEES9_SE_SG_Li384ELb0ELb1ELb0ELb0EEENS1_30DynamicPersistentTileSchedulerILi384ELi128ELb0ELb1ELb1EEEEEEEEEvNT_6ParamsE)
        .other          _ZN7cutlass13device_kernelIN5flash11enable_sm90INS1_16FlashAttnFwdSm90INS1_25CollectiveMainloopFwdSm90ILi2EN4cute5tupleIJNS5_1CILi1EEES8_S8_EEENS6_IJNS7_ILi192EEENS7_ILi128EEENS7_ILi64EEEEEELi64ENS_6half_tEfNS_4arch4Sm90ELb1ELb0ELb1ELb0ELb0ELb0ELb0ELb1ELb1ELb1ELb0ELb0EEENS1_21CollectiveEpilogueFwdINS6_IJSA_SC_SB_EEES9_SE_SG_Li384ELb0ELb1ELb0ELb0EEENS1_30DynamicPersistentTileSchedulerILi384ELi128ELb0ELb1ELb1EEEEEEEEEvNT_6ParamsE,@"STO_CUDA_ENTRY STV_DEFAULT"
_ZN7cutlass13device_kernelIN5flash11enable_sm90INS1_16FlashAttnFwdSm90INS1_25CollectiveMainloopFwdSm90ILi2EN4cute5tupleIJNS5_1CILi1EEES8_S8_EEENS6_IJNS7_ILi192EEENS7_ILi128EEENS7_ILi64EEEEEELi64ENS_6half_tEfNS_4arch4Sm90ELb1ELb0ELb1ELb0ELb0ELb0ELb0ELb1ELb1ELb1ELb0ELb0EEENS1_21CollectiveEpilogueFwdINS6_IJSA_SC_SB_EEES9_SE_SG_Li384ELb0ELb1ELb0ELb0EEENS1_30DynamicPersistentTileSchedulerILi384ELi128ELb0ELb1ELb1EEEEEEEEEvNT_6ParamsE:
[----:B------:R-:W-:Y:S01]  /*0000*/  LDC R1, c[0x0][0x37c] ;  /* 0x0000df00ff017b82 */ /* 0x000fe20000000800 */
[----:B------:R-:W-:Y:S05]  /*0010*/  EXIT ;  /* 0x000000000000794d */ /* 0x000fea0003800000 */
.L_x_45:
        /* <DEDUP_REMOVED lines=14> */
.L_x_93:


//--------------------- .text._ZN7cutlass13device_kernelIN5flash11enable_sm90INS1_16FlashAttnFwdSm90INS1_25CollectiveMainloopFwdSm90ILi2EN4cute5tupleIJNS5_1CILi1EEES8_S8_EEENS6_IJNS7_ILi192EEENS7_ILi128EEENS7_ILi64EEEEEELi64ENS_6half_tEfNS_4arch4Sm90ELb1ELb0ELb1ELb1ELb0ELb0ELb0ELb1ELb1ELb1ELb0ELb0EEENS1_21CollectiveEpilogueFwdINS6_IJSA_SC_SB_EEES9_SE_SG_Li384ELb1ELb1ELb0ELb0EEENS1_36VarlenDynamicPersistentTileSchedulerILi192ELi128ELi384ELi128ELb0ELb1ELb1ELb1ELb1ELb1EEEEEEEEEvNT_6ParamsE --------------------------
	.section	.text._ZN7cutlass13device_kernelIN5flash11enable_sm90INS1_16FlashAttnFwdSm90INS1_25CollectiveMainloopFwdSm90ILi2EN4cute5tupleIJNS5_1CILi1EEES8_S8_EEENS6_IJNS7_ILi192EEENS7_ILi128EEENS7_ILi64EEEEEELi64ENS_6half_tEfNS_4arch4Sm90ELb1ELb0ELb1ELb1ELb0ELb0ELb0ELb1ELb1ELb1ELb0ELb0EEENS1_21CollectiveEpilogueFwdINS6_IJSA_SC_SB_EEES9_SE_SG_Li384ELb1ELb1ELb0ELb0EEENS1_36VarlenDynamicPersistentTileSchedulerILi192ELi128ELi384ELi128ELb0ELb1ELb1ELb1ELb1ELb1EEEEEEEEEvNT_6ParamsE,"ax",@progbits
	.align	128
.text._ZN7cutlass13device_kernelIN5flash11enable_sm90INS1_16FlashAttnFwdSm90INS1_25CollectiveMainloopFwdSm90ILi2EN4cute5tupleIJNS5_1CILi1EEES8_S8_EEENS6_IJNS7_ILi192EEENS7_ILi128EEENS7_ILi64EEEEEELi64ENS_6half_tEfNS_4arch4Sm90ELb1ELb0ELb1ELb1ELb0ELb0ELb0ELb1ELb1ELb1ELb0ELb0EEENS1_21CollectiveEpilogueFwdINS6_IJSA_SC_SB_EEES9_SE_SG_Li384ELb1ELb1ELb0ELb0EEENS1_36VarlenDynamicPersistentTileSchedulerILi192ELi128ELi384ELi128ELb0ELb1ELb1ELb1ELb1ELb1EEEEEEEEEvNT_6ParamsE:
        .type           _ZN7cutlass13device_kernelIN5flash11enable_sm90INS1_16FlashAttnFwdSm90INS1_25CollectiveMainloopFwdSm90ILi2EN4cute5tupleIJNS5_1CILi1EEES8_S8_EEENS6_IJNS7_ILi192EEENS7_ILi128EEENS7_ILi64EEEEEELi64ENS_6half_tEfNS_4arch4Sm90ELb1ELb0ELb1ELb1ELb0ELb0ELb0ELb1ELb1ELb1ELb0ELb0EEENS1_21CollectiveEpilogueFwdINS6_IJSA_SC_SB_EEES9_SE_SG_Li384ELb1ELb1ELb0ELb0EEENS1_36VarlenDynamicPersistentTileSchedulerILi192ELi128ELi384ELi128ELb0ELb1ELb1ELb1ELb1ELb1EEEEEEEEEvNT_6ParamsE,@function
        .size           _ZN7cutlass13device_kernelIN5flash11enable_sm90INS1_16FlashAttnFwdSm90INS1_25CollectiveMainloopFwdSm90ILi2EN4cute5tupleIJNS5_1CILi1EEES8_S8_EEENS6_IJNS7_ILi192EEENS7_ILi128EEENS7_ILi64EEEEEELi64ENS_6half_tEfNS_4arch4Sm90ELb1ELb0ELb1ELb1ELb0ELb0ELb0ELb1ELb1ELb1ELb0ELb0EEENS1_21CollectiveEpilogueFwdINS6_IJSA_SC_SB_EEES9_SE_SG_Li384ELb1ELb1ELb0ELb0EEENS1_36VarlenDynamicPersistentTileSchedulerILi192ELi128ELi384ELi128ELb0ELb1ELb1ELb1ELb1ELb1EEEEEEEEEvNT_6ParamsE,(.L_x_94 - _ZN7cutlass13device_kernelIN5flash11enable_sm90INS1_16FlashAttnFwdSm90INS1_25CollectiveMainloopFwdSm90ILi2EN4cute5tupleIJNS5_1CILi1EEES8_S8_EEENS6_IJNS7_ILi192EEENS7_ILi128EEENS7_ILi64EEEEEELi64ENS_6half_tEfNS_4arch4Sm90ELb1ELb0ELb1ELb1ELb0ELb0ELb0ELb1ELb1ELb1ELb0ELb0EEENS1_21CollectiveEpilogueFwdINS6_IJSA_SC_SB_EEES9_SE_SG_Li384ELb1ELb1ELb0ELb0EEENS1_36VarlenDynamicPersistentTileSchedulerILi192ELi128ELi384ELi128ELb0ELb1ELb1ELb1ELb1ELb1EEEEEEEEEvNT_6ParamsE)
        .other          _ZN7cutlass13device_kernelIN5flash11enable_sm90INS1_16FlashAttnFwdSm90INS1_25CollectiveMainloopFwdSm90ILi2EN4cute5tupleIJNS5_1CILi1EEES8_S8_EEENS6_IJNS7_ILi192EEENS7_ILi128EEENS7_ILi64EEEEEELi64ENS_6half_tEfNS_4arch4Sm90ELb1ELb0ELb1ELb1ELb0ELb0ELb0ELb1ELb1ELb1ELb0ELb0EEENS1_21CollectiveEpilogueFwdINS6_IJSA_SC_SB_EEES9_SE_SG_Li384ELb1ELb1ELb0ELb0EEENS1_36VarlenDynamicPersistentTileSchedulerILi192ELi128ELi384ELi128ELb0ELb1ELb1ELb1ELb1ELb1EEEEEEEEEvNT_6ParamsE,@"STO_CUDA_ENTRY STV_DEFAULT"
_ZN7cutlass13device_kernelIN5flash11enable_sm90INS1_16FlashAttnFwdSm90INS1_25CollectiveMainloopFwdSm90ILi2EN4cute5tupleIJNS5_1CILi1EEES8_S8_EEENS6_IJNS7_ILi192EEENS7_ILi128EEENS7_ILi64EEEEEELi64ENS_6half_tEfNS_4arch4Sm90ELb1ELb0ELb1ELb1ELb0ELb0ELb0ELb1ELb1ELb1ELb0ELb0EEENS1_21CollectiveEpilogueFwdINS6_IJSA_SC_SB_EEES9_SE_SG_Li384ELb1ELb1ELb0ELb0EEENS1_36VarlenDynamicPersistentTileSchedulerILi192ELi128ELi384ELi128ELb0ELb1ELb1ELb1ELb1ELb1EEEEEEEEEvNT_6ParamsE:
[----:B------:R-:W-:Y:S01]  /*0000*/  LDC R1, c[0x0][0x37c] ;  /* 0x0000df00ff017b82 */ /* 0x000fe20000000800 */
[----:B------:R-:W-:Y:S05]  /*0010*/  EXIT ;  /* 0x000000000000794d */ /* 0x000fea0003800000 */
.L_x_46:
        /* <DEDUP_REMOVED lines=14> */
.L_x_94:


//--------------------- .text._ZN7cutlass13device_kernelIN5flash11enable_sm90INS1_16FlashAttnFwdSm90INS1_25CollectiveMainloopFwdSm90ILi2EN4cute5tupleIJNS5_1CILi1EEES8_S8_EEENS6_IJNS7_ILi192EEENS7_ILi128EEENS7_ILi64EEEEEELi64ENS_6half_tEfNS_4arch4Sm90ELb1ELb0ELb1ELb1ELb0ELb1ELb0ELb1ELb1ELb1ELb0ELb0EEENS1_21CollectiveEpilogueFwdINS6_IJSA_SC_SB_EEES9_SE_SG_Li384ELb1ELb1ELb0ELb0EEENS1_36VarlenDynamicPersistentTileSchedulerILi192ELi128ELi384ELi128ELb0ELb1ELb1ELb1ELb1ELb1EEEEEEEEEvNT_6ParamsE --------------------------
	.section	.text._ZN7cutlass13device_kernelIN5flash11enable_sm90INS1_16FlashAttnFwdSm90INS1_25CollectiveMainloopFwdSm90ILi2EN4cute5tupleIJNS5_1CILi1EEES8_S8_EEENS6_IJNS7_ILi192EEENS7_ILi128EEENS7_ILi64EEEEEELi64ENS_6half_tEfNS_4arch4Sm90ELb1ELb0ELb1ELb1ELb0ELb1ELb0ELb1ELb1ELb1ELb0ELb0EEENS1_21CollectiveEpilogueFwdINS6_IJSA_SC_SB_EEES9_SE_SG_Li384ELb1ELb1ELb0ELb0EEENS1_36VarlenDynamicPersistentTileSchedulerILi192ELi128ELi384ELi128ELb0ELb1ELb1ELb1ELb1ELb1EEEEEEEEEvNT_6ParamsE,"ax",@progbits
	.align	128
.text._ZN7cutlass13device_kernelIN5flash11enable_sm90INS1_16FlashAttnFwdSm90INS1_25CollectiveMainloopFwdSm90ILi2EN4cute5tupleIJNS5_1CILi1EEES8_S8_EEENS6_IJNS7_ILi192EEENS7_ILi128EEENS7_ILi64EEEEEELi64ENS_6half_tEfNS_4arch4Sm90ELb1ELb0ELb1ELb1ELb0ELb1ELb0ELb1ELb1ELb1ELb0ELb0EEENS1_21CollectiveEpilogueFwdINS6_IJSA_SC_SB_EEES9_SE_SG_Li384ELb1ELb1ELb0ELb0EEENS1_36VarlenDynamicPersistentTileSchedulerILi192ELi128ELi384ELi128ELb0ELb1ELb1ELb1ELb1ELb1EEEEEEEEEvNT_6ParamsE:
        .type           _ZN7cutlass13device_kernelIN5flash11enable_sm90INS1_16FlashAttnFwdSm90INS1_25CollectiveMainloopFwdSm90ILi2EN4cute5tupleIJNS5_1CILi1EEES8_S8_EEENS6_IJNS7_ILi192EEENS7_ILi128EEENS7_ILi64EEEEEELi64ENS_6half_tEfNS_4arch4Sm90ELb1ELb0ELb1ELb1ELb0ELb1ELb0ELb1ELb1ELb1ELb0ELb0EEENS1_21CollectiveEpilogueFwdINS6_IJSA_SC_SB_EEES9_SE_SG_Li384ELb1ELb1ELb0ELb0EEENS1_36VarlenDynamicPersistentTileSchedulerILi192ELi128ELi384ELi128ELb0ELb1ELb1ELb1ELb1ELb1EEEEEEEEEvNT_6ParamsE,@function
        .size           _ZN7cutlass13device_kernelIN5flash11enable_sm90INS1_16FlashAttnFwdSm90INS1_25CollectiveMainloopFwdSm90ILi2EN4cute5tupleIJNS5_1CILi1EEES8_S8_EEENS6_IJNS7_ILi192EEENS7_ILi128EEENS7_ILi64EEEEEELi64ENS_6half_tEfNS_4arch4Sm90ELb1ELb0ELb1ELb1ELb0ELb1ELb0ELb1ELb1ELb1ELb0ELb0EEENS1_21CollectiveEpilogueFwdINS6_IJSA_SC_SB_EEES9_SE_SG_Li384ELb1ELb1ELb0ELb0EEENS1_36VarlenDynamicPersistentTileSchedulerILi192ELi128ELi384ELi128ELb0ELb1ELb1ELb1ELb1ELb1EEEEEEEEEvNT_6ParamsE,(.L_x_95 - _ZN7cutlass13device_kernelIN5flash11enable_sm90INS1_16FlashAttnFwdSm90INS1_25CollectiveMainloopFwdSm90ILi2EN4cute5tupleIJNS5_1CILi1EEES8_S8_EEENS6_IJNS7_ILi192EEENS7_ILi128EEENS7_ILi64EEEEEELi64ENS_6half_tEfNS_4arch4Sm90ELb1ELb0ELb1ELb1ELb0ELb1ELb0ELb1ELb1ELb1ELb0ELb0EEENS1_21CollectiveEpilogueFwdINS6_IJSA_SC_SB_EEES9_SE_SG_Li384ELb1ELb1ELb0ELb0EEENS1_36VarlenDynamicPersistentTileSchedulerILi192ELi128ELi384ELi128ELb0ELb1ELb1ELb1ELb1ELb1EEEEEEEEEvNT_6ParamsE)
        .other          _ZN7cutlass13device_kernelIN5flash11enable_sm90INS1_16FlashAttnFwdSm90INS1_25CollectiveMainloopFwdSm90ILi2EN4cute5tupleIJNS5_1CILi1EEES8_S8_EEENS6_IJNS7_ILi192EEENS7_ILi128EEENS7_ILi64EEEEEELi64ENS_6half_tEfNS_4arch4Sm90ELb1ELb0ELb1ELb1ELb0ELb1ELb0ELb1ELb1ELb1ELb0ELb0EEENS1_21CollectiveEpilogueFwdINS6_IJSA_SC_SB_EEES9_SE_SG_Li384ELb1ELb1ELb0ELb0EEENS1_36VarlenDynamicPersistentTileSchedulerILi192ELi128ELi384ELi128ELb0ELb1ELb1ELb1ELb1ELb1EEEEEEEEEvNT_6ParamsE,@"STO_CUDA_ENTRY STV_DEFAULT"
_ZN7cutlass13device_kernelIN5flash11enable_sm90INS1_16FlashAttnFwdSm90INS1_25CollectiveMainloopFwdSm90ILi2EN4cute5tupleIJNS5_1CILi1EEES8_S8_EEENS6_IJNS7_ILi192EEENS7_ILi128EEENS7_ILi64EEEEEELi64ENS_6half_tEfNS_4arch4Sm90ELb1ELb0ELb1ELb1ELb0ELb1ELb0ELb1ELb1ELb1ELb0ELb0EEENS1_21CollectiveEpilogueFwdINS6_IJSA_SC_SB_EEES9_SE_SG_Li384ELb1ELb1ELb0ELb0EEENS1_36VarlenDynamicPersistentTileSchedulerILi192ELi128ELi384ELi128ELb0ELb1ELb1ELb1ELb1ELb1EEEEEEEEEvNT_6ParamsE:
[----:B------:R-:W-:Y:S01]  /*0000*/  LDC R1, c[0x0][0x37c] ;  /* 0x0000df00ff017b82 */ /* 0x000fe20000000800 */
[----:B------:R-:W-:Y:S05]  /*0010*/  EXIT ;  /* 0x000000000000794d */ /* 0x000fea0003800000 */
.L_x_47:
        /* <DEDUP_REMOVED lines=14> */
.L_x_95:


//--------------------- .nv.shared.reserved.0     --------------------------
	.section	.nv.shared.reserved.0,"aw",@nobits
	.weak		__nv_reservedSMEM_offset_0_alias
	.size		__nv_reservedSMEM_offset_0_alias, 0, 64
	.other		__nv_reservedSMEM_offset_0_alias,@"STO_CUDA_RESERVED_SHARED STV_DEFAULT"
__nv_reservedSMEM_offset_0_alias:
	.zero		0
	.zero		64


//--------------------- .nv.global                --------------------------
	.section	.nv.global,"aw",@nobits
.nv.global:
	.type		_ZN82_INTERNAL_2ba0c958_46_flash_fwd_hdimall_fp16_softcap_packgqa_sm90_cu_21e1f8cb_35824cute1_E,@object
	.size		_ZN82_INTERNAL_2ba0c958_46_flash_fwd_hdimall_fp16_softcap_packgqa_sm90_cu_21e1f8cb_35824cute1_E,(_ZN82_INTERNAL_2ba0c958_46_flash_fwd_hdimall_fp16_softcap_packgqa_sm90_cu_21e1f8cb_35824cuda3std3__45__cpo6cbeginE - _ZN82_INTERNAL_2ba0c958_46_flash_fwd_hdimall_fp16_softcap_packgqa_sm90_cu_21e1f8cb_35824cute1_E)
_ZN82_INTERNAL_2ba0c958_46_flash_fwd_hdimall_fp16_softcap_packgqa_sm90_cu_21e1f8cb_35824cute1_E:
	.zero		1
	.type		_ZN82_INTERNAL_2ba0c958_46_flash_fwd_hdimall_fp16_softcap_packgqa_sm90_cu_21e1f8cb_35824cuda3std3__45__cpo6cbeginE,@object
	.size		_ZN82_INTERNAL_2ba0c958_46_flash_fwd_hdimall_fp16_softcap_packgqa_sm90_cu_21e1f8cb_35824cuda3std3__45__cpo6cbeginE,(_ZN82_INTERNAL_2ba0c958_46_flash_fwd_hdimall_fp16_softcap_packgqa_sm90_cu_21e1f8cb_35824cuda3std3__48in_placeE - _ZN82_INTERNAL_2ba0c958_46_flash_fwd_hdimall_fp16_softcap_packgqa_sm90_cu_21e1f8cb_35824cuda3std3__45__cpo6cbeginE)
_ZN82_INTERNAL_2ba0c958_46_flash_fwd_hdimall_fp16_softcap_packgqa_sm90_cu_21e1f8cb_35824cuda3std3__45__cpo6cbeginE:
	.zero		1
	.type		_ZN82_INTERNAL_2ba0c958_46_flash_fwd_hdimall_fp16_softcap_packgqa_sm90_cu_21e1f8cb_35824cuda3std3__48in_placeE,@object
	.size		_ZN82_INTERNAL_2ba0c958_46_flash_fwd_hdimall_fp16_softcap_packgqa_sm90_cu_21e1f8cb_35824cuda3std3__48in_placeE,(_ZN82_INTERNAL_2ba0c958_46_flash_fwd_hdimall_fp16_softcap_packgqa_sm90_cu_21e1f8cb_35824cuda3std6ranges3__45__cpo9iter_moveE - _ZN82_INTERNAL_2ba0c958_46_flash_fwd_hdimall_fp16_softcap_packgqa_sm90_cu_21e1f8cb_35824cuda3std3__48in_placeE)
_ZN82_INTERNAL_2ba0c958_46_flash_fwd_hdimall_fp16_softcap_packgqa_sm90_cu_21e1f8cb_35824cuda3std3__48in_placeE:
	.zero		1
	.type		_ZN82_INTERNAL_2ba0c958_46_flash_fwd_hdimall_fp16_softcap_packgqa_sm90_cu_21e1f8cb_35824cuda3std6ranges3__45__cpo9iter_moveE,@object
	.size		_ZN82_INTERNAL_2ba0c958_46_flash_fwd_hdimall_fp16_softcap_packgqa_sm90_cu_21e1f8cb_35824cuda3std6ranges3__45__cpo9iter_moveE,(_ZN82_INTERNAL_2ba0c958_46_flash_fwd_hdimall_fp16_softcap_packgqa_sm90_cu_21e1f8cb_35824cuda3std3__45__cpo5beginE - _ZN82_INTERNAL_2ba0c958_46_flash_fwd_hdimall_fp16_softcap_packgqa_sm90_cu_21e1f8cb_35824cuda3std6ranges3__45__cpo9iter_moveE)
_ZN82_INTERNAL_2ba0c958_46_flash_fwd_hdimall_fp16_softcap_packgqa_sm90_cu_21e1f8cb_35824cuda3std6ranges3__45__cpo9iter_moveE:
	.zero		1
	.type		_ZN82_INTERNAL_2ba0c958_46_flash_fwd_hdimall_fp16_softcap_packgqa_sm90_cu_21e1f8cb_35824cuda3std3__45__cpo5beginE,@object
	.size		_ZN82_INTERNAL_2ba0c958_46_flash_fwd_hdimall_fp16_softcap_packgqa_sm90_cu_21e1f8cb_35824cuda3std3__45__cpo5beginE,(_ZN82_INTERNAL_2ba0c958_46_flash_fwd_hdimall_fp16_softcap_packgqa_sm90_cu_21e1f8cb_35824cuda3std3__484_GLOBAL__N__2ba0c958_46_flash_fwd_hdimall_fp16_softcap_packgqa_sm90_cu_21e1f8cb_35826ignoreE - _ZN82_INTERNAL_2ba0c958_46_flash_fwd_hdimall_fp16_softcap_packgqa_sm90_cu_21e1f8cb_35824cuda3std3__45__cpo5beginE)
_ZN82_INTERNAL_2ba0c958_46_flash_fwd_hdimall_fp16_softcap_packgqa_sm90_cu_21e1f8cb_35824cuda3std3__45__cpo5beginE:
	.zero		1
	.type		_ZN82_INTERNAL_2ba0c958_46_flash_fwd_hdimall_fp16_softcap_packgqa_sm90_cu_21e1f8cb_35824cuda3std3__484_GLOBAL__N__2ba0c958_46_flash_fwd_hdimall_fp16_softcap_packgqa_sm90_cu_21e1f8cb_35826ignoreE,@object
	.size		_ZN82_INTERNAL_2ba0c958_46_flash_fwd_hdimall_fp16_softcap_packgqa_sm90_cu_21e1f8cb_35824cuda3std3__484_GLOBAL__N__2ba0c958_46_flash_fwd_hdimall_fp16_softcap_packgqa_sm90_cu_21e1f8cb_35826ignoreE,(_ZN82_INTERNAL_2ba0c958_46_flash_fwd_hdimall_fp16_softcap_packgqa_sm90_cu_21e1f8cb_35824cute7productE - _ZN82_INTERNAL_2ba0c958_46_flash_fwd_hdimall_fp16_softcap_packgqa_sm90_cu_21e1f8cb_35824cuda3std3__484_GLOBAL__N__2ba0c958_46_flash_fwd_hdimall_fp16_softcap_packgqa_sm90_cu_21e1f8cb_35826ignoreE)
_ZN82_INTERNAL_2ba0c958_46_flash_fwd_hdimall_fp16_softcap_packgqa_sm90_cu_21e1f8cb_35824cuda3std3__484_GLOBAL__N__2ba0c958_46_flash_fwd_hdimall_fp16_softcap_packgqa_sm90_cu_21e1f8cb_35826ignoreE:
	.zero		1
	.type		_ZN82_INTERNAL_2ba0c958_46_flash_fwd_hdimall_fp16_softcap_packgqa_sm90_cu_21e1f8cb_35824cute7productE,@object
	.size		_ZN82_INTERNAL_2ba0c958_46_flash_fwd_hdimall_fp16_softcap_packgqa_sm90_cu_21e1f8cb_35824cute7productE,(_ZN82_INTERNAL_2ba0c958_46_flash_fwd_hdimall_fp16_softcap_packgqa_sm90_cu_21e1f8cb_35824cuda3std3__45__cpo3endE - _ZN82_INTERNAL_2ba0c958_46_flash_fwd_hdimall_fp16_softcap_packgqa_sm90_cu_21e1f8cb_35824cute7productE)
_ZN82_INTERNAL_2ba0c958_46_flash_fwd_hdimall_fp16_softcap_packgqa_sm90_cu_21e1f8cb_35824cute7productE:
	.zero		1
	.type		_ZN82_INTERNAL_2ba0c958_46_flash_fwd_hdimall_fp16_softcap_packgqa_sm90_cu_21e1f8cb_35824cuda3std3__45__cpo3endE,@object
	.size		_ZN82_INTERNAL_2ba0c958_46_flash_fwd_hdimall_fp16_softcap_packgqa_sm90_cu_21e1f8cb_35824cuda3std3__45__cpo3endE,(_ZN82_INTERNAL_2ba0c958_46_flash_fwd_hdimall_fp16_softcap_packgqa_sm90_cu_21e1f8cb_35824cuda3std3__419piecewise_constructE - _ZN82_INTERNAL_2ba0c958_46_flash_fwd_hdimall_fp16_softcap_packgqa_sm90_cu_21e1f8cb_35824cuda3std3__45__cpo3endE)
_ZN82_INTERNAL_2ba0c958_46_flash_fwd_hdimall_fp16_softcap_packgqa_sm90_cu_21e1f8cb_35824cuda3std3__45__cpo3endE:
	.zero		1
	.type		_ZN82_INTERNAL_2ba0c958_46_flash_fwd_hdimall_fp16_softcap_packgqa_sm90_cu_21e1f8cb_35824cuda3std3__419piecewise_constructE,@object
	.size		_ZN82_INTERNAL_2ba0c958_46_flash_fwd_hdimall_fp16_softcap_packgqa_sm90_cu_21e1f8cb_35824cuda3std3__419piecewise_constructE,(_ZN82_INTERNAL_2ba0c958_46_flash_fwd_hdimall_fp16_softcap_packgqa_sm90_cu_21e1f8cb_35824cuda3std3__45__cpo4cendE - _ZN82_INTERNAL_2ba0c958_46_flash_fwd_hdimall_fp16_softcap_packgqa_sm90_cu_21e1f8cb_35824cuda3std3__419piecewise_constructE)
_ZN82_INTERNAL_2ba0c958_46_flash_fwd_hdimall_fp16_softcap_packgqa_sm90_cu_21e1f8cb_35824cuda3std3__419piecewise_constructE:
	.zero		1
	.type		_ZN82_INTERNAL_2ba0c958_46_flash_fwd_hdimall_fp16_softcap_packgqa_sm90_cu_21e1f8cb_35824cuda3std3__45__cpo4cendE,@object
	.size		_ZN82_INTERNAL_2ba0c958_46_flash_fwd_hdimall_fp16_softcap_packgqa_sm90_cu_21e1f8cb_35824cuda3std3__45__cpo4cendE,(_ZN82_INTERNAL_2ba0c958_46_flash_fwd_hdimall_fp16_softcap_packgqa_sm90_cu_21e1f8cb_35824cuda3std6ranges3__45__cpo4swapE - _ZN82_INTERNAL_2ba0c958_46_flash_fwd_hdimall_fp16_softcap_packgqa_sm90_cu_21e1f8cb_35824cuda3std3__45__cpo4cendE)
_ZN82_INTERNAL_2ba0c958_46_flash_fwd_hdimall_fp16_softcap_packgqa_sm90_cu_21e1f8cb_35824cuda3std3__45__cpo4cendE:
	.zero		1
	.type		_ZN82_INTERNAL_2ba0c958_46_flash_fwd_hdimall_fp16_softcap_packgqa_sm90_cu_21e1f8cb_35824cuda3std6ranges3__45__cpo4swapE,@object
	.size		_ZN82_INTERNAL_2ba0c958_46_flash_fwd_hdimall_fp16_softcap_packgqa_sm90_cu_21e1f8cb_35824cuda3std6ranges3__45__cpo4swapE,(.L_7 - _ZN82_INTERNAL_2ba0c958_46_flash_fwd_hdimall_fp16_softcap_packgqa_sm90_cu_21e1f8cb_35824cuda3std6ranges3__45__cpo4swapE)
_ZN82_INTERNAL_2ba0c958_46_flash_fwd_hdimall_fp16_softcap_packgqa_sm90_cu_21e1f8cb_35824cuda3std6ranges3__45__cpo4swapE:
	.zero		1
.L_7:


//--------------------- .nv.constant0._ZN7cutlass13device_kernelIN5flash11enable_sm90INS1_16FlashAttnFwdSm90INS1_25CollectiveMainloopFwdSm90ILi2EN4cute5tupleIJNS5_1CILi1EEES8_S8_EEENS6_IJNS7_ILi128EEENS7_ILi80EEENS7_ILi256EEEEEELi256ENS_6half_tEfNS_4arch4Sm90ELb0ELb0ELb1ELb0ELb0ELb0ELb0ELb1ELb1ELb1ELb0ELb0EEENS1_21CollectiveEpilogueFwdINS6_IJSA_SC_SB_EEES9_SE_SG_Li256ELb0ELb1ELb0ELb0EEENS1_29StaticPersistentTileSchedulerILb0EEEEEEEEEvNT_6ParamsE --------------------------
	.section	.nv.constant0._ZN7cutlass13device_kernelIN5flash11enable_sm90INS1_16FlashAttnFwdSm90INS1_25CollectiveMainloopFwdSm90ILi2EN4cute5tupleIJNS5_1CILi1EEES8_S8_EEENS6_IJNS7_ILi128EEENS7_ILi80EEENS7_ILi256EEEEEELi256ENS_6half_tEfNS_4arch4Sm90ELb0ELb0ELb1ELb0ELb0ELb0ELb0ELb1ELb1ELb1ELb0ELb0EEENS1_21CollectiveEpilogueFwdINS6_IJSA_SC_SB_EEES9_SE_SG_Li256ELb0ELb1ELb0ELb0EEENS1_29StaticPersistentTileSchedulerILb0EEEEEEEEEvNT_6ParamsE,"a",@progbits
	.sectionflags	@""
	.align	4
.nv.constant0._ZN7cutlass13device_kernelIN5flash11enable_sm90INS1_16FlashAttnFwdSm90INS1_25CollectiveMainloopFwdSm90ILi2EN4cute5tupleIJNS5_1CILi1EEES8_S8_EEENS6_IJNS7_ILi128EEENS7_ILi80EEENS7_ILi256EEEEEELi256ENS_6half_tEfNS_4arch4Sm90ELb0ELb0ELb1ELb0ELb0ELb0ELb0ELb1ELb1ELb1ELb0ELb0EEENS1_21CollectiveEpilogueFwdINS6_IJSA_SC_SB_EEES9_SE_SG_Li256ELb0ELb1ELb0ELb0EEENS1_29StaticPersistentTileSchedulerILb0EEEEEEEEEvNT_6ParamsE:
	.zero		3456


//--------------------- .nv.constant0._ZN7cutlass13device_kernelIN5flash11enable_sm90INS1_16FlashAttnFwdSm90INS1_25CollectiveMainloopFwdSm90ILi2EN4cute5tupleIJNS5_1CILi2EEENS7_ILi1EEES9_EEENS6_IJNS7_ILi128EEENS7_ILi80EEENS7_ILi256EEEEEELi256ENS_6half_tEfNS_4arch4Sm90ELb0ELb0ELb1ELb0ELb0ELb0ELb0ELb1ELb1ELb1ELb0ELb0EEENS1_21CollectiveEpilogueFwdINS6_IJSB_SD_SC_EEESA_SF_SH_Li256ELb0ELb1ELb0ELb0EEENS1_29StaticPersistentTileSchedulerILb0EEEEEEEEEvNT_6ParamsE --------------------------
	.section	.nv.constant0._ZN7cutlass13device_kernelIN5flash11enable_sm90INS1_16FlashAttnFwdSm90INS1_25CollectiveMainloopFwdSm90ILi2EN4cute5tupleIJNS5_1CILi2EEENS7_ILi1EEES9_EEENS6_IJNS7_ILi128EEENS7_ILi80EEENS7_ILi256EEEEEELi256ENS_6half_tEfNS_4arch4Sm90ELb0ELb0ELb1ELb0ELb0ELb0ELb0ELb1ELb1ELb1ELb0ELb0EEENS1_21CollectiveEpilogueFwdINS6_IJSB_SD_SC_EEESA_SF_SH_Li256ELb0ELb1ELb0ELb0EEENS1_29StaticPersistentTileSchedulerILb0EEEEEEEEEvNT_6ParamsE,"a",@progbits
	.sectionflags	@""
	.align	4
.nv.constant0._ZN7cutlass13device_kernelIN5flash11enable_sm90INS1_16FlashAttnFwdSm90INS1_25CollectiveMainloopFwdSm90ILi2EN4cute5tupleIJNS5_1CILi2EEENS7_ILi1EEES9_EEENS6_IJNS7_ILi128EEENS7_ILi80EEENS7_ILi256EEEEEELi256ENS_6half_tEfNS_4arch4Sm90ELb0ELb0ELb1ELb0ELb0ELb0ELb0ELb1ELb1ELb1ELb0ELb0EEENS1_21CollectiveEpilogueFwdINS6_IJSB_SD_SC_EEESA_SF_SH_Li256ELb0ELb1ELb0ELb0EEENS1_29StaticPersistentTileSchedulerILb0EEEEEEEEEvNT_6ParamsE:
	.zero		3456


//--------------------- .nv.constant0._ZN7cutlass13device_kernelIN5flash11enable_sm90INS1_16FlashAttnFwdSm90INS1_25CollectiveMainloopFwdSm90ILi2EN4cute5tupleIJNS5_1CILi1EEES8_S8_EEENS6_IJNS7_ILi128EEENS7_ILi80EEENS7_ILi256EEEEEELi256ENS_6half_tEfNS_4arch4Sm90ELb0ELb0ELb1ELb1ELb0ELb0ELb0ELb1ELb1ELb1ELb0ELb0EEENS1_21CollectiveEpilogueFwdINS6_IJSA_SC_SB_EEES9_SE_SG_Li256ELb1ELb1ELb0ELb0EEENS1_36VarlenDynamicPersistentTileSchedulerILi128ELi80ELi256ELi128ELb0ELb1ELb1ELb0ELb1ELb1EEEEEEEEEvNT_6ParamsE --------------------------
	.section	.nv.constant0._ZN7cutlass13device_kernelIN5flash11enable_sm90INS1_16FlashAttnFwdSm90INS1_25CollectiveMainloopFwdSm90ILi2EN4cute5tupleIJNS5_1CILi1EEES8_S8_EEENS6_IJNS7_ILi128EEENS7_ILi80EEENS7_ILi256EEEEEELi256ENS_6half_tEfNS_4arch4Sm90ELb0ELb0ELb1ELb1ELb0ELb0ELb0ELb1ELb1ELb1ELb0ELb0EEENS1_21CollectiveEpilogueFwdINS6_IJSA_SC_SB_EEES9_SE_SG_Li256ELb1ELb1ELb0ELb0EEENS1_36VarlenDynamicPersistentTileSchedulerILi128ELi80ELi256ELi128ELb0ELb1ELb1ELb0ELb1ELb1EEEEEEEEEvNT_6ParamsE,"a",@progbits
	.sectionflags	@""
	.align	4
.nv.constant0._ZN7cutlass13device_kernelIN5flash11enable_sm90INS1_16FlashAttnFwdSm90INS1_25CollectiveMainloopFwdSm90ILi2EN4cute5tupleIJNS5_1CILi1EEES8_S8_EEENS6_IJNS7_ILi128EEENS7_ILi80EEENS7_ILi256EEEEEELi256ENS_6half_tEfNS_4arch4Sm90ELb0ELb0ELb1ELb1ELb0ELb0ELb0ELb1ELb1ELb1ELb0ELb0EEENS1_21CollectiveEpilogueFwdINS6_IJSA_SC_SB_EEES9_SE_SG_Li256ELb1ELb1ELb0ELb0EEENS1_36VarlenDynamicPersistentTileSchedulerILi128ELi80ELi256ELi128ELb0ELb1ELb1ELb0ELb1ELb1EEEEEEEEEvNT_6ParamsE:
	.zero		3584


//--------------------- .nv.constant0._ZN7cutlass13device_kernelIN5flash11enable_sm90INS1_16FlashAttnFwdSm90INS1_25CollectiveMainloopFwdSm90ILi2EN4cute5tupleIJNS5_1CILi1EEES8_S8_EEENS6_IJNS7_ILi128EEENS7_ILi80EEENS7_ILi256EEEEEELi256ENS_6half_tEfNS_4arch4Sm90ELb0ELb0ELb1ELb1ELb0ELb1ELb0ELb1ELb1ELb1ELb0ELb0EEENS1_21CollectiveEpilogueFwdINS6_IJSA_SC_SB_EEES9_SE_SG_Li256ELb1ELb1ELb0ELb0EEENS1_36VarlenDynamicPersistentTileSchedulerILi128ELi80ELi256ELi128ELb0ELb1ELb1ELb0ELb1ELb1EEEEEEEEEvNT_6ParamsE --------------------------
	.section	.nv.constant0._ZN7cutlass13device_kernelIN5flash11enable_sm90INS1_16FlashAttnFwdSm90INS1_25CollectiveMainloopFwdSm90ILi2EN4cute5tupleIJNS5_1CILi1EEES8_S8_EEENS6_IJNS7_ILi128EEENS7_ILi80EEENS7_ILi256EEEEEELi256ENS_6half_tEfNS_4arch4Sm90ELb0ELb0ELb1ELb1ELb0ELb1ELb0ELb1ELb1ELb1ELb0ELb0EEENS1_21CollectiveEpilogueFwdINS6_IJSA_SC_SB_EEES9_SE_SG_Li256ELb1ELb1ELb0ELb0EEENS1_36VarlenDynamicPersistentTileSchedulerILi128ELi80ELi256ELi128ELb0ELb1ELb1ELb0ELb1ELb1EEEEEEEEEvNT_6ParamsE,"a",@progbits
	.sectionflags	@""
	.align	4
.nv.constant0._ZN7cutlass13device_kernelIN5flash11enable_sm90INS1_16FlashAttnFwdSm90INS1_25CollectiveMainloopFwdSm90ILi2EN4cute5tupleIJNS5_1CILi1EEES8_S8_EEENS6_IJNS7_ILi128EEENS7_ILi80EEENS7_ILi256EEEEEELi256ENS_6half_tEfNS_4arch4Sm90ELb0ELb0ELb1ELb1ELb0ELb1ELb0ELb1ELb1ELb1ELb0ELb0EEENS1_21CollectiveEpilogueFwdINS6_IJSA_SC_SB_EEES9_SE_SG_Li256ELb1ELb1ELb0ELb0EEENS1_36VarlenDynamicPersistentTileSchedulerILi128ELi80ELi256ELi128ELb0ELb1ELb1ELb0ELb1ELb1EEEEEEEEEvNT_6ParamsE:
	.zero		3584


//--------------------- .nv.constant0._ZN7cutlass13device_kernelIN5flash11enable_sm90INS1_16FlashAttnFwdSm90INS1_25CollectiveMainloopFwdSm90ILi2EN4cute5tupleIJNS5_1CILi1EEES8_S8_EEENS6_IJNS7_ILi128EEENS7_ILi64EEENS7_ILi256EEEEEELi256ENS_6half_tEfNS_4arch4Sm90ELb0ELb1ELb1ELb0ELb0ELb0ELb0ELb1ELb1ELb1ELb0ELb0EEENS1_21CollectiveEpilogueFwdINS6_IJSA_SC_SB_EEES9_SE_SG_Li256ELb0ELb1ELb0ELb0EEENS1_30DynamicPersistentTileSchedulerILi256ELi128ELb0ELb1ELb1EEEEEEEEEvNT_6ParamsE --------------------------
	.section	.nv.constant0._ZN7cutlass13device_kernelIN5flash11enable_sm90INS1_16FlashAttnFwdSm90INS1_25CollectiveMainloopFwdSm90ILi2EN4cute5tupleIJNS5_1CILi1EEES8_S8_EEENS6_IJNS7_ILi128EEENS7_ILi64EEENS7_ILi256EEEEEELi256ENS_6half_tEfNS_4arch4Sm90ELb0ELb1ELb1ELb0ELb0ELb0ELb0ELb1ELb1ELb1ELb0ELb0EEENS1_21CollectiveEpilogueFwdINS6_IJSA_SC_SB_EEES9_SE_SG_Li256ELb0ELb1ELb0ELb0EEENS1_30DynamicPersistentTileSchedulerILi256ELi128ELb0ELb1ELb1EEEEEEEEEvNT_6ParamsE,"a",@progbits
	.sectionflags	@""
	.align	4
.nv.constant0._ZN7cutlass13device_kernelIN5flash11enable_sm90INS1_16FlashAttnFwdSm90INS1_25CollectiveMainloopFwdSm90ILi2EN4cute5tupleIJNS5_1CILi1EEES8_S8_EEENS6_IJNS7_ILi128EEENS7_ILi64EEENS7_ILi256EEEEEELi256ENS_6half_tEfNS_4arch4Sm90ELb0ELb1ELb1ELb0ELb0ELb0ELb0ELb1ELb1ELb1ELb0ELb0EEENS1_21CollectiveEpilogueFwdINS6_IJSA_SC_SB_EEES9_SE_SG_Li256ELb0ELb1ELb0ELb0EEENS1_30DynamicPersistentTileSchedulerILi256ELi128ELb0ELb1ELb1EEEEEEEEEvNT_6ParamsE:
	.zero		3584


//--------------------- .nv.constant0._ZN7cutlass13device_kernelIN5flash11enable_sm90INS1_16FlashAttnFwdSm90INS1_25CollectiveMainloopFwdSm90ILi2EN4cute5tupleIJNS5_1CILi1EEES8_S8_EEENS6_IJNS7_ILi128EEENS7_ILi64EEENS7_ILi256EEEEEELi256ENS_6half_tEfNS_4arch4Sm90ELb0ELb1ELb1ELb1ELb0ELb0ELb0ELb1ELb1ELb1ELb0ELb0EEENS1_21CollectiveEpilogueFwdINS6_IJSA_SC_SB_EEES9_SE_SG_Li256ELb1ELb1ELb0ELb0EEENS1_36VarlenDynamicPersistentTileSchedulerILi128ELi64ELi256ELi128ELb0ELb1ELb1ELb1ELb0ELb1EEEEEEEEEvNT_6ParamsE --------------------------
	.section	.nv.constant0._ZN7cutlass13device_kernelIN5flash11enable_sm90INS1_16FlashAttnFwdSm90INS1_25CollectiveMainloopFwdSm90ILi2EN4cute5tupleIJNS5_1CILi1EEES8_S8_EEENS6_IJNS7_ILi128EEENS7_ILi64EEENS7_ILi256EEEEEELi256ENS_6half_tEfNS_4arch4Sm90ELb0ELb1ELb1ELb1ELb0ELb0ELb0ELb1ELb1ELb1ELb0ELb0EEENS1_21CollectiveEpilogueFwdINS6_IJSA_SC_SB_EEES9_SE_SG_Li256ELb1ELb1ELb0ELb0EEENS1_36VarlenDynamicPersistentTileSchedulerILi128ELi64ELi256ELi128ELb0ELb1ELb1ELb1ELb0ELb1EEEEEEEEEvNT_6ParamsE,"a",@progbits
	.sectionflags	@""
	.align	4
.nv.constant0._ZN7cutlass13device_kernelIN5flash11enable_sm90INS1_16FlashAttnFwdSm90INS1_25CollectiveMainloopFwdSm90ILi2EN4cute5tupleIJNS5_1CILi1EEES8_S8_EEENS6_IJNS7_ILi128EEENS7_ILi64EEENS7_ILi256EEEEEELi256ENS_6half_tEfNS_4arch4Sm90ELb0ELb1ELb1ELb1ELb0ELb0ELb0ELb1ELb1ELb1ELb0ELb0EEENS1_21CollectiveEpilogueFwdINS6_IJSA_SC_SB_EEES9_SE_SG_Li256ELb1ELb1ELb0ELb0EEENS1_36VarlenDynamicPersistentTileSchedulerILi128ELi64ELi256ELi128ELb0ELb1ELb1ELb1ELb0ELb1EEEEEEEEEvNT_6ParamsE:
	.zero		3584


//--------------------- .nv.constant0._ZN7cutlass13device_kernelIN5flash11enable_sm90INS1_16FlashAttnFwdSm90INS1_25CollectiveMainloopFwdSm90ILi2EN4cute5tupleIJNS5_1CILi1EEES8_S8_EEENS6_IJNS7_ILi128EEENS7_ILi64EEENS7_ILi256EEEEEELi256ENS_6half_tEfNS_4arch4Sm90ELb0ELb1ELb1ELb1ELb0ELb1ELb0ELb1ELb1ELb1ELb0ELb0EEENS1_21CollectiveEpilogueFwdINS6_IJSA_SC_SB_EEES9_SE_SG_Li256ELb1ELb1ELb0ELb0EEENS1_36VarlenDynamicPersistentTileSchedulerILi128ELi64ELi256ELi128ELb0ELb1ELb1ELb1ELb0ELb1EEEEEEEEEvNT_6ParamsE --------------------------
	.section	.nv.constant0._ZN7cutlass13device_kernelIN5flash11enable_sm90INS1_16FlashAttnFwdSm90INS1_25CollectiveMainloopFwdSm90ILi2EN4cute5tupleIJNS5_1CILi1EEES8_S8_EEENS6_IJNS7_ILi128EEENS7_ILi64EEENS7_ILi256EEEEEELi256ENS_6half_tEfNS_4arch4Sm90ELb0ELb1ELb1ELb1ELb0ELb1ELb0ELb1ELb1ELb1ELb0ELb0EEENS1_21CollectiveEpilogueFwdINS6_IJSA_SC_SB_EEES9_SE_SG_Li256ELb1ELb1ELb0ELb0EEENS1_36VarlenDynamicPersistentTileSchedulerILi128ELi64ELi256ELi128ELb0ELb1ELb1ELb1ELb0ELb1EEEEEEEEEvNT_6ParamsE,"a",@progbits
	.sectionflags	@""
	.align	4
.nv.constant0._ZN7cutlass13device_kernelIN5flash11enable_sm90INS1_16FlashAttnFwdSm90INS1_25CollectiveMainloopFwdSm90ILi2EN4cute5tupleIJNS5_1CILi1EEES8_S8_EEENS6_IJNS7_ILi128EEENS7_ILi64EEENS7_ILi256EEEEEELi256ENS_6half_tEfNS_4arch4Sm90ELb0ELb1ELb1ELb1ELb0ELb1ELb0ELb1ELb1ELb1ELb0ELb0EEENS1_21CollectiveEpilogueFwdINS6_IJSA_SC_SB_EEES9_SE_SG_Li256ELb1ELb1ELb0ELb0EEENS1_36VarlenDynamicPersistentTileSchedulerILi128ELi64ELi256ELi128ELb0ELb1ELb1ELb1ELb0ELb1EEEEEEEEEvNT_6ParamsE:
	.zero		3584


//--------------------- .nv.constant0._ZN7cutlass13device_kernelIN5flash11enable_sm90INS1_16FlashAttnFwdSm90INS1_25CollectiveMainloopFwdSm90ILi2EN4cute5tupleIJNS5_1CILi1EEES8_S8_EEENS6_IJNS7_ILi128EEENS7_ILi80EEENS7_ILi256EEEEEELi256ENS_6half_tEfNS_4arch4Sm90ELb1ELb0ELb1ELb0ELb0ELb0ELb0ELb1ELb1ELb1ELb0ELb0EEENS1_21CollectiveEpilogueFwdINS6_IJSA_SC_SB_EEES9_SE_SG_Li256ELb0ELb1ELb0ELb0EEENS1_30DynamicPersistentTileSchedulerILi256ELi128ELb0ELb1ELb1EEEEEEEEEvNT_6ParamsE --------------------------
	.section	.nv.constant0._ZN7cutlass13device_kernelIN5flash11enable_sm90INS1_16FlashAttnFwdSm90INS1_25CollectiveMainloopFwdSm90ILi2EN4cute5tupleIJNS5_1CILi1EEES8_S8_EEENS6_IJNS7_ILi128EEENS7_ILi80EEENS7_ILi256EEEEEELi256ENS_6half_tEfNS_4arch4Sm90ELb1ELb0ELb1ELb0ELb0ELb0ELb0ELb1ELb1ELb1ELb0ELb0EEENS1_21CollectiveEpilogueFwdINS6_IJSA_SC_SB_EEES9_SE_SG_Li256ELb0ELb1ELb0ELb0EEENS1_30DynamicPersistentTileSchedulerILi256ELi128ELb0ELb1ELb1EEEEEEEEEvNT_6ParamsE,"a",@progbits
	.sectionflags	@""
	.align	4
.nv.constant0._ZN7cutlass13device_kernelIN5flash11enable_sm90INS1_16FlashAttnFwdSm90INS1_25CollectiveMainloopFwdSm90ILi2EN4cute5tupleIJNS5_1CILi1EEES8_S8_EEENS6_IJNS7_ILi128EEENS7_ILi80EEENS7_ILi256EEEEEELi256ENS_6half_tEfNS_4arch4Sm90ELb1ELb0ELb1ELb0ELb0ELb0ELb0ELb1ELb1ELb1ELb0ELb0EEENS1_21CollectiveEpilogueFwdINS6_IJSA_SC_SB_EEES9_SE_SG_Li256ELb0ELb1ELb0ELb0EEENS1_30DynamicPersistentTileSchedulerILi256ELi128ELb0ELb1ELb1EEEEEEEEEvNT_6ParamsE:
	.zero		3584


//--------------------- .nv.constant0._ZN7cutlass13device_kernelIN5flash11enable_sm90INS1_16FlashAttnFwdSm90INS1_25CollectiveMainloopFwdSm90ILi2EN4cute5tupleIJNS5_1CILi1EEES8_S8_EEENS6_IJNS7_ILi128EEENS7_ILi80EEENS7_ILi256EEEEEELi256ENS_6half_tEfNS_4arch4Sm90ELb1ELb0ELb1ELb1ELb0ELb0ELb0ELb1ELb1ELb1ELb0ELb0EEENS1_21CollectiveEpilogueFwdINS6_IJSA_SC_SB_EEES9_SE_SG_Li256ELb1ELb1ELb0ELb0EEENS1_36VarlenDynamicPersistentTileSchedulerILi128ELi80ELi256ELi128ELb0ELb1ELb1ELb1ELb1ELb1EEEEEEEEEvNT_6ParamsE --------------------------
	.section	.nv.constant0._ZN7cutlass13device_kernelIN5flash11enable_sm90INS1_16FlashAttnFwdSm90INS1_25CollectiveMainloopFwdSm90ILi2EN4cute5tupleIJNS5_1CILi1EEES8_S8_EEENS6_IJNS7_ILi128EEENS7_ILi80EEENS7_ILi256EEEEEELi256ENS_6half_tEfNS_4arch4Sm90ELb1ELb0ELb1ELb1ELb0ELb0ELb0ELb1ELb1ELb1ELb0ELb0EEENS1_21CollectiveEpilogueFwdINS6_IJSA_SC_SB_EEES9_SE_SG_Li256ELb1ELb1ELb0ELb0EEENS1_36VarlenDynamicPersistentTileSchedulerILi128ELi80ELi256ELi128ELb0ELb1ELb1ELb1ELb1ELb1EEEEEEEEEvNT_6ParamsE,"a",@progbits
	.sectionflags	@""
	.align	4
.nv.constant0._ZN7cutlass13device_kernelIN5flash11enable_sm90INS1_16FlashAttnFwdSm90INS1_25CollectiveMainloopFwdSm90ILi2EN4cute5tupleIJNS5_1CILi1EEES8_S8_EEENS6_IJNS7_ILi128EEENS7_ILi80EEENS7_ILi256EEEEEELi256ENS_6half_tEfNS_4arch4Sm90ELb1ELb0ELb1ELb1ELb0ELb0ELb0ELb1ELb1ELb1ELb0ELb0EEENS1_21CollectiveEpilogueFwdINS6_IJSA_SC_SB_EEES9_SE_SG_Li256ELb1ELb1ELb0ELb0EEENS1_36VarlenDynamicPersistentTileSchedulerILi128ELi80ELi256ELi128ELb0ELb1ELb1ELb1ELb1ELb1EEEEEEEEEvNT_6ParamsE:
	.zero		3584


//--------------------- .nv.constant0._ZN7cutlass13device_kernelIN5flash11enable_sm90INS1_16FlashAttnFwdSm90INS1_25CollectiveMainloopFwdSm90ILi2EN4cute5tupleIJNS5_1CILi1EEES8_S8_EEENS6_IJNS7_ILi128EEENS7_ILi80EEENS7_ILi256EEEEEELi256ENS_6half_tEfNS_4arch4Sm90ELb1ELb0ELb1ELb1ELb0ELb1ELb0ELb1ELb1ELb1ELb0ELb0EEENS1_21CollectiveEpilogueFwdINS6_IJSA_SC_SB_EEES9_SE_SG_Li256ELb1ELb1ELb0ELb0EEENS1_36VarlenDynamicPersistentTileSchedulerILi128ELi80ELi256ELi128ELb0ELb1ELb1ELb1ELb1ELb1EEEEEEEEEvNT_6ParamsE --------------------------
	.section	.nv.constant0._ZN7cutlass13device_kernelIN5flash11enable_sm90INS1_16FlashAttnFwdSm90INS1_25CollectiveMainloopFwdSm90ILi2EN4cute5tupleIJNS5_1CILi1EEES8_S8_EEENS6_IJNS7_ILi128EEENS7_ILi80EEENS7_ILi256EEEEEELi256ENS_6half_tEfNS_4arch4Sm90ELb1ELb0ELb1ELb1ELb0ELb1ELb0ELb1ELb1ELb1ELb0ELb0EEENS1_21CollectiveEpilogueFwdINS6_IJSA_SC_SB_EEES9_SE_SG_Li256ELb1ELb1ELb0ELb0EEENS1_36VarlenDynamicPersistentTileSchedulerILi128ELi80ELi256ELi128ELb0ELb1ELb1ELb1ELb1ELb1EEEEEEEEEvNT_6ParamsE,"a",@progbits
	.sectionflags	@""
	.align	4
.nv.constant0._ZN7cutlass13device_kernelIN5flash11enable_sm90INS1_16FlashAttnFwdSm90INS1_25CollectiveMainloopFwdSm90ILi2EN4cute5tupleIJNS5_1CILi1EEES8_S8_EEENS6_IJNS7_ILi128EEENS7_ILi80EEENS7_ILi256EEEEEELi256ENS_6half_tEfNS_4arch4Sm90ELb1ELb0ELb1ELb1ELb0ELb1ELb0ELb1ELb1ELb1ELb0ELb0EEENS1_21CollectiveEpilogueFwdINS6_IJSA_SC_SB_EEES9_SE_SG_Li256ELb1ELb1ELb0ELb0EEENS1_36VarlenDynamicPersistentTileSchedulerILi128ELi80ELi256ELi128ELb0ELb1ELb1ELb1ELb1ELb1EEEEEEEEEvNT_6ParamsE:
	.zero		3584


//--------------------- .nv.constant0._ZN7cutlass13device_kernelIN5flash11enable_sm90INS1_16FlashAttnFwdSm90INS1_25CollectiveMainloopFwdSm90ILi2EN4cute5tupleIJNS5_1CILi1EEES8_S8_EEENS6_IJNS7_ILi128EEENS7_ILi112EEENS7_ILi192EEEEEELi192ENS_6half_tEfNS_4arch4Sm90ELb0ELb0ELb1ELb0ELb0ELb0ELb0ELb1ELb1ELb1ELb0ELb0EEENS1_21CollectiveEpilogueFwdINS6_IJSA_SC_SB_EEES9_SE_SG_Li256ELb0ELb1ELb0ELb0EEENS1_29StaticPersistentTileSchedulerILb0EEEEEEEEEvNT_6ParamsE --------------------------
	.section	.nv.constant0._ZN7cutlass13device_kernelIN5flash11enable_sm90INS1_16FlashAttnFwdSm90INS1_25CollectiveMainloopFwdSm90ILi2EN4cute5tupleIJNS5_1CILi1EEES8_S8_EEENS6_IJNS7_ILi128EEENS7_ILi112EEENS7_ILi192EEEEEELi192ENS_6half_tEfNS_4arch4Sm90ELb0ELb0ELb1ELb0ELb0ELb0ELb0ELb1ELb1ELb1ELb0ELb0EEENS1_21CollectiveEpilogueFwdINS6_IJSA_SC_SB_EEES9_SE_SG_Li256ELb0ELb1ELb0ELb0EEENS1_29StaticPersistentTileSchedulerILb0EEEEEEEEEvNT_6ParamsE,"a",@progbits
	.sectionflags	@""
	.align	4
.nv.constant0._ZN7cutlass13device_kernelIN5flash11enable_sm90INS1_16FlashAttnFwdSm90INS1_25CollectiveMainloopFwdSm90ILi2EN4cute5tupleIJNS5_1CILi1EEES8_S8_EEENS6_IJNS7_ILi128EEENS7_ILi112EEENS7_ILi192EEEEEELi192ENS_6half_tEfNS_4arch4Sm90ELb0ELb0ELb1ELb0ELb0ELb0ELb0ELb1ELb1ELb1ELb0ELb0EEENS1_21CollectiveEpilogueFwdINS6_IJSA_SC_SB_EEES9_SE_SG_Li256ELb0ELb1ELb0ELb0EEENS1_29StaticPersistentTileSchedulerILb0EEEEEEEEEvNT_6ParamsE:
	.zero		3456


//--------------------- .nv.constant0._ZN7cutlass13device_kernelIN5flash11enable_sm90INS1_16FlashAttnFwdSm90INS1_25CollectiveMainloopFwdSm90ILi2EN4cute5tupleIJNS5_1CILi2EEENS7_ILi1EEES9_EEENS6_IJNS7_ILi128EEENS7_ILi112EEENS7_ILi192EEEEEELi192ENS_6half_tEfNS_4arch4Sm90ELb0ELb0ELb1ELb0ELb0ELb0ELb0ELb1ELb1ELb1ELb0ELb0EEENS1_21CollectiveEpilogueFwdINS6_IJSB_SD_SC_EEESA_SF_SH_Li256ELb0ELb1ELb0ELb0EEENS1_29StaticPersistentTileSchedulerILb0EEEEEEEEEvNT_6ParamsE --------------------------
	.section	.nv.constant0._ZN7cutlass13device_kernelIN5flash11enable_sm90INS1_16FlashAttnFwdSm90INS1_25CollectiveMainloopFwdSm90ILi2EN4cute5tupleIJNS5_1CILi2EEENS7_ILi1EEES9_EEENS6_IJNS7_ILi128EEENS7_ILi112EEENS7_ILi192EEEEEELi192ENS_6half_tEfNS_4arch4Sm90ELb0ELb0ELb1ELb0ELb0ELb0ELb0ELb1ELb1ELb1ELb0ELb0EEENS1_21CollectiveEpilogueFwdINS6_IJSB_SD_SC_EEESA_SF_SH_Li256ELb0ELb1ELb0ELb0EEENS1_29StaticPersistentTileSchedulerILb0EEEEEEEEEvNT_6ParamsE,"a",@progbits
	.sectionflags	@""
	.align	4
.nv.constant0._ZN7cutlass13device_kernelIN5flash11enable_sm90INS1_16FlashAttnFwdSm90INS1_25CollectiveMainloopFwdSm90ILi2EN4cute5tupleIJNS5_1CILi2EEENS7_ILi1EEES9_EEENS6_IJNS7_ILi128EEENS7_ILi112EEENS7_ILi192EEEEEELi192ENS_6half_tEfNS_4arch4Sm90ELb0ELb0ELb1ELb0ELb0ELb0ELb0ELb1ELb1ELb1ELb0ELb0EEENS1_21CollectiveEpilogueFwdINS6_IJSB_SD_SC_EEESA_SF_SH_Li256ELb0ELb1ELb0ELb0EEENS1_29StaticPersistentTileSchedulerILb0EEEEEEEEEvNT_6ParamsE:
	.zero		3456


//--------------------- .nv.constant0._ZN7cutlass13device_kernelIN5flash11enable_sm90INS1_16FlashAttnFwdSm90INS1_25CollectiveMainloopFwdSm90ILi2EN4cute5tupleIJNS5_1CILi1EEES8_S8_EEENS6_IJNS7_ILi128EEENS7_ILi112EEENS7_ILi192EEEEEELi192ENS_6half_tEfNS_4arch4Sm90ELb0ELb0ELb1ELb1ELb0ELb0ELb0ELb1ELb1ELb1ELb0ELb0EEENS1_21CollectiveEpilogueFwdINS6_IJSA_SC_SB_EEES9_SE_SG_Li256ELb1ELb1ELb0ELb0EEENS1_36VarlenDynamicPersistentTileSchedulerILi128ELi112ELi256ELi128ELb0ELb1ELb1ELb0ELb1ELb1EEEEEEEEEvNT_6ParamsE --------------------------
	.section	.nv.constant0._ZN7cutlass13device_kernelIN5flash11enable_sm90INS1_16FlashAttnFwdSm90INS1_25CollectiveMainloopFwdSm90ILi2EN4cute5tupleIJNS5_1CILi1EEES8_S8_EEENS6_IJNS7_ILi128EEENS7_ILi112EEENS7_ILi192EEEEEELi192ENS_6half_tEfNS_4arch4Sm90ELb0ELb0ELb1ELb1ELb0ELb0ELb0ELb1ELb1ELb1ELb0ELb0EEENS1_21CollectiveEpilogueFwdINS6_IJSA_SC_SB_EEES9_SE_SG_Li256ELb1ELb1ELb0ELb0EEENS1_36VarlenDynamicPersistentTileSchedulerILi128ELi112ELi256ELi128ELb0ELb1ELb1ELb0ELb1ELb1EEEEEEEEEvNT_6ParamsE,"a",@progbits
	.sectionflags	@""
	.align	4
.nv.constant0._ZN7cutlass13device_kernelIN5flash11enable_sm90INS1_16FlashAttnFwdSm90INS1_25CollectiveMainloopFwdSm90ILi2EN4cute5tupleIJNS5_1CILi1EEES8_S8_EEENS6_IJNS7_ILi128EEENS7_ILi112EEENS7_ILi192EEEEEELi192ENS_6half_tEfNS_4arch4Sm90ELb0ELb0ELb1ELb1ELb0ELb0ELb0ELb1ELb1ELb1ELb0ELb0EEENS1_21CollectiveEpilogueFwdINS6_IJSA_SC_SB_EEES9_SE_SG_Li256ELb1ELb1ELb0ELb0EEENS1_36VarlenDynamicPersistentTileSchedulerILi128ELi112ELi256ELi128ELb0ELb1ELb1ELb0ELb1ELb1EEEEEEEEEvNT_6ParamsE:
	.zero		3584


//--------------------- .nv.constant0._ZN7cutlass13device_kernelIN5flash11enable_sm90INS1_16FlashAttnFwdSm90INS1_25CollectiveMainloopFwdSm90ILi2EN4cute5tupleIJNS5_1CILi1EEES8_S8_EEENS6_IJNS7_ILi128EEENS7_ILi112EEENS7_ILi192EEEEEELi192ENS_6half_tEfNS_4arch4Sm90ELb0ELb0ELb1ELb1ELb0ELb1ELb0ELb1ELb1ELb1ELb0ELb0EEENS1_21CollectiveEpilogueFwdINS6_IJSA_SC_SB_EEES9_SE_SG_Li256ELb1ELb1ELb0ELb0EEENS1_36VarlenDynamicPersistentTileSchedulerILi128ELi112ELi256ELi128ELb0ELb1ELb1ELb0ELb1ELb1EEEEEEEEEvNT_6ParamsE --------------------------
	.section	.nv.constant0._ZN7cutlass13device_kernelIN5flash11enable_sm90INS1_16FlashAttnFwdSm90INS1_25CollectiveMainloopFwdSm90ILi2EN4cute5tupleIJNS5_1CILi1EEES8_S8_EEENS6_IJNS7_ILi128EEENS7_ILi112EEENS7_ILi192EEEEEELi192ENS_6half_tEfNS_4arch4Sm90ELb0ELb0ELb1ELb1ELb0ELb1ELb0ELb1ELb1ELb1ELb0ELb0EEENS1_21CollectiveEpilogueFwdINS6_IJSA_SC_SB_EEES9_SE_SG_Li256ELb1ELb1ELb0ELb0EEENS1_36VarlenDynamicPersistentTileSchedulerILi128ELi112ELi256ELi128ELb0ELb1ELb1ELb0ELb1ELb1EEEEEEEEEvNT_6ParamsE,"a",@progbits
	.sectionflags	@""
	.align	4
.nv.constant0._ZN7cutlass13device_kernelIN5flash11enable_sm90INS1_16FlashAttnFwdSm90INS1_25CollectiveMainloopFwdSm90ILi2EN4cute5tupleIJNS5_1CILi1EEES8_S8_EEENS6_IJNS7_ILi128EEENS7_ILi112EEENS7_ILi192EEEEEELi192ENS_6half_tEfNS_4arch4Sm90ELb0ELb0ELb1ELb1ELb0ELb1ELb0ELb1ELb1ELb1ELb0ELb0EEENS1_21CollectiveEpilogueFwdINS6_IJSA_SC_SB_EEES9_SE_SG_Li256ELb1ELb1ELb0ELb0EEENS1_36VarlenDynamicPersistentTileSchedulerILi128ELi112ELi256ELi128ELb0ELb1ELb1ELb0ELb1ELb1EEEEEEEEEvNT_6ParamsE:
	.zero		3584


//--------------------- .nv.constant0._ZN7cutlass13device_kernelIN5flash11enable_sm90INS1_16FlashAttnFwdSm90INS1_25CollectiveMainloopFwdSm90ILi2EN4cute5tupleIJNS5_1CILi1EEES8_S8_EEENS6_IJNS7_ILi128EEENS7_ILi96EEENS7_ILi192EEEEEELi192ENS_6half_tEfNS_4arch4Sm90ELb0ELb1ELb1ELb0ELb0ELb0ELb0ELb1ELb1ELb1ELb0ELb0EEENS1_21CollectiveEpilogueFwdINS6_IJSA_SC_SB_EEES9_SE_SG_Li256ELb0ELb1ELb0ELb0EEENS1_30DynamicPersistentTileSchedulerILi256ELi128ELb0ELb1ELb1EEEEEEEEEvNT_6ParamsE --------------------------
	.section	.nv.constant0._ZN7cutlass13device_kernelIN5flash11enable_sm90INS1_16FlashAttnFwdSm90INS1_25CollectiveMainloopFwdSm90ILi2EN4cute5tupleIJNS5_1CILi1EEES8_S8_EEENS6_IJNS7_ILi128EEENS7_ILi96EEENS7_ILi192EEEEEELi192ENS_6half_tEfNS_4arch4Sm90ELb0ELb1ELb1ELb0ELb0ELb0ELb0ELb1ELb1ELb1ELb0ELb0EEENS1_21CollectiveEpilogueFwdINS6_IJSA_SC_SB_EEES9_SE_SG_Li256ELb0ELb1ELb0ELb0EEENS1_30DynamicPersistentTileSchedulerILi256ELi128ELb0ELb1ELb1EEEEEEEEEvNT_6ParamsE,"a",@progbits
	.sectionflags	@""
	.align	4
.nv.constant0._ZN7cutlass13device_kernelIN5flash11enable_sm90INS1_16FlashAttnFwdSm90INS1_25CollectiveMainloopFwdSm90ILi2EN4cute5tupleIJNS5_1CILi1EEES8_S8_EEENS6_IJNS7_ILi128EEENS7_ILi96EEENS7_ILi192EEEEEELi192ENS_6half_tEfNS_4arch4Sm90ELb0ELb1ELb1ELb0ELb0ELb0ELb0ELb1ELb1ELb1ELb0ELb0EEENS1_21CollectiveEpilogueFwdINS6_IJSA_SC_SB_EEES9_SE_SG_Li256ELb0ELb1ELb0ELb0EEENS1_30DynamicPersistentTileSchedulerILi256ELi128ELb0ELb1ELb1EEEEEEEEEvNT_6ParamsE:
	.zero		3584


//--------------------- .nv.constant0._ZN7cutlass13device_kernelIN5flash11enable_sm90INS1_16FlashAttnFwdSm90INS1_25CollectiveMainloopFwdSm90ILi2EN4cute5tupleIJNS5_1CILi1EEES8_S8_EEENS6_IJNS7_ILi128EEENS7_ILi96EEENS7_ILi192EEEEEELi192ENS_6half_tEfNS_4arch4Sm90ELb0ELb1ELb1ELb1ELb0ELb0ELb0ELb1ELb1ELb1ELb0ELb0EEENS1_21CollectiveEpilogueFwdINS6_IJSA_SC_SB_EEES9_SE_SG_Li256ELb1ELb1ELb0ELb0EEENS1_36VarlenDynamicPersistentTileSchedulerILi128ELi96ELi256ELi128ELb0ELb1ELb1ELb1ELb0ELb1EEEEEEEEEvNT_6ParamsE --------------------------
	.section	.nv.constant0._ZN7cutlass13device_kernelIN5flash11enable_sm90INS1_16FlashAttnFwdSm90INS1_25CollectiveMainloopFwdSm90ILi2EN4cute5tupleIJNS5_1CILi1EEES8_S8_EEENS6_IJNS7_ILi128EEENS7_ILi96EEENS7_ILi192EEEEEELi192ENS_6half_tEfNS_4arch4Sm90ELb0ELb1ELb1ELb1ELb0ELb0ELb0ELb1ELb1ELb1ELb0ELb0EEENS1_21CollectiveEpilogueFwdINS6_IJSA_SC_SB_EEES9_SE_SG_Li256ELb1ELb1ELb0ELb0EEENS1_36VarlenDynamicPersistentTileSchedulerILi128ELi96ELi256ELi128ELb0ELb1ELb1ELb1ELb0ELb1EEEEEEEEEvNT_6ParamsE,"a",@progbits
	.sectionflags	@""
	.align	4
.nv.constant0._ZN7cutlass13device_kernelIN5flash11enable_sm90INS1_16FlashAttnFwdSm90INS1_25CollectiveMainloopFwdSm90ILi2EN4cute5tupleIJNS5_1CILi1EEES8_S8_EEENS6_IJNS7_ILi128EEENS7_ILi96EEENS7_ILi192EEEEEELi192ENS_6half_tEfNS_4arch4Sm90ELb0ELb1ELb1ELb1ELb0ELb0ELb0ELb1ELb1ELb1ELb0ELb0EEENS1_21CollectiveEpilogueFwdINS6_IJSA_SC_SB_EEES9_SE_SG_Li256ELb1ELb1ELb0ELb0EEENS1_36VarlenDynamicPersistentTileSchedulerILi128ELi96ELi256ELi128ELb0ELb1ELb1ELb1ELb0ELb1EEEEEEEEEvNT_6ParamsE:
	.zero		3584


//--------------------- .nv.constant0._ZN7cutlass13device_kernelIN5flash11enable_sm90INS1_16FlashAttnFwdSm90INS1_25CollectiveMainloopFwdSm90ILi2EN4cute5tupleIJNS5_1CILi1EEES8_S8_EEENS6_IJNS7_ILi128EEENS7_ILi96EEENS7_ILi192EEEEEELi192ENS_6half_tEfNS_4arch4Sm90ELb0ELb1ELb1ELb1ELb0ELb1ELb0ELb1ELb1ELb1ELb0ELb0EEENS1_21CollectiveEpilogueFwdINS6_IJSA_SC_SB_EEES9_SE_SG_Li256ELb1ELb1ELb0ELb0EEENS1_36VarlenDynamicPersistentTileSchedulerILi128ELi96ELi256ELi128ELb0ELb1ELb1ELb1ELb0ELb1EEEEEEEEEvNT_6ParamsE --------------------------
	.section	.nv.constant0._ZN7cutlass13device_kernelIN5flash11enable_sm90INS1_16FlashAttnFwdSm90INS1_25CollectiveMainloopFwdSm90ILi2EN4cute5tupleIJNS5_1CILi1EEES8_S8_EEENS6_IJNS7_ILi128EEENS7_ILi96EEENS7_ILi192EEEEEELi192ENS_6half_tEfNS_4arch4Sm90ELb0ELb1ELb1ELb1ELb0ELb1ELb0ELb1ELb1ELb1ELb0ELb0EEENS1_21CollectiveEpilogueFwdINS6_IJSA_SC_SB_EEES9_SE_SG_Li256ELb1ELb1ELb0ELb0EEENS1_36VarlenDynamicPersistentTileSchedulerILi128ELi96ELi256ELi128ELb0ELb1ELb1ELb1ELb0ELb1EEEEEEEEEvNT_6ParamsE,"a",@progbits
	.sectionflags	@""
	.align	4
.nv.constant0._ZN7cutlass13device_kernelIN5flash11enable_sm90INS1_16FlashAttnFwdSm90INS1_25CollectiveMainloopFwdSm90ILi2EN4cute5tupleIJNS5_1CILi1EEES8_S8_EEENS6_IJNS7_ILi128EEENS7_ILi96EEENS7_ILi192EEEEEELi192ENS_6half_tEfNS_4arch4Sm90ELb0ELb1ELb1ELb1ELb0ELb1ELb0ELb1ELb1ELb1ELb0ELb0EEENS1_21CollectiveEpilogueFwdINS6_IJSA_SC_SB_EEES9_SE_SG_Li256ELb1ELb1ELb0ELb0EEENS1_36VarlenDynamicPersistentTileSchedulerILi128ELi96ELi256ELi128ELb0ELb1ELb1ELb1ELb0ELb1EEEEEEEEEvNT_6ParamsE:
	.zero		3584


//--------------------- .nv.constant0._ZN7cutlass13device_kernelIN5flash11enable_sm90INS1_16FlashAttnFwdSm90INS1_25CollectiveMainloopFwdSm90ILi2EN4cute5tupleIJNS5_1CILi1EEES8_S8_EEENS6_IJNS7_ILi128EEENS7_ILi112EEENS7_ILi192EEEEEELi192ENS_6half_tEfNS_4arch4Sm90ELb1ELb0ELb1ELb0ELb0ELb0ELb0ELb1ELb1ELb1ELb0ELb0EEENS1_21CollectiveEpilogueFwdINS6_IJSA_SC_SB_EEES9_SE_SG_Li256ELb0ELb1ELb0ELb0EEENS1_30DynamicPersistentTileSchedulerILi256ELi128ELb0ELb1ELb1EEEEEEEEEvNT_6ParamsE --------------------------
	.section	.nv.constant0._ZN7cutlass13device_kernelIN5flash11enable_sm90INS1_16FlashAttnFwdSm90INS1_25CollectiveMainloopFwdSm90ILi2EN4cute5tupleIJNS5_1CILi1EEES8_S8_EEENS6_IJNS7_ILi128EEENS7_ILi112EEENS7_ILi192EEEEEELi192ENS_6half_tEfNS_4arch4Sm90ELb1ELb0ELb1ELb0ELb0ELb0ELb0ELb1ELb1ELb1ELb0ELb0EEENS1_21CollectiveEpilogueFwdINS6_IJSA_SC_SB_EEES9_SE_SG_Li256ELb0ELb1ELb0ELb0EEENS1_30DynamicPersistentTileSchedulerILi256ELi128ELb0ELb1ELb1EEEEEEEEEvNT_6ParamsE,"a",@progbits
	.sectionflags	@""
	.align	4
.nv.constant0._ZN7cutlass13device_kernelIN5flash11enable_sm90INS1_16FlashAttnFwdSm90INS1_25CollectiveMainloopFwdSm90ILi2EN4cute5tupleIJNS5_1CILi1EEES8_S8_EEENS6_IJNS7_ILi128EEENS7_ILi112EEENS7_ILi192EEEEEELi192ENS_6half_tEfNS_4arch4Sm90ELb1ELb0ELb1ELb0ELb0ELb0ELb0ELb1ELb1ELb1ELb0ELb0EEENS1_21CollectiveEpilogueFwdINS6_IJSA_SC_SB_EEES9_SE_SG_Li256ELb0ELb1ELb0ELb0EEENS1_30DynamicPersistentTileSchedulerILi256ELi128ELb0ELb1ELb1EEEEEEEEEvNT_6ParamsE:
	.zero		3584


//--------------------- .nv.constant0._ZN7cutlass13device_kernelIN5flash11enable_sm90INS1_16FlashAttnFwdSm90INS1_25CollectiveMainloopFwdSm90ILi2EN4cute5tupleIJNS5_1CILi1EEES8_S8_EEENS6_IJNS7_ILi128EEENS7_ILi112EEENS7_ILi192EEEEEELi192ENS_6half_tEfNS_4arch4Sm90ELb1ELb0ELb1ELb1ELb0ELb0ELb0ELb1ELb1ELb1ELb0ELb0EEENS1_21CollectiveEpilogueFwdINS6_IJSA_SC_SB_EEES9_SE_SG_Li256ELb1ELb1ELb0ELb0EEENS1_36VarlenDynamicPersistentTileSchedulerILi128ELi112ELi256ELi128ELb0ELb1ELb1ELb1ELb1ELb1EEEEEEEEEvNT_6ParamsE --------------------------
	.section	.nv.constant0._ZN7cutlass13device_kernelIN5flash11enable_sm90INS1_16FlashAttnFwdSm90INS1_25CollectiveMainloopFwdSm90ILi2EN4cute5tupleIJNS5_1CILi1EEES8_S8_EEENS6_IJNS7_ILi128EEENS7_ILi112EEENS7_ILi192EEEEEELi192ENS_6half_tEfNS_4arch4Sm90ELb1ELb0ELb1ELb1ELb0ELb0ELb0ELb1ELb1ELb1ELb0ELb0EEENS1_21CollectiveEpilogueFwdINS6_IJSA_SC_SB_EEES9_SE_SG_Li256ELb1ELb1ELb0ELb0EEENS1_36VarlenDynamicPersistentTileSchedulerILi128ELi112ELi256ELi128ELb0ELb1ELb1ELb1ELb1ELb1EEEEEEEEEvNT_6ParamsE,"a",@progbits
	.sectionflags	@""
	.align	4
.nv.constant0._ZN7cutlass13device_kernelIN5flash11enable_sm90INS1_16FlashAttnFwdSm90INS1_25CollectiveMainloopFwdSm90ILi2EN4cute5tupleIJNS5_1CILi1EEES8_S8_EEENS6_IJNS7_ILi128EEENS7_ILi112EEENS7_ILi192EEEEEELi192ENS_6half_tEfNS_4arch4Sm90ELb1ELb0ELb1ELb1ELb0ELb0ELb0ELb1ELb1ELb1ELb0ELb0EEENS1_21CollectiveEpilogueFwdINS6_IJSA_SC_SB_EEES9_SE_SG_Li256ELb1ELb1ELb0ELb0EEENS1_36VarlenDynamicPersistentTileSchedulerILi128ELi112ELi256ELi128ELb0ELb1ELb1ELb1ELb1ELb1EEEEEEEEEvNT_6ParamsE:
	.zero		3584


//--------------------- .nv.constant0._ZN7cutlass13device_kernelIN5flash11enable_sm90INS1_16FlashAttnFwdSm90INS1_25CollectiveMainloopFwdSm90ILi2EN4cute5tupleIJNS5_1CILi1EEES8_S8_EEENS6_IJNS7_ILi128EEENS7_ILi112EEENS7_ILi192EEEEEELi192ENS_6half_tEfNS_4arch4Sm90ELb1ELb0ELb1ELb1ELb0ELb1ELb0ELb1ELb1ELb1ELb0ELb0EEENS1_21CollectiveEpilogueFwdINS6_IJSA_SC_SB_EEES9_SE_SG_Li256ELb1ELb1ELb0ELb0EEENS1_36VarlenDynamicPersistentTileSchedulerILi128ELi112ELi256ELi128ELb0ELb1ELb1ELb1ELb1ELb1EEEEEEEEEvNT_6ParamsE --------------------------
	.section	.nv.constant0._ZN7cutlass13device_kernelIN5flash11enable_sm90INS1_16FlashAttnFwdSm90INS1_25CollectiveMainloopFwdSm90ILi2EN4cute5tupleIJNS5_1CILi1EEES8_S8_EEENS6_IJNS7_ILi128EEENS7_ILi112EEENS7_ILi192EEEEEELi192ENS_6half_tEfNS_4arch4Sm90ELb1ELb0ELb1ELb1ELb0ELb1ELb0ELb1ELb1ELb1ELb0ELb0EEENS1_21CollectiveEpilogueFwdINS6_IJSA_SC_SB_EEES9_SE_SG_Li256ELb1ELb1ELb0ELb0EEENS1_36VarlenDynamicPersistentTileSchedulerILi128ELi112ELi256ELi128ELb0ELb1ELb1ELb1ELb1ELb1EEEEEEEEEvNT_6ParamsE,"a",@progbits
	.sectionflags	@""
	.align	4
.nv.constant0._ZN7cutlass13device_kernelIN5flash11enable_sm90INS1_16FlashAttnFwdSm90INS1_25CollectiveMainloopFwdSm90ILi2EN4cute5tupleIJNS5_1CILi1EEES8_S8_EEENS6_IJNS7_ILi128EEENS7_ILi112EEENS7_ILi192EEEEEELi192ENS_6half_tEfNS_4arch4Sm90ELb1ELb0ELb1ELb1ELb0ELb1ELb0ELb1ELb1ELb1ELb0ELb0EEENS1_21CollectiveEpilogueFwdINS6_IJSA_SC_SB_EEES9_SE_SG_Li256ELb1ELb1ELb0ELb0EEENS1_36VarlenDynamicPersistentTileSchedulerILi128ELi112ELi256ELi128ELb0ELb1ELb1ELb1ELb1ELb1EEEEEEEEEvNT_6ParamsE:
	.zero		3584


//--------------------- .nv.constant0._ZN7cutlass13device_kernelIN5flash11enable_sm90INS1_16FlashAttnFwdSm90INS1_25CollectiveMainloopFwdSm90ILi2EN4cute5tupleIJNS5_1CILi1EEES8_S8_EEENS6_IJNS7_ILi128EEENS7_ILi176EEESA_EEELi128ENS_6half_tEfNS_4arch4Sm90ELb0ELb0ELb1ELb0ELb0ELb0ELb0ELb1ELb1ELb1ELb0ELb0EEENS1_21CollectiveEpilogueFwdINS6_IJSA_SA_SB_EEES9_SD_SF_Li256ELb0ELb1ELb0ELb0EEENS1_29StaticPersistentTileSchedulerILb0EEEEEEEEEvNT_6ParamsE --------------------------
	.section	.nv.constant0._ZN7cutlass13device_kernelIN5flash11enable_sm90INS1_16FlashAttnFwdSm90INS1_25CollectiveMainloopFwdSm90ILi2EN4cute5tupleIJNS5_1CILi1EEES8_S8_EEENS6_IJNS7_ILi128EEENS7_ILi176EEESA_EEELi128ENS_6half_tEfNS_4arch4Sm90ELb0ELb0ELb1ELb0ELb0ELb0ELb0ELb1ELb1ELb1ELb0ELb0EEENS1_21CollectiveEpilogueFwdINS6_IJSA_SA_SB_EEES9_SD_SF_Li256ELb0ELb1ELb0ELb0EEENS1_29StaticPersistentTileSchedulerILb0EEEEEEEEEvNT_6ParamsE,"a",@progbits
	.sectionflags	@""
	.align	4
.nv.constant0._ZN7cutlass13device_kernelIN5flash11enable_sm90INS1_16FlashAttnFwdSm90INS1_25CollectiveMainloopFwdSm90ILi2EN4cute5tupleIJNS5_1CILi1EEES8_S8_EEENS6_IJNS7_ILi128EEENS7_ILi176EEESA_EEELi128ENS_6half_tEfNS_4arch4Sm90ELb0ELb0ELb1ELb0ELb0ELb0ELb0ELb1ELb1ELb1ELb0ELb0EEENS1_21CollectiveEpilogueFwdINS6_IJSA_SA_SB_EEES9_SD_SF_Li256ELb0ELb1ELb0ELb0EEENS1_29StaticPersistentTileSchedulerILb0EEEEEEEEEvNT_6ParamsE:
	.zero		3456


//--------------------- .nv.constant0._ZN7cutlass13device_kernelIN5flash11enable_sm90INS1_16FlashAttnFwdSm90INS1_25CollectiveMainloopFwdSm90ILi2EN4cute5tupleIJNS5_1CILi2EEENS7_ILi1EEES9_EEENS6_IJNS7_ILi128EEENS7_ILi176EEESB_EEELi128ENS_6half_tEfNS_4arch4Sm90ELb0ELb0ELb1ELb0ELb0ELb0ELb0ELb1ELb1ELb1ELb0ELb0EEENS1_21CollectiveEpilogueFwdINS6_IJSB_SB_SC_EEESA_SE_SG_Li256ELb0ELb1ELb0ELb0EEENS1_29StaticPersistentTileSchedulerILb0EEEEEEEEEvNT_6ParamsE --------------------------
	.section	.nv.constant0._ZN7cutlass13device_kernelIN5flash11enable_sm90INS1_16FlashAttnFwdSm90INS1_25CollectiveMainloopFwdSm90ILi2EN4cute5tupleIJNS5_1CILi2EEENS7_ILi1EEES9_EEENS6_IJNS7_ILi128EEENS7_ILi176EEESB_EEELi128ENS_6half_tEfNS_4arch4Sm90ELb0ELb0ELb1ELb0ELb0ELb0ELb0ELb1ELb1ELb1ELb0ELb0EEENS1_21CollectiveEpilogueFwdINS6_IJSB_SB_SC_EEESA_SE_SG_Li256ELb0ELb1ELb0ELb0EEENS1_29StaticPersistentTileSchedulerILb0EEEEEEEEEvNT_6ParamsE,"a",@progbits
	.sectionflags	@""
	.align	4
.nv.constant0._ZN7cutlass13device_kernelIN5flash11enable_sm90INS1_16FlashAttnFwdSm90INS1_25CollectiveMainloopFwdSm90ILi2EN4cute5tupleIJNS5_1CILi2EEENS7_ILi1EEES9_EEENS6_IJNS7_ILi128EEENS7_ILi176EEESB_EEELi128ENS_6half_tEfNS_4arch4Sm90ELb0ELb0ELb1ELb0ELb0ELb0ELb0ELb1ELb1ELb1ELb0ELb0EEENS1_21CollectiveEpilogueFwdINS6_IJSB_SB_SC_EEESA_SE_SG_Li256ELb0ELb1ELb0ELb0EEENS1_29StaticPersistentTileSchedulerILb0EEEEEEEEEvNT_6ParamsE:
	.zero		3456


//--------------------- .nv.constant0._ZN7cutlass13device_kernelIN5flash11enable_sm90INS1_16FlashAttnFwdSm90INS1_25CollectiveMainloopFwdSm90ILi2EN4cute5tupleIJNS5_1CILi1EEES8_S8_EEENS6_IJNS7_ILi128EEENS7_ILi176EEESA_EEELi128ENS_6half_tEfNS_4arch4Sm90ELb0ELb0ELb1ELb1ELb0ELb0ELb0ELb1ELb1ELb1ELb0ELb0EEENS1_21CollectiveEpilogueFwdINS6_IJSA_SA_SB_EEES9_SD_SF_Li256ELb1ELb1ELb0ELb0EEENS1_36VarlenDynamicPersistentTileSchedulerILi128ELi176ELi256ELi128ELb0ELb1ELb1ELb0ELb1ELb1EEEEEEEEEvNT_6ParamsE --------------------------
	.section	.nv.constant0._ZN7cutlass13device_kernelIN5flash11enable_sm90INS1_16FlashAttnFwdSm90INS1_25CollectiveMainloopFwdSm90ILi2EN4cute5tupleIJNS5_1CILi1EEES8_S8_EEENS6_IJNS7_ILi128EEENS7_ILi176EEESA_EEELi128ENS_6half_tEfNS_4arch4Sm90ELb0ELb0ELb1ELb1ELb0ELb0ELb0ELb1ELb1ELb1ELb0ELb0EEENS1_21CollectiveEpilogueFwdINS6_IJSA_SA_SB_EEES9_SD_SF_Li256ELb1ELb1ELb0ELb0EEENS1_36VarlenDynamicPersistentTileSchedulerILi128ELi176ELi256ELi128ELb0ELb1ELb1ELb0ELb1ELb1EEEEEEEEEvNT_6ParamsE,"a",@progbits
	.sectionflags	@""
	.align	4
.nv.constant0._ZN7cutlass13device_kernelIN5flash11enable_sm90INS1_16FlashAttnFwdSm90INS1_25CollectiveMainloopFwdSm90ILi2EN4cute5tupleIJNS5_1CILi1EEES8_S8_EEENS6_IJNS7_ILi128EEENS7_ILi176EEESA_EEELi128ENS_6half_tEfNS_4arch4Sm90ELb0ELb0ELb1ELb1ELb0ELb0ELb0ELb1ELb1ELb1ELb0ELb0EEENS1_21CollectiveEpilogueFwdINS6_IJSA_SA_SB_EEES9_SD_SF_Li256ELb1ELb1ELb0ELb0EEENS1_36VarlenDynamicPersistentTileSchedulerILi128ELi176ELi256ELi128ELb0ELb1ELb1ELb0ELb1ELb1EEEEEEEEEvNT_6ParamsE:
	.zero		3584


//--------------------- .nv.constant0._ZN7cutlass13device_kernelIN5flash11enable_sm90INS1_16FlashAttnFwdSm90INS1_25CollectiveMainloopFwdSm90ILi2EN4cute5tupleIJNS5_1CILi1EEES8_S8_EEENS6_IJNS7_ILi128EEENS7_ILi176EEESA_EEELi128ENS_6half_tEfNS_4arch4Sm90ELb0ELb0ELb1ELb1ELb0ELb1ELb0ELb1ELb1ELb1ELb0ELb0EEENS1_21CollectiveEpilogueFwdINS6_IJSA_SA_SB_EEES9_SD_SF_Li256ELb1ELb1ELb0ELb0EEENS1_36VarlenDynamicPersistentTileSchedulerILi128ELi176ELi256ELi128ELb0ELb1ELb1ELb0ELb1ELb1EEEEEEEEEvNT_6ParamsE --------------------------
	.section	.nv.constant0._ZN7cutlass13device_kernelIN5flash11enable_sm90INS1_16FlashAttnFwdSm90INS1_25CollectiveMainloopFwdSm90ILi2EN4cute5tupleIJNS5_1CILi1EEES8_S8_EEENS6_IJNS7_ILi128EEENS7_ILi176EEESA_EEELi128ENS_6half_tEfNS_4arch4Sm90ELb0ELb0ELb1ELb1ELb0ELb1ELb0ELb1ELb1ELb1ELb0ELb0EEENS1_21CollectiveEpilogueFwdINS6_IJSA_SA_SB_EEES9_SD_SF_Li256ELb1ELb1ELb0ELb0EEENS1_36VarlenDynamicPersistentTileSchedulerILi128ELi176ELi256ELi128ELb0ELb1ELb1ELb0ELb1ELb1EEEEEEEEEvNT_6ParamsE,"a",@progbits
	.sectionflags	@""
	.align	4
.nv.constant0._ZN7cutlass13device_kernelIN5flash11enable_sm90INS1_16FlashAttnFwdSm90INS1_25CollectiveMainloopFwdSm90ILi2EN4cute5tupleIJNS5_1CILi1EEES8_S8_EEENS6_IJNS7_ILi128EEENS7_ILi176EEESA_EEELi128ENS_6half_tEfNS_4arch4Sm90ELb0ELb0ELb1ELb1ELb0ELb1ELb0ELb1ELb1ELb1ELb0ELb0EEENS1_21CollectiveEpilogueFwdINS6_IJSA_SA_SB_EEES9_SD_SF_Li256ELb1ELb1ELb0ELb0EEENS1_36VarlenDynamicPersistentTileSchedulerILi128ELi176ELi256ELi128ELb0ELb1ELb1ELb0ELb1ELb1EEEEEEEEEvNT_6ParamsE:
	.zero		3584


//--------------------- .nv.constant0._ZN7cutlass13device_kernelIN5flash11enable_sm90INS1_16FlashAttnFwdSm90INS1_25CollectiveMainloopFwdSm90ILi2EN4cute5tupleIJNS5_1CILi1EEES8_S8_EEENS6_IJNS7_ILi128EEESA_SA_EEELi128ENS_6half_tEfNS_4arch4Sm90ELb0ELb1ELb1ELb0ELb0ELb0ELb0ELb1ELb1ELb1ELb0ELb0EEENS1_21CollectiveEpilogueFwdISB_S9_SC_SE_Li256ELb0ELb1ELb0ELb0EEENS1_30DynamicPersistentTileSchedulerILi256ELi128ELb0ELb1ELb1EEEEEEEEEvNT_6ParamsE --------------------------
	.section	.nv.constant0._ZN7cutlass13device_kernelIN5flash11enable_sm90INS1_16FlashAttnFwdSm90INS1_25CollectiveMainloopFwdSm90ILi2EN4cute5tupleIJNS5_1CILi1EEES8_S8_EEENS6_IJNS7_ILi128EEESA_SA_EEELi128ENS_6half_tEfNS_4arch4Sm90ELb0ELb1ELb1ELb0ELb0ELb0ELb0ELb1ELb1ELb1ELb0ELb0EEENS1_21CollectiveEpilogueFwdISB_S9_SC_SE_Li256ELb0ELb1ELb0ELb0EEENS1_30DynamicPersistentTileSchedulerILi256ELi128ELb0ELb1ELb1EEEEEEEEEvNT_6ParamsE,"a",@progbits
	.sectionflags	@""
	.align	4
.nv.constant0._ZN7cutlass13device_kernelIN5flash11enable_sm90INS1_16FlashAttnFwdSm90INS1_25CollectiveMainloopFwdSm90ILi2EN4cute5tupleIJNS5_1CILi1EEES8_S8_EEENS6_IJNS7_ILi128EEESA_SA_EEELi128ENS_6half_tEfNS_4arch4Sm90ELb0ELb1ELb1ELb0ELb0ELb0ELb0ELb1ELb1ELb1ELb0ELb0EEENS1_21CollectiveEpilogueFwdISB_S9_SC_SE_Li256ELb0ELb1ELb0ELb0EEENS1_30DynamicPersistentTileSchedulerILi256ELi128ELb0ELb1ELb1EEEEEEEEEvNT_6ParamsE:
	.zero		3584


//--------------------- .nv.constant0._ZN7cutlass13device_kernelIN5flash11enable_sm90INS1_16FlashAttnFwdSm90INS1_25CollectiveMainloopFwdSm90ILi2EN4cute5tupleIJNS5_1CILi1EEES8_S8_EEENS6_IJNS7_ILi128EEESA_SA_EEELi128ENS_6half_tEfNS_4arch4Sm90ELb0ELb1ELb1ELb1ELb0ELb0ELb0ELb1ELb1ELb1ELb0ELb0EEENS1_21CollectiveEpilogueFwdISB_S9_SC_SE_Li256ELb1ELb1ELb0ELb0EEENS1_36VarlenDynamicPersistentTileSchedulerILi128ELi128ELi256ELi128ELb0ELb1ELb1ELb1ELb0ELb1EEEEEEEEEvNT_6ParamsE --------------------------
	.section	.nv.constant0._ZN7cutlass13device_kernelIN5flash11enable_sm90INS1_16FlashAttnFwdSm90INS1_25CollectiveMainloopFwdSm90ILi2EN4cute5tupleIJNS5_1CILi1EEES8_S8_EEENS6_IJNS7_ILi128EEESA_SA_EEELi128ENS_6half_tEfNS_4arch4Sm90ELb0ELb1ELb1ELb1ELb0ELb0ELb0ELb1ELb1ELb1ELb0ELb0EEENS1_21CollectiveEpilogueFwdISB_S9_SC_SE_Li256ELb1ELb1ELb0ELb0EEENS1_36VarlenDynamicPersistentTileSchedulerILi128ELi128ELi256ELi128ELb0ELb1ELb1ELb1ELb0ELb1EEEEEEEEEvNT_6ParamsE,"a",@progbits
	.sectionflags	@""
	.align	4
.nv.constant0._ZN7cutlass13device_kernelIN5flash11enable_sm90INS1_16FlashAttnFwdSm90INS1_25CollectiveMainloopFwdSm90ILi2EN4cute5tupleIJNS5_1CILi1EEES8_S8_EEENS6_IJNS7_ILi128EEESA_SA_EEELi128ENS_6half_tEfNS_4arch4Sm90ELb0ELb1ELb1ELb1ELb0ELb0ELb0ELb1ELb1ELb1ELb0ELb0EEENS1_21CollectiveEpilogueFwdISB_S9_SC_SE_Li256ELb1ELb1ELb0ELb0EEENS1_36VarlenDynamicPersistentTileSchedulerILi128ELi128ELi256ELi128ELb0ELb1ELb1ELb1ELb0ELb1EEEEEEEEEvNT_6ParamsE:
	.zero		3584


//--------------------- .nv.constant0._ZN7cutlass13device_kernelIN5flash11enable_sm90INS1_16FlashAttnFwdSm90INS1_25CollectiveMainloopFwdSm90ILi2EN4cute5tupleIJNS5_1CILi1EEES8_S8_EEENS6_IJNS7_ILi128EEESA_SA_EEELi128ENS_6half_tEfNS_4arch4Sm90ELb0ELb1ELb1ELb1ELb0ELb1ELb0ELb1ELb1ELb1ELb0ELb0EEENS1_21CollectiveEpilogueFwdISB_S9_SC_SE_Li256ELb1ELb1ELb0ELb0EEENS1_36VarlenDynamicPersistentTileSchedulerILi128ELi128ELi256ELi128ELb0ELb1ELb1ELb1ELb0ELb1EEEEEEEEEvNT_6ParamsE --------------------------
	.section	.nv.constant0._ZN7cutlass13device_kernelIN5flash11enable_sm90INS1_16FlashAttnFwdSm90INS1_25CollectiveMainloopFwdSm90ILi2EN4cute5tupleIJNS5_1CILi1EEES8_S8_EEENS6_IJNS7_ILi128EEESA_SA_EEELi128ENS_6half_tEfNS_4arch4Sm90ELb0ELb1ELb1ELb1ELb0ELb1ELb0ELb1ELb1ELb1ELb0ELb0EEENS1_21CollectiveEpilogueFwdISB_S9_SC_SE_Li256ELb1ELb1ELb0ELb0EEENS1_36VarlenDynamicPersistentTileSchedulerILi128ELi128ELi256ELi128ELb0ELb1ELb1ELb1ELb0ELb1EEEEEEEEEvNT_6ParamsE,"a",@progbits
	.sectionflags	@""
	.align	4
.nv.constant0._ZN7cutlass13device_kernelIN5flash11enable_sm90INS1_16FlashAttnFwdSm90INS1_25CollectiveMainloopFwdSm90ILi2EN4cute5tupleIJNS5_1CILi1EEES8_S8_EEENS6_IJNS7_ILi128EEESA_SA_EEELi128ENS_6half_tEfNS_4arch4Sm90ELb0ELb1ELb1ELb1ELb0ELb1ELb0ELb1ELb1ELb1ELb0ELb0EEENS1_21CollectiveEpilogueFwdISB_S9_SC_SE_Li256ELb1ELb1ELb0ELb0EEENS1_36VarlenDynamicPersistentTileSchedulerILi128ELi128ELi256ELi128ELb0ELb1ELb1ELb1ELb0ELb1EEEEEEEEEvNT_6ParamsE:
	.zero		3584


//--------------------- .nv.constant0._ZN7cutlass13device_kernelIN5flash11enable_sm90INS1_16FlashAttnFwdSm90INS1_25CollectiveMainloopFwdSm90ILi2EN4cute5tupleIJNS5_1CILi1EEES8_S8_EEENS6_IJNS7_ILi128EEESA_SA_EEELi128ENS_6half_tEfNS_4arch4Sm90ELb1ELb0ELb1ELb0ELb0ELb0ELb0ELb1ELb1ELb1ELb0ELb0EEENS1_21CollectiveEpilogueFwdISB_S9_SC_SE_Li256ELb0ELb1ELb0ELb0EEENS1_30DynamicPersistentTileSchedulerILi256ELi128ELb0ELb1ELb1EEEEEEEEEvNT_6ParamsE --------------------------
	.section	.nv.constant0._ZN7cutlass13device_kernelIN5flash11enable_sm90INS1_16FlashAttnFwdSm90INS1_25CollectiveMainloopFwdSm90ILi2EN4cute5tupleIJNS5_1CILi1EEES8_S8_EEENS6_IJNS7_ILi128EEESA_SA_EEELi128ENS_6half_tEfNS_4arch4Sm90ELb1ELb0ELb1ELb0ELb0ELb0ELb0ELb1ELb1ELb1ELb0ELb0EEENS1_21CollectiveEpilogueFwdISB_S9_SC_SE_Li256ELb0ELb1ELb0ELb0EEENS1_30DynamicPersistentTileSchedulerILi256ELi128ELb0ELb1ELb1EEEEEEEEEvNT_6ParamsE,"a",@progbits
	.sectionflags	@""
	.align	4
.nv.constant0._ZN7cutlass13device_kernelIN5flash11enable_sm90INS1_16FlashAttnFwdSm90INS1_25CollectiveMainloopFwdSm90ILi2EN4cute5tupleIJNS5_1CILi1EEES8_S8_EEENS6_IJNS7_ILi128EEESA_SA_EEELi128ENS_6half_tEfNS_4arch4Sm90ELb1ELb0ELb1ELb0ELb0ELb0ELb0ELb1ELb1ELb1ELb0ELb0EEENS1_21CollectiveEpilogueFwdISB_S9_SC_SE_Li256ELb0ELb1ELb0ELb0EEENS1_30DynamicPersistentTileSchedulerILi256ELi128ELb0ELb1ELb1EEEEEEEEEvNT_6ParamsE:
	.zero		3584


//--------------------- .nv.constant0._ZN7cutlass13device_kernelIN5flash11enable_sm90INS1_16FlashAttnFwdSm90INS1_25CollectiveMainloopFwdSm90ILi2EN4cute5tupleIJNS5_1CILi1EEES8_S8_EEENS6_IJNS7_ILi128EEESA_SA_EEELi128ENS_6half_tEfNS_4arch4Sm90ELb1ELb0ELb1ELb1ELb0ELb0ELb0ELb1ELb1ELb1ELb0ELb0EEENS1_21CollectiveEpilogueFwdISB_S9_SC_SE_Li256ELb1ELb1ELb0ELb0EEENS1_36VarlenDynamicPersistentTileSchedulerILi128ELi128ELi256ELi128ELb0ELb1ELb1ELb1ELb1ELb1EEEEEEEEEvNT_6ParamsE --------------------------
	.section	.nv.constant0._ZN7cutlass13device_kernelIN5flash11enable_sm90INS1_16FlashAttnFwdSm90INS1_25CollectiveMainloopFwdSm90ILi2EN4cute5tupleIJNS5_1CILi1EEES8_S8_EEENS6_IJNS7_ILi128EEESA_SA_EEELi128ENS_6half_tEfNS_4arch4Sm90ELb1ELb0ELb1ELb1ELb0ELb0ELb0ELb1ELb1ELb1ELb0ELb0EEENS1_21CollectiveEpilogueFwdISB_S9_SC_SE_Li256ELb1ELb1ELb0ELb0EEENS1_36VarlenDynamicPersistentTileSchedulerILi128ELi128ELi256ELi128ELb0ELb1ELb1ELb1ELb1ELb1EEEEEEEEEvNT_6ParamsE,"a",@progbits
	.sectionflags	@""
	.align	4
.nv.constant0._ZN7cutlass13device_kernelIN5flash11enable_sm90INS1_16FlashAttnFwdSm90INS1_25CollectiveMainloopFwdSm90ILi2EN4cute5tupleIJNS5_1CILi1EEES8_S8_EEENS6_IJNS7_ILi128EEESA_SA_EEELi128ENS_6half_tEfNS_4arch4Sm90ELb1ELb0ELb1ELb1ELb0ELb0ELb0ELb1ELb1ELb1ELb0ELb0EEENS1_21CollectiveEpilogueFwdISB_S9_SC_SE_Li256ELb1ELb1ELb0ELb0EEENS1_36VarlenDynamicPersistentTileSchedulerILi128ELi128ELi256ELi128ELb0ELb1ELb1ELb1ELb1ELb1EEEEEEEEEvNT_6ParamsE:
	.zero		3584


//--------------------- .nv.constant0._ZN7cutlass13device_kernelIN5flash11enable_sm90INS1_16FlashAttnFwdSm90INS1_25CollectiveMainloopFwdSm90ILi2EN4cute5tupleIJNS5_1CILi1EEES8_S8_EEENS6_IJNS7_ILi128EEESA_SA_EEELi128ENS_6half_tEfNS_4arch4Sm90ELb1ELb0ELb1ELb1ELb0ELb1ELb0ELb1ELb1ELb1ELb0ELb0EEENS1_21CollectiveEpilogueFwdISB_S9_SC_SE_Li256ELb1ELb1ELb0ELb0EEENS1_36VarlenDynamicPersistentTileSchedulerILi128ELi128ELi256ELi128ELb0ELb1ELb1ELb1ELb1ELb1EEEEEEEEEvNT_6ParamsE --------------------------
	.section	.nv.constant0._ZN7cutlass13device_kernelIN5flash11enable_sm90INS1_16FlashAttnFwdSm90INS1_25CollectiveMainloopFwdSm90ILi2EN4cute5tupleIJNS5_1CILi1EEES8_S8_EEENS6_IJNS7_ILi128EEESA_SA_EEELi128ENS_6half_tEfNS_4arch4Sm90ELb1ELb0ELb1ELb1ELb0ELb1ELb0ELb1ELb1ELb1ELb0ELb0EEENS1_21CollectiveEpilogueFwdISB_S9_SC_SE_Li256ELb1ELb1ELb0ELb0EEENS1_36VarlenDynamicPersistentTileSchedulerILi128ELi128ELi256ELi128ELb0ELb1ELb1ELb1ELb1ELb1EEEEEEEEEvNT_6ParamsE,"a",@progbits
	.sectionflags	@""
	.align	4
.nv.constant0._ZN7cutlass13device_kernelIN5flash11enable_sm90INS1_16FlashAttnFwdSm90INS1_25CollectiveMainloopFwdSm90ILi2EN4cute5tupleIJNS5_1CILi1EEES8_S8_EEENS6_IJNS7_ILi128EEESA_SA_EEELi128ENS_6half_tEfNS_4arch4Sm90ELb1ELb0ELb1ELb1ELb0ELb1ELb0ELb1ELb1ELb1ELb0ELb0EEENS1_21CollectiveEpilogueFwdISB_S9_SC_SE_Li256ELb1ELb1ELb0ELb0EEENS1_36VarlenDynamicPersistentTileSchedulerILi128ELi128ELi256ELi128ELb0ELb1ELb1ELb1ELb1ELb1EEEEEEEEEvNT_6ParamsE:
	.zero		3584


//--------------------- .nv.constant0._ZN7cutlass13device_kernelIN5flash11enable_sm90INS1_16FlashAttnFwdSm90INS1_25CollectiveMainloopFwdSm90ILi2EN4cute5tupleIJNS5_1CILi1EEES8_S8_EEENS6_IJNS7_ILi192EEENS7_ILi144EEENS7_ILi96EEEEEELi96ENS_6half_tEfNS_4arch4Sm90ELb0ELb0ELb1ELb0ELb0ELb0ELb0ELb0ELb1ELb1ELb0ELb0EEENS1_21CollectiveEpilogueFwdINS6_IJSA_SC_SB_EEES9_SE_SG_Li384ELb0ELb1ELb0ELb0EEENS1_29StaticPersistentTileSchedulerILb0EEEEEEEEEvNT_6ParamsE --------------------------
	.section	.nv.constant0._ZN7cutlass13device_kernelIN5flash11enable_sm90INS1_16FlashAttnFwdSm90INS1_25CollectiveMainloopFwdSm90ILi2EN4cute5tupleIJNS5_1CILi1EEES8_S8_EEENS6_IJNS7_ILi192EEENS7_ILi144EEENS7_ILi96EEEEEELi96ENS_6half_tEfNS_4arch4Sm90ELb0ELb0ELb1ELb0ELb0ELb0ELb0ELb0ELb1ELb1ELb0ELb0EEENS1_21CollectiveEpilogueFwdINS6_IJSA_SC_SB_EEES9_SE_SG_Li384ELb0ELb1ELb0ELb0EEENS1_29StaticPersistentTileSchedulerILb0EEEEEEEEEvNT_6ParamsE,"a",@progbits
	.sectionflags	@""
	.align	4
.nv.constant0._ZN7cutlass13device_kernelIN5flash11enable_sm90INS1_16FlashAttnFwdSm90INS1_25CollectiveMainloopFwdSm90ILi2EN4cute5tupleIJNS5_1CILi1EEES8_S8_EEENS6_IJNS7_ILi192EEENS7_ILi144EEENS7_ILi96EEEEEELi96ENS_6half_tEfNS_4arch4Sm90ELb0ELb0ELb1ELb0ELb0ELb0ELb0ELb0ELb1ELb1ELb0ELb0EEENS1_21CollectiveEpilogueFwdINS6_IJSA_SC_SB_EEES9_SE_SG_Li384ELb0ELb1ELb0ELb0EEENS1_29StaticPersistentTileSchedulerILb0EEEEEEEEEvNT_6ParamsE:
	.zero		3456


//--------------------- .nv.constant0._ZN7cutlass13device_kernelIN5flash11enable_sm90INS1_16FlashAttnFwdSm90INS1_25CollectiveMainloopFwdSm90ILi2EN4cute5tupleIJNS5_1CILi1EEES8_S8_EEENS6_IJNS7_ILi192EEENS7_ILi144EEENS7_ILi96EEEEEELi96ENS_6half_tEfNS_4arch4Sm90ELb0ELb0ELb1ELb1ELb0ELb0ELb0ELb0ELb1ELb1ELb0ELb0EEENS1_21CollectiveEpilogueFwdINS6_IJSA_SC_SB_EEES9_SE_SG_Li384ELb1ELb1ELb0ELb0EEENS1_36VarlenDynamicPersistentTileSchedulerILi192ELi144ELi384ELi128ELb0ELb1ELb1ELb0ELb1ELb1EEEEEEEEEvNT_6ParamsE --------------------------
	.section	.nv.constant0._ZN7cutlass13device_kernelIN5flash11enable_sm90INS1_16FlashAttnFwdSm90INS1_25CollectiveMainloopFwdSm90ILi2EN4cute5tupleIJNS5_1CILi1EEES8_S8_EEENS6_IJNS7_ILi192EEENS7_ILi144EEENS7_ILi96EEEEEELi96ENS_6half_tEfNS_4arch4Sm90ELb0ELb0ELb1ELb1ELb0ELb0ELb0ELb0ELb1ELb1ELb0ELb0EEENS1_21CollectiveEpilogueFwdINS6_IJSA_SC_SB_EEES9_SE_SG_Li384ELb1ELb1ELb0ELb0EEENS1_36VarlenDynamicPersistentTileSchedulerILi192ELi144ELi384ELi128ELb0ELb1ELb1ELb0ELb1ELb1EEEEEEEEEvNT_6ParamsE,"a",@progbits
	.sectionflags	@""
	.align	4
.nv.constant0._ZN7cutlass13device_kernelIN5flash11enable_sm90INS1_16FlashAttnFwdSm90INS1_25CollectiveMainloopFwdSm90ILi2EN4cute5tupleIJNS5_1CILi1EEES8_S8_EEENS6_IJNS7_ILi192EEENS7_ILi144EEENS7_ILi96EEEEEELi96ENS_6half_tEfNS_4arch4Sm90ELb0ELb0ELb1ELb1ELb0ELb0ELb0ELb0ELb1ELb1ELb0ELb0EEENS1_21CollectiveEpilogueFwdINS6_IJSA_SC_SB_EEES9_SE_SG_Li384ELb1ELb1ELb0ELb0EEENS1_36VarlenDynamicPersistentTileSchedulerILi192ELi144ELi384ELi128ELb0ELb1ELb1ELb0ELb1ELb1EEEEEEEEEvNT_6ParamsE:
	.zero		3584


//--------------------- .nv.constant0._ZN7cutlass13device_kernelIN5flash11enable_sm90INS1_16FlashAttnFwdSm90INS1_25CollectiveMainloopFwdSm90ILi2EN4cute5tupleIJNS5_1CILi1EEES8_S8_EEENS6_IJNS7_ILi192EEENS7_ILi144EEENS7_ILi96EEEEEELi96ENS_6half_tEfNS_4arch4Sm90ELb0ELb0ELb1ELb1ELb0ELb1ELb0ELb0ELb1ELb1ELb0ELb0EEENS1_21CollectiveEpilogueFwdINS6_IJSA_SC_SB_EEES9_SE_SG_Li384ELb1ELb1ELb0ELb0EEENS1_36VarlenDynamicPersistentTileSchedulerILi192ELi144ELi384ELi128ELb0ELb1ELb1ELb0ELb1ELb1EEEEEEEEEvNT_6ParamsE --------------------------
	.section	.nv.constant0._ZN7cutlass13device_kernelIN5flash11enable_sm90INS1_16FlashAttnFwdSm90INS1_25CollectiveMainloopFwdSm90ILi2EN4cute5tupleIJNS5_1CILi1EEES8_S8_EEENS6_IJNS7_ILi192EEENS7_ILi144EEENS7_ILi96EEEEEELi96ENS_6half_tEfNS_4arch4Sm90ELb0ELb0ELb1ELb1ELb0ELb1ELb0ELb0ELb1ELb1ELb0ELb0EEENS1_21CollectiveEpilogueFwdINS6_IJSA_SC_SB_EEES9_SE_SG_Li384ELb1ELb1ELb0ELb0EEENS1_36VarlenDynamicPersistentTileSchedulerILi192ELi144ELi384ELi128ELb0ELb1ELb1ELb0ELb1ELb1EEEEEEEEEvNT_6ParamsE,"a",@progbits
	.sectionflags	@""
	.align	4
.nv.constant0._ZN7cutlass13device_kernelIN5flash11enable_sm90INS1_16FlashAttnFwdSm90INS1_25CollectiveMainloopFwdSm90ILi2EN4cute5tupleIJNS5_1CILi1EEES8_S8_EEENS6_IJNS7_ILi192EEENS7_ILi144EEENS7_ILi96EEEEEELi96ENS_6half_tEfNS_4arch4Sm90ELb0ELb0ELb1ELb1ELb0ELb1ELb0ELb0ELb1ELb1ELb0ELb0EEENS1_21CollectiveEpilogueFwdINS6_IJSA_SC_SB_EEES9_SE_SG_Li384ELb1ELb1ELb0ELb0EEENS1_36VarlenDynamicPersistentTileSchedulerILi192ELi144ELi384ELi128ELb0ELb1ELb1ELb0ELb1ELb1EEEEEEEEEvNT_6ParamsE:
	.zero		3584


//--------------------- .nv.constant0._ZN7cutlass13device_kernelIN5flash11enable_sm90INS1_16FlashAttnFwdSm90INS1_25CollectiveMainloopFwdSm90ILi2EN4cute5tupleIJNS5_1CILi1EEES8_S8_EEENS6_IJNS7_ILi192EEENS7_ILi128EEENS7_ILi96EEEEEELi96ENS_6half_tEfNS_4arch4Sm90ELb0ELb1ELb1ELb0ELb0ELb0ELb0ELb0ELb1ELb1ELb0ELb0EEENS1_21CollectiveEpilogueFwdINS6_IJSA_SC_SB_EEES9_SE_SG_Li384ELb0ELb1ELb0ELb0EEENS1_30DynamicPersistentTileSchedulerILi384ELi128ELb0ELb1ELb1EEEEEEEEEvNT_6ParamsE --------------------------
	.section	.nv.constant0._ZN7cutlass13device_kernelIN5flash11enable_sm90INS1_16FlashAttnFwdSm90INS1_25CollectiveMainloopFwdSm90ILi2EN4cute5tupleIJNS5_1CILi1EEES8_S8_EEENS6_IJNS7_ILi192EEENS7_ILi128EEENS7_ILi96EEEEEELi96ENS_6half_tEfNS_4arch4Sm90ELb0ELb1ELb1ELb0ELb0ELb0ELb0ELb0ELb1ELb1ELb0ELb0EEENS1_21CollectiveEpilogueFwdINS6_IJSA_SC_SB_EEES9_SE_SG_Li384ELb0ELb1ELb0ELb0EEENS1_30DynamicPersistentTileSchedulerILi384ELi128ELb0ELb1ELb1EEEEEEEEEvNT_6ParamsE,"a",@progbits
	.sectionflags	@""
	.align	4
.nv.constant0._ZN7cutlass13device_kernelIN5flash11enable_sm90INS1_16FlashAttnFwdSm90INS1_25CollectiveMainloopFwdSm90ILi2EN4cute5tupleIJNS5_1CILi1EEES8_S8_EEENS6_IJNS7_ILi192EEENS7_ILi128EEENS7_ILi96EEEEEELi96ENS_6half_tEfNS_4arch4Sm90ELb0ELb1ELb1ELb0ELb0ELb0ELb0ELb0ELb1ELb1ELb0ELb0EEENS1_21CollectiveEpilogueFwdINS6_IJSA_SC_SB_EEES9_SE_SG_Li384ELb0ELb1ELb0ELb0EEENS1_30DynamicPersistentTileSchedulerILi384ELi128ELb0ELb1ELb1EEEEEEEEEvNT_6ParamsE:
	.zero		3584


//--------------------- .nv.constant0._ZN7cutlass13device_kernelIN5flash11enable_sm90INS1_16FlashAttnFwdSm90INS1_25CollectiveMainloopFwdSm90ILi2EN4cute5tupleIJNS5_1CILi1EEES8_S8_EEENS6_IJNS7_ILi192EEENS7_ILi128EEENS7_ILi96EEEEEELi96ENS_6half_tEfNS_4arch4Sm90ELb0ELb1ELb1ELb1ELb0ELb0ELb0ELb0ELb1ELb1ELb0ELb0EEENS1_21CollectiveEpilogueFwdINS6_IJSA_SC_SB_EEES9_SE_SG_Li384ELb1ELb1ELb0ELb0EEENS1_36VarlenDynamicPersistentTileSchedulerILi192ELi128ELi384ELi128ELb0ELb1ELb1ELb1ELb0ELb1EEEEEEEEEvNT_6ParamsE --------------------------
	.section	.nv.constant0._ZN7cutlass13device_kernelIN5flash11enable_sm90INS1_16FlashAttnFwdSm90INS1_25CollectiveMainloopFwdSm90ILi2EN4cute5tupleIJNS5_1CILi1EEES8_S8_EEENS6_IJNS7_ILi192EEENS7_ILi128EEENS7_ILi96EEEEEELi96ENS_6half_tEfNS_4arch4Sm90ELb0ELb1ELb1ELb1ELb0ELb0ELb0ELb0ELb1ELb1ELb0ELb0EEENS1_21CollectiveEpilogueFwdINS6_IJSA_SC_SB_EEES9_SE_SG_Li384ELb1ELb1ELb0ELb0EEENS1_36VarlenDynamicPersistentTileSchedulerILi192ELi128ELi384ELi128ELb0ELb1ELb1ELb1ELb0ELb1EEEEEEEEEvNT_6ParamsE,"a",@progbits
	.sectionflags	@""
	.align	4
.nv.constant0._ZN7cutlass13device_kernelIN5flash11enable_sm90INS1_16FlashAttnFwdSm90INS1_25CollectiveMainloopFwdSm90ILi2EN4cute5tupleIJNS5_1CILi1EEES8_S8_EEENS6_IJNS7_ILi192EEENS7_ILi128EEENS7_ILi96EEEEEELi96ENS_6half_tEfNS_4arch4Sm90ELb0ELb1ELb1ELb1ELb0ELb0ELb0ELb0ELb1ELb1ELb0ELb0EEENS1_21CollectiveEpilogueFwdINS6_IJSA_SC_SB_EEES9_SE_SG_Li384ELb1ELb1ELb0ELb0EEENS1_36VarlenDynamicPersistentTileSchedulerILi192ELi128ELi384ELi128ELb0ELb1ELb1ELb1ELb0ELb1EEEEEEEEEvNT_6ParamsE:
	.zero		3584


//--------------------- .nv.constant0._ZN7cutlass13device_kernelIN5flash11enable_sm90INS1_16FlashAttnFwdSm90INS1_25CollectiveMainloopFwdSm90ILi2EN4cute5tupleIJNS5_1CILi1EEES8_S8_EEENS6_IJNS7_ILi192EEENS7_ILi128EEENS7_ILi96EEEEEELi96ENS_6half_tEfNS_4arch4Sm90ELb0ELb1ELb1ELb1ELb0ELb1ELb0ELb0ELb1ELb1ELb0ELb0EEENS1_21CollectiveEpilogueFwdINS6_IJSA_SC_SB_EEES9_SE_SG_Li384ELb1ELb1ELb0ELb0EEENS1_36VarlenDynamicPersistentTileSchedulerILi192ELi128ELi384ELi128ELb0ELb1ELb1ELb1ELb0ELb1EEEEEEEEEvNT_6ParamsE --------------------------
	.section	.nv.constant0._ZN7cutlass13device_kernelIN5flash11enable_sm90INS1_16FlashAttnFwdSm90INS1_25CollectiveMainloopFwdSm90ILi2EN4cute5tupleIJNS5_1CILi1EEES8_S8_EEENS6_IJNS7_ILi192EEENS7_ILi128EEENS7_ILi96EEEEEELi96ENS_6half_tEfNS_4arch4Sm90ELb0ELb1ELb1ELb1ELb0ELb1ELb0ELb0ELb1ELb1ELb0ELb0EEENS1_21CollectiveEpilogueFwdINS6_IJSA_SC_SB_EEES9_SE_SG_Li384ELb1ELb1ELb0ELb0EEENS1_36VarlenDynamicPersistentTileSchedulerILi192ELi128ELi384ELi128ELb0ELb1ELb1ELb1ELb0ELb1EEEEEEEEEvNT_6ParamsE,"a",@progbits
	.sectionflags	@""
	.align	4
.nv.constant0._ZN7cutlass13device_kernelIN5flash11enable_sm90INS1_16FlashAttnFwdSm90INS1_25CollectiveMainloopFwdSm90ILi2EN4cute5tupleIJNS5_1CILi1EEES8_S8_EEENS6_IJNS7_ILi192EEENS7_ILi128EEENS7_ILi96EEEEEELi96ENS_6half_tEfNS_4arch4Sm90ELb0ELb1ELb1ELb1ELb0ELb1ELb0ELb0ELb1ELb1ELb0ELb0EEENS1_21CollectiveEpilogueFwdINS6_IJSA_SC_SB_EEES9_SE_SG_Li384ELb1ELb1ELb0ELb0EEENS1_36VarlenDynamicPersistentTileSchedulerILi192ELi128ELi384ELi128ELb0ELb1ELb1ELb1ELb0ELb1EEEEEEEEEvNT_6ParamsE:
	.zero		3584


//--------------------- .nv.constant0._ZN7cutlass13device_kernelIN5flash11enable_sm90INS1_16FlashAttnFwdSm90INS1_25CollectiveMainloopFwdSm90ILi2EN4cute5tupleIJNS5_1CILi1EEES8_S8_EEENS6_IJNS7_ILi192EEENS7_ILi144EEENS7_ILi96EEEEEELi96ENS_6half_tEfNS_4arch4Sm90ELb1ELb0ELb1ELb0ELb0ELb0ELb0ELb0ELb1ELb1ELb0ELb0EEENS1_21CollectiveEpilogueFwdINS6_IJSA_SC_SB_EEES9_SE_SG_Li384ELb0ELb1ELb0ELb0EEENS1_30DynamicPersistentTileSchedulerILi384ELi128ELb0ELb1ELb1EEEEEEEEEvNT_6ParamsE --------------------------
	.section	.nv.constant0._ZN7cutlass13device_kernelIN5flash11enable_sm90INS1_16FlashAttnFwdSm90INS1_25CollectiveMainloopFwdSm90ILi2EN4cute5tupleIJNS5_1CILi1EEES8_S8_EEENS6_IJNS7_ILi192EEENS7_ILi144EEENS7_ILi96EEEEEELi96ENS_6half_tEfNS_4arch4Sm90ELb1ELb0ELb1ELb0ELb0ELb0ELb0ELb0ELb1ELb1ELb0ELb0EEENS1_21CollectiveEpilogueFwdINS6_IJSA_SC_SB_EEES9_SE_SG_Li384ELb0ELb1ELb0ELb0EEENS1_30DynamicPersistentTileSchedulerILi384ELi128ELb0ELb1ELb1EEEEEEEEEvNT_6ParamsE,"a",@progbits
	.sectionflags	@""
	.align	4
.nv.constant0._ZN7cutlass13device_kernelIN5flash11enable_sm90INS1_16FlashAttnFwdSm90INS1_25CollectiveMainloopFwdSm90ILi2EN4cute5tupleIJNS5_1CILi1EEES8_S8_EEENS6_IJNS7_ILi192EEENS7_ILi144EEENS7_ILi96EEEEEELi96ENS_6half_tEfNS_4arch4Sm90ELb1ELb0ELb1ELb0ELb0ELb0ELb0ELb0ELb1ELb1ELb0ELb0EEENS1_21CollectiveEpilogueFwdINS6_IJSA_SC_SB_EEES9_SE_SG_Li384ELb0ELb1ELb0ELb0EEENS1_30DynamicPersistentTileSchedulerILi384ELi128ELb0ELb1ELb1EEEEEEEEEvNT_6ParamsE:
	.zero		3584


//--------------------- .nv.constant0._ZN7cutlass13device_kernelIN5flash11enable_sm90INS1_16FlashAttnFwdSm90INS1_25CollectiveMainloopFwdSm90ILi2EN4cute5tupleIJNS5_1CILi1EEES8_S8_EEENS6_IJNS7_ILi192EEENS7_ILi144EEENS7_ILi96EEEEEELi96ENS_6half_tEfNS_4arch4Sm90ELb1ELb0ELb1ELb1ELb0ELb0ELb0ELb0ELb1ELb1ELb0ELb0EEENS1_21CollectiveEpilogueFwdINS6_IJSA_SC_SB_EEES9_SE_SG_Li384ELb1ELb1ELb0ELb0EEENS1_36VarlenDynamicPersistentTileSchedulerILi192ELi144ELi384ELi128ELb0ELb1ELb1ELb1ELb1ELb1EEEEEEEEEvNT_6ParamsE --------------------------
	.section	.nv.constant0._ZN7cutlass13device_kernelIN5flash11enable_sm90INS1_16FlashAttnFwdSm90INS1_25CollectiveMainloopFwdSm90ILi2EN4cute5tupleIJNS5_1CILi1EEES8_S8_EEENS6_IJNS7_ILi192EEENS7_ILi144EEENS7_ILi96EEEEEELi96ENS_6half_tEfNS_4arch4Sm90ELb1ELb0ELb1ELb1ELb0ELb0ELb0ELb0ELb1ELb1ELb0ELb0EEENS1_21CollectiveEpilogueFwdINS6_IJSA_SC_SB_EEES9_SE_SG_Li384ELb1ELb1ELb0ELb0EEENS1_36VarlenDynamicPersistentTileSchedulerILi192ELi144ELi384ELi128ELb0ELb1ELb1ELb1ELb1ELb1EEEEEEEEEvNT_6ParamsE,"a",@progbits
	.sectionflags	@""
	.align	4
.nv.constant0._ZN7cutlass13device_kernelIN5flash11enable_sm90INS1_16FlashAttnFwdSm90INS1_25CollectiveMainloopFwdSm90ILi2EN4cute5tupleIJNS5_1CILi1EEES8_S8_EEENS6_IJNS7_ILi192EEENS7_ILi144EEENS7_ILi96EEEEEELi96ENS_6half_tEfNS_4arch4Sm90ELb1ELb0ELb1ELb1ELb0ELb0ELb0ELb0ELb1ELb1ELb0ELb0EEENS1_21CollectiveEpilogueFwdINS6_IJSA_SC_SB_EEES9_SE_SG_Li384ELb1ELb1ELb0ELb0EEENS1_36VarlenDynamicPersistentTileSchedulerILi192ELi144ELi384ELi128ELb0ELb1ELb1ELb1ELb1ELb1EEEEEEEEEvNT_6ParamsE:
	.zero		3584


//--------------------- .nv.constant0._ZN7cutlass13device_kernelIN5flash11enable_sm90INS1_16FlashAttnFwdSm90INS1_25CollectiveMainloopFwdSm90ILi2EN4cute5tupleIJNS5_1CILi1EEES8_S8_EEENS6_IJNS7_ILi192EEENS7_ILi144EEENS7_ILi96EEEEEELi96ENS_6half_tEfNS_4arch4Sm90ELb1ELb0ELb1ELb1ELb0ELb1ELb0ELb0ELb1ELb1ELb0ELb0EEENS1_21CollectiveEpilogueFwdINS6_IJSA_SC_SB_EEES9_SE_SG_Li384ELb1ELb1ELb0ELb0EEENS1_36VarlenDynamicPersistentTileSchedulerILi192ELi144ELi384ELi128ELb0ELb1ELb1ELb1ELb1ELb1EEEEEEEEEvNT_6ParamsE --------------------------
	.section	.nv.constant0._ZN7cutlass13device_kernelIN5flash11enable_sm90INS1_16FlashAttnFwdSm90INS1_25CollectiveMainloopFwdSm90ILi2EN4cute5tupleIJNS5_1CILi1EEES8_S8_EEENS6_IJNS7_ILi192EEENS7_ILi144EEENS7_ILi96EEEEEELi96ENS_6half_tEfNS_4arch4Sm90ELb1ELb0ELb1ELb1ELb0ELb1ELb0ELb0ELb1ELb1ELb0ELb0EEENS1_21CollectiveEpilogueFwdINS6_IJSA_SC_SB_EEES9_SE_SG_Li384ELb1ELb1ELb0ELb0EEENS1_36VarlenDynamicPersistentTileSchedulerILi192ELi144ELi384ELi128ELb0ELb1ELb1ELb1ELb1ELb1EEEEEEEEEvNT_6ParamsE,"a",@progbits
	.sectionflags	@""
	.align	4
.nv.constant0._ZN7cutlass13device_kernelIN5flash11enable_sm90INS1_16FlashAttnFwdSm90INS1_25CollectiveMainloopFwdSm90ILi2EN4cute5tupleIJNS5_1CILi1EEES8_S8_EEENS6_IJNS7_ILi192EEENS7_ILi144EEENS7_ILi96EEEEEELi96ENS_6half_tEfNS_4arch4Sm90ELb1ELb0ELb1ELb1ELb0ELb1ELb0ELb0ELb1ELb1ELb0ELb0EEENS1_21CollectiveEpilogueFwdINS6_IJSA_SC_SB_EEES9_SE_SG_Li384ELb1ELb1ELb0ELb0EEENS1_36VarlenDynamicPersistentTileSchedulerILi192ELi144ELi384ELi128ELb0ELb1ELb1ELb1ELb1ELb1EEEEEEEEEvNT_6ParamsE:
	.zero		3584


//--------------------- .nv.constant0._ZN7cutlass13device_kernelIN5flash11enable_sm90INS1_16FlashAttnFwdSm90INS1_25CollectiveMainloopFwdSm90ILi2EN4cute5tupleIJNS5_1CILi1EEES8_S8_EEENS6_IJNS7_ILi192EEESA_NS7_ILi64EEEEEELi64ENS_6half_tEfNS_4arch4Sm90ELb0ELb0ELb1ELb0ELb0ELb0ELb0ELb0ELb1ELb1ELb0ELb0EEENS1_21CollectiveEpilogueFwdINS6_IJSA_SB_SA_EEES9_SD_SF_Li384ELb0ELb1ELb0ELb0EEENS1_29StaticPersistentTileSchedulerILb0EEEEEEEEEvNT_6ParamsE --------------------------
	.section	.nv.constant0._ZN7cutlass13device_kernelIN5flash11enable_sm90INS1_16FlashAttnFwdSm90INS1_25CollectiveMainloopFwdSm90ILi2EN4cute5tupleIJNS5_1CILi1EEES8_S8_EEENS6_IJNS7_ILi192EEESA_NS7_ILi64EEEEEELi64ENS_6half_tEfNS_4arch4Sm90ELb0ELb0ELb1ELb0ELb0ELb0ELb0ELb0ELb1ELb1ELb0ELb0EEENS1_21CollectiveEpilogueFwdINS6_IJSA_SB_SA_EEES9_SD_SF_Li384ELb0ELb1ELb0ELb0EEENS1_29StaticPersistentTileSchedulerILb0EEEEEEEEEvNT_6ParamsE,"a",@progbits
	.sectionflags	@""
	.align	4
.nv.constant0._ZN7cutlass13device_kernelIN5flash11enable_sm90INS1_16FlashAttnFwdSm90INS1_25CollectiveMainloopFwdSm90ILi2EN4cute5tupleIJNS5_1CILi1EEES8_S8_EEENS6_IJNS7_ILi192EEESA_NS7_ILi64EEEEEELi64ENS_6half_tEfNS_4arch4Sm90ELb0ELb0ELb1ELb0ELb0ELb0ELb0ELb0ELb1ELb1ELb0ELb0EEENS1_21CollectiveEpilogueFwdINS6_IJSA_SB_SA_EEES9_SD_SF_Li384ELb0ELb1ELb0ELb0EEENS1_29StaticPersistentTileSchedulerILb0EEEEEEEEEvNT_6ParamsE:
	.zero		3456


//--------------------- .nv.constant0._ZN7cutlass13device_kernelIN5flash11enable_sm90INS1_16FlashAttnFwdSm90INS1_25CollectiveMainloopFwdSm90ILi2EN4cute5tupleIJNS5_1CILi1EEES8_S8_EEENS6_IJNS7_ILi192EEESA_NS7_ILi64EEEEEELi64ENS_6half_tEfNS_4arch4Sm90ELb0ELb0ELb1ELb1ELb0ELb0ELb0ELb0ELb1ELb1ELb0ELb0EEENS1_21CollectiveEpilogueFwdINS6_IJSA_SB_SA_EEES9_SD_SF_Li384ELb1ELb1ELb0ELb0EEENS1_36VarlenDynamicPersistentTileSchedulerILi192ELi192ELi384ELi128ELb0ELb1ELb1ELb0ELb1ELb1EEEEEEEEEvNT_6ParamsE --------------------------
	.section	.nv.constant0._ZN7cutlass13device_kernelIN5flash11enable_sm90INS1_16FlashAttnFwdSm90INS1_25CollectiveMainloopFwdSm90ILi2EN4cute5tupleIJNS5_1CILi1EEES8_S8_EEENS6_IJNS7_ILi192EEESA_NS7_ILi64EEEEEELi64ENS_6half_tEfNS_4arch4Sm90ELb0ELb0ELb1ELb1ELb0ELb0ELb0ELb0ELb1ELb1ELb0ELb0EEENS1_21CollectiveEpilogueFwdINS6_IJSA_SB_SA_EEES9_SD_SF_Li384ELb1ELb1ELb0ELb0EEENS1_36VarlenDynamicPersistentTileSchedulerILi192ELi192ELi384ELi128ELb0ELb1ELb1ELb0ELb1ELb1EEEEEEEEEvNT_6ParamsE,"a",@progbits
	.sectionflags	@""
	.align	4
.nv.constant0._ZN7cutlass13device_kernelIN5flash11enable_sm90INS1_16FlashAttnFwdSm90INS1_25CollectiveMainloopFwdSm90ILi2EN4cute5tupleIJNS5_1CILi1EEES8_S8_EEENS6_IJNS7_ILi192EEESA_NS7_ILi64EEEEEELi64ENS_6half_tEfNS_4arch4Sm90ELb0ELb0ELb1ELb1ELb0ELb0ELb0ELb0ELb1ELb1ELb0ELb0EEENS1_21CollectiveEpilogueFwdINS6_IJSA_SB_SA_EEES9_SD_SF_Li384ELb1ELb1ELb0ELb0EEENS1_36VarlenDynamicPersistentTileSchedulerILi192ELi192ELi384ELi128ELb0ELb1ELb1ELb0ELb1ELb1EEEEEEEEEvNT_6ParamsE:
	.zero		3584


//--------------------- .nv.constant0._ZN7cutlass13device_kernelIN5flash11enable_sm90INS1_16FlashAttnFwdSm90INS1_25CollectiveMainloopFwdSm90ILi2EN4cute5tupleIJNS5_1CILi1EEES8_S8_EEENS6_IJNS7_ILi192EEESA_NS7_ILi64EEEEEELi64ENS_6half_tEfNS_4arch4Sm90ELb0ELb0ELb1ELb1ELb0ELb1ELb0ELb0ELb1ELb1ELb0ELb0EEENS1_21CollectiveEpilogueFwdINS6_IJSA_SB_SA_EEES9_SD_SF_Li384ELb1ELb1ELb0ELb0EEENS1_36VarlenDynamicPersistentTileSchedulerILi192ELi192ELi384ELi128ELb0ELb1ELb1ELb0ELb1ELb1EEEEEEEEEvNT_6ParamsE --------------------------
	.section	.nv.constant0._ZN7cutlass13device_kernelIN5flash11enable_sm90INS1_16FlashAttnFwdSm90INS1_25CollectiveMainloopFwdSm90ILi2EN4cute5tupleIJNS5_1CILi1EEES8_S8_EEENS6_IJNS7_ILi192EEESA_NS7_ILi64EEEEEELi64ENS_6half_tEfNS_4arch4Sm90ELb0ELb0ELb1ELb1ELb0ELb1ELb0ELb0ELb1ELb1ELb0ELb0EEENS1_21CollectiveEpilogueFwdINS6_IJSA_SB_SA_EEES9_SD_SF_Li384ELb1ELb1ELb0ELb0EEENS1_36VarlenDynamicPersistentTileSchedulerILi192ELi192ELi384ELi128ELb0ELb1ELb1ELb0ELb1ELb1EEEEEEEEEvNT_6ParamsE,"a",@progbits
	.sectionflags	@""
	.align	4
.nv.constant0._ZN7cutlass13device_kernelIN5flash11enable_sm90INS1_16FlashAttnFwdSm90INS1_25CollectiveMainloopFwdSm90ILi2EN4cute5tupleIJNS5_1CILi1EEES8_S8_EEENS6_IJNS7_ILi192EEESA_NS7_ILi64EEEEEELi64ENS_6half_tEfNS_4arch4Sm90ELb0ELb0ELb1ELb1ELb0ELb1ELb0ELb0ELb1ELb1ELb0ELb0EEENS1_21CollectiveEpilogueFwdINS6_IJSA_SB_SA_EEES9_SD_SF_Li384ELb1ELb1ELb0ELb0EEENS1_36VarlenDynamicPersistentTileSchedulerILi192ELi192ELi384ELi128ELb0ELb1ELb1ELb0ELb1ELb1EEEEEEEEEvNT_6ParamsE:
	.zero		3584


//--------------------- .nv.constant0._ZN7cutlass13device_kernelIN5flash11enable_sm90INS1_16FlashAttnFwdSm90INS1_25CollectiveMainloopFwdSm90ILi2EN4cute5tupleIJNS5_1CILi1EEES8_S8_EEENS6_IJNS7_ILi192EEENS7_ILi128EEENS7_ILi64EEEEEELi64ENS_6half_tEfNS_4arch4Sm90ELb0ELb1ELb1ELb0ELb0ELb0ELb0ELb1ELb1ELb1ELb0ELb0EEENS1_21CollectiveEpilogueFwdINS6_IJSA_SC_SB_EEES9_SE_SG_Li384ELb0ELb1ELb0ELb0EEENS1_30DynamicPersistentTileSchedulerILi384ELi128ELb0ELb1ELb1EEEEEEEEEvNT_6ParamsE --------------------------
	.section	.nv.constant0._ZN7cutlass13device_kernelIN5flash11enable_sm90INS1_16FlashAttnFwdSm90INS1_25CollectiveMainloopFwdSm90ILi2EN4cute5tupleIJNS5_1CILi1EEES8_S8_EEENS6_IJNS7_ILi192EEENS7_ILi128EEENS7_ILi64EEEEEELi64ENS_6half_tEfNS_4arch4Sm90ELb0ELb1ELb1ELb0ELb0ELb0ELb0ELb1ELb1ELb1ELb0ELb0EEENS1_21CollectiveEpilogueFwdINS6_IJSA_SC_SB_EEES9_SE_SG_Li384ELb0ELb1ELb0ELb0EEENS1_30DynamicPersistentTileSchedulerILi384ELi128ELb0ELb1ELb1EEEEEEEEEvNT_6ParamsE,"a",@progbits
	.sectionflags	@""
	.align	4
.nv.constant0._ZN7cutlass13device_kernelIN5flash11enable_sm90INS1_16FlashAttnFwdSm90INS1_25CollectiveMainloopFwdSm90ILi2EN4cute5tupleIJNS5_1CILi1EEES8_S8_EEENS6_IJNS7_ILi192EEENS7_ILi128EEENS7_ILi64EEEEEELi64ENS_6half_tEfNS_4arch4Sm90ELb0ELb1ELb1ELb0ELb0ELb0ELb0ELb1ELb1ELb1ELb0ELb0EEENS1_21CollectiveEpilogueFwdINS6_IJSA_SC_SB_EEES9_SE_SG_Li384ELb0ELb1ELb0ELb0EEENS1_30DynamicPersistentTileSchedulerILi384ELi128ELb0ELb1ELb1EEEEEEEEEvNT_6ParamsE:
	.zero		3584


//--------------------- .nv.constant0._ZN7cutlass13device_kernelIN5flash11enable_sm90INS1_16FlashAttnFwdSm90INS1_25CollectiveMainloopFwdSm90ILi2EN4cute5tupleIJNS5_1CILi1EEES8_S8_EEENS6_IJNS7_ILi192EEENS7_ILi128EEENS7_ILi64EEEEEELi64ENS_6half_tEfNS_4arch4Sm90ELb0ELb1ELb1ELb1ELb0ELb0ELb0ELb1ELb1ELb1ELb0ELb0EEENS1_21CollectiveEpilogueFwdINS6_IJSA_SC_SB_EEES9_SE_SG_Li384ELb1ELb1ELb0ELb0EEENS1_36VarlenDynamicPersistentTileSchedulerILi192ELi128ELi384ELi128ELb0ELb1ELb1ELb1ELb0ELb1EEEEEEEEEvNT_6ParamsE --------------------------
	.section	.nv.constant0._ZN7cutlass13device_kernelIN5flash11enable_sm90INS1_16FlashAttnFwdSm90INS1_25CollectiveMainloopFwdSm90ILi2EN4cute5tupleIJNS5_1CILi1EEES8_S8_EEENS6_IJNS7_ILi192EEENS7_ILi128EEENS7_ILi64EEEEEELi64ENS_6half_tEfNS_4arch4Sm90ELb0ELb1ELb1ELb1ELb0ELb0ELb0ELb1ELb1ELb1ELb0ELb0EEENS1_21CollectiveEpilogueFwdINS6_IJSA_SC_SB_EEES9_SE_SG_Li384ELb1ELb1ELb0ELb0EEENS1_36VarlenDynamicPersistentTileSchedulerILi192ELi128ELi384ELi128ELb0ELb1ELb1ELb1ELb0ELb1EEEEEEEEEvNT_6ParamsE,"a",@progbits
	.sectionflags	@""
	.align	4
.nv.constant0._ZN7cutlass13device_kernelIN5flash11enable_sm90INS1_16FlashAttnFwdSm90INS1_25CollectiveMainloopFwdSm90ILi2EN4cute5tupleIJNS5_1CILi1EEES8_S8_EEENS6_IJNS7_ILi192EEENS7_ILi128EEENS7_ILi64EEEEEELi64ENS_6half_tEfNS_4arch4Sm90ELb0ELb1ELb1ELb1ELb0ELb0ELb0ELb1ELb1ELb1ELb0ELb0EEENS1_21CollectiveEpilogueFwdINS6_IJSA_SC_SB_EEES9_SE_SG_Li384ELb1ELb1ELb0ELb0EEENS1_36VarlenDynamicPersistentTileSchedulerILi192ELi128ELi384ELi128ELb0ELb1ELb1ELb1ELb0ELb1EEEEEEEEEvNT_6ParamsE:
	.zero		3584


//--------------------- .nv.constant0._ZN7cutlass13device_kernelIN5flash11enable_sm90INS1_16FlashAttnFwdSm90INS1_25CollectiveMainloopFwdSm90ILi2EN4cute5tupleIJNS5_1CILi1EEES8_S8_EEENS6_IJNS7_ILi192EEENS7_ILi128EEENS7_ILi64EEEEEELi64ENS_6half_tEfNS_4arch4Sm90ELb0ELb1ELb1ELb1ELb0ELb1ELb0ELb1ELb1ELb1ELb0ELb0EEENS1_21CollectiveEpilogueFwdINS6_IJSA_SC_SB_EEES9_SE_SG_Li384ELb1ELb1ELb0ELb0EEENS1_36VarlenDynamicPersistentTileSchedulerILi192ELi128ELi384ELi128ELb0ELb1ELb1ELb1ELb0ELb1EEEEEEEEEvNT_6ParamsE --------------------------
	.section	.nv.constant0._ZN7cutlass13device_kernelIN5flash11enable_sm90INS1_16FlashAttnFwdSm90INS1_25CollectiveMainloopFwdSm90ILi2EN4cute5tupleIJNS5_1CILi1EEES8_S8_EEENS6_IJNS7_ILi192EEENS7_ILi128EEENS7_ILi64EEEEEELi64ENS_6half_tEfNS_4arch4Sm90ELb0ELb1ELb1ELb1ELb0ELb1ELb0ELb1ELb1ELb1ELb0ELb0EEENS1_21CollectiveEpilogueFwdINS6_IJSA_SC_SB_EEES9_SE_SG_Li384ELb1ELb1ELb0ELb0EEENS1_36VarlenDynamicPersistentTileSchedulerILi192ELi128ELi384ELi128ELb0ELb1ELb1ELb1ELb0ELb1EEEEEEEEEvNT_6ParamsE,"a",@progbits
	.sectionflags	@""
	.align	4
.nv.constant0._ZN7cutlass13device_kernelIN5flash11enable_sm90INS1_16FlashAttnFwdSm90INS1_25CollectiveMainloopFwdSm90ILi2EN4cute5tupleIJNS5_1CILi1EEES8_S8_EEENS6_IJNS7_ILi192EEENS7_ILi128EEENS7_ILi64EEEEEELi64ENS_6half_tEfNS_4arch4Sm90ELb0ELb1ELb1ELb1ELb0ELb1ELb0ELb1ELb1ELb1ELb0ELb0EEENS1_21CollectiveEpilogueFwdINS6_IJSA_SC_SB_EEES9_SE_SG_Li384ELb1ELb1ELb0ELb0EEENS1_36VarlenDynamicPersistentTileSchedulerILi192ELi128ELi384ELi128ELb0ELb1ELb1ELb1ELb0ELb1EEEEEEEEEvNT_6ParamsE:
	.zero		3584


//--------------------- .nv.constant0._ZN7cutlass13device_kernelIN5flash11enable_sm90INS1_16FlashAttnFwdSm90INS1_25CollectiveMainloopFwdSm90ILi2EN4cute5tupleIJNS5_1CILi1EEES8_S8_EEENS6_IJNS7_ILi192EEENS7_ILi128EEENS7_ILi64EEEEEELi64ENS_6half_tEfNS_4arch4Sm90ELb1ELb0ELb1ELb0ELb0ELb0ELb0ELb1ELb1ELb1ELb0ELb0EEENS1_21CollectiveEpilogueFwdINS6_IJSA_SC_SB_EEES9_SE_SG_Li384ELb0ELb1ELb0ELb0EEENS1_30DynamicPersistentTileSchedulerILi384ELi128ELb0ELb1ELb1EEEEEEEEEvNT_6ParamsE --------------------------
	.section	.nv.constant0._ZN7cutlass13device_kernelIN5flash11enable_sm90INS1_16FlashAttnFwdSm90INS1_25CollectiveMainloopFwdSm90ILi2EN4cute5tupleIJNS5_1CILi1EEES8_S8_EEENS6_IJNS7_ILi192EEENS7_ILi128EEENS7_ILi64EEEEEELi64ENS_6half_tEfNS_4arch4Sm90ELb1ELb0ELb1ELb0ELb0ELb0ELb0ELb1ELb1ELb1ELb0ELb0EEENS1_21CollectiveEpilogueFwdINS6_IJSA_SC_SB_EEES9_SE_SG_Li384ELb0ELb1ELb0ELb0EEENS1_30DynamicPersistentTileSchedulerILi384ELi128ELb0ELb1ELb1EEEEEEEEEvNT_6ParamsE,"a",@progbits
	.sectionflags	@""
	.align	4
.nv.constant0._ZN7cutlass13device_kernelIN5flash11enable_sm90INS1_16FlashAttnFwdSm90INS1_25CollectiveMainloopFwdSm90ILi2EN4cute5tupleIJNS5_1CILi1EEES8_S8_EEENS6_IJNS7_ILi192EEENS7_ILi128EEENS7_ILi64EEEEEELi64ENS_6half_tEfNS_4arch4Sm90ELb1ELb0ELb1ELb0ELb0ELb0ELb0ELb1ELb1ELb1ELb0ELb0EEENS1_21CollectiveEpilogueFwdINS6_IJSA_SC_SB_EEES9_SE_SG_Li384ELb0ELb1ELb0ELb0EEENS1_30DynamicPersistentTileSchedulerILi384ELi128ELb0ELb1ELb1EEEEEEEEEvNT_6ParamsE:
	.zero		3584


//--------------------- .nv.constant0._ZN7cutlass13device_kernelIN5flash11enable_sm90INS1_16FlashAttnFwdSm90INS1_25CollectiveMainloopFwdSm90ILi2EN4cute5tupleIJNS5_1CILi1EEES8_S8_EEENS6_IJNS7_ILi192EEENS7_ILi128EEENS7_ILi64EEEEEELi64ENS_6half_tEfNS_4arch4Sm90ELb1ELb0ELb1ELb1ELb0ELb0ELb0ELb1ELb1ELb1ELb0ELb0EEENS1_21CollectiveEpilogueFwdINS6_IJSA_SC_SB_EEES9_SE_SG_Li384ELb1ELb1ELb0ELb0EEENS1_36VarlenDynamicPersistentTileSchedulerILi192ELi128ELi384ELi128ELb0ELb1ELb1ELb1ELb1ELb1EEEEEEEEEvNT_6ParamsE --------------------------
	.section	.nv.constant0._ZN7cutlass13device_kernelIN5flash11enable_sm90INS1_16FlashAttnFwdSm90INS1_25CollectiveMainloopFwdSm90ILi2EN4cute5tupleIJNS5_1CILi1EEES8_S8_EEENS6_IJNS7_ILi192EEENS7_ILi128EEENS7_ILi64EEEEEELi64ENS_6half_tEfNS_4arch4Sm90ELb1ELb0ELb1ELb1ELb0ELb0ELb0ELb1ELb1ELb1ELb0ELb0EEENS1_21CollectiveEpilogueFwdINS6_IJSA_SC_SB_EEES9_SE_SG_Li384ELb1ELb1ELb0ELb0EEENS1_36VarlenDynamicPersistentTileSchedulerILi192ELi128ELi384ELi128ELb0ELb1ELb1ELb1ELb1ELb1EEEEEEEEEvNT_6ParamsE,"a",@progbits
	.sectionflags	@""
	.align	4
.nv.constant0._ZN7cutlass13device_kernelIN5flash11enable_sm90INS1_16FlashAttnFwdSm90INS1_25CollectiveMainloopFwdSm90ILi2EN4cute5tupleIJNS5_1CILi1EEES8_S8_EEENS6_IJNS7_ILi192EEENS7_ILi128EEENS7_ILi64EEEEEELi64ENS_6half_tEfNS_4arch4Sm90ELb1ELb0ELb1ELb1ELb0ELb0ELb0ELb1ELb1ELb1ELb0ELb0EEENS1_21CollectiveEpilogueFwdINS6_IJSA_SC_SB_EEES9_SE_SG_Li384ELb1ELb1ELb0ELb0EEENS1_36VarlenDynamicPersistentTileSchedulerILi192ELi128ELi384ELi128ELb0ELb1ELb1ELb1ELb1ELb1EEEEEEEEEvNT_6ParamsE:
	.zero		3584


//--------------------- .nv.constant0._ZN7cutlass13device_kernelIN5flash11enable_sm90INS1_16FlashAttnFwdSm90INS1_25CollectiveMainloopFwdSm90ILi2EN4cute5tupleIJNS5_1CILi1EEES8_S8_EEENS6_IJNS7_ILi192EEENS7_ILi128EEENS7_ILi64EEEEEELi64ENS_6half_tEfNS_4arch4Sm90ELb1ELb0ELb1ELb1ELb0ELb1ELb0ELb1ELb1ELb1ELb0ELb0EEENS1_21CollectiveEpilogueFwdINS6_IJSA_SC_SB_EEES9_SE_SG_Li384ELb1ELb1ELb0ELb0EEENS1_36VarlenDynamicPersistentTileSchedulerILi192ELi128ELi384ELi128ELb0ELb1ELb1ELb1ELb1ELb1EEEEEEEEEvNT_6ParamsE --------------------------
	.section	.nv.constant0._ZN7cutlass13device_kernelIN5flash11enable_sm90INS1_16FlashAttnFwdSm90INS1_25CollectiveMainloopFwdSm90ILi2EN4cute5tupleIJNS5_1CILi1EEES8_S8_EEENS6_IJNS7_ILi192EEENS7_ILi128EEENS7_ILi64EEEEEELi64ENS_6half_tEfNS_4arch4Sm90ELb1ELb0ELb1ELb1ELb0ELb1ELb0ELb1ELb1ELb1ELb0ELb0EEENS1_21CollectiveEpilogueFwdINS6_IJSA_SC_SB_EEES9_SE_SG_Li384ELb1ELb1ELb0ELb0EEENS1_36VarlenDynamicPersistentTileSchedulerILi192ELi128ELi384ELi128ELb0ELb1ELb1ELb1ELb1ELb1EEEEEEEEEvNT_6ParamsE,"a",@progbits
	.sectionflags	@""
	.align	4
.nv.constant0._ZN7cutlass13device_kernelIN5flash11enable_sm90INS1_16FlashAttnFwdSm90INS1_25CollectiveMainloopFwdSm90ILi2EN4cute5tupleIJNS5_1CILi1EEES8_S8_EEENS6_IJNS7_ILi192EEENS7_ILi128EEENS7_ILi64EEEEEELi64ENS_6half_tEfNS_4arch4Sm90ELb1ELb0ELb1ELb1ELb0ELb1ELb0ELb1ELb1ELb1ELb0ELb0EEENS1_21CollectiveEpilogueFwdINS6_IJSA_SC_SB_EEES9_SE_SG_Li384ELb1ELb1ELb0ELb0EEENS1_36VarlenDynamicPersistentTileSchedulerILi192ELi128ELi384ELi128ELb0ELb1ELb1ELb1ELb1ELb1EEEEEEEEEvNT_6ParamsE:
	.zero		3584


//--------------------- SYMBOLS --------------------------

	.type		.nv.reservedSmem.offset0,@object
	.size		.nv.reservedSmem.offset0,0x4
